def matmul_kernel(
    a_ptr,
    b_ptr,
    c_ptr,
    M,
    N,
    K,
    stride_am,
    stride_ak,
    stride_bk,
    stride_bn,
    stride_cm,
    stride_cn,
    BLOCK_M: tl.constexpr,
    BLOCK_N: tl.constexpr,
    BLOCK_K: tl.constexpr,
    GROUP_M: tl.constexpr,
):
    pid = tl.program_id(axis=0)
    num_pid_m = tl.cdiv(M, BLOCK_M)
    num_pid_n = tl.cdiv(N, BLOCK_N)
    num_pid_in_group = GROUP_M * num_pid_n
    group_id = pid // num_pid_in_group
    first_pid_m = group_id * GROUP_M
    group_size_m = min(num_pid_m - first_pid_m, GROUP_M)
    pid_m = first_pid_m + ((pid % num_pid_in_group) % group_size_m)
    pid_n = (pid % num_pid_in_group) // group_size_m

    offs_am = (pid_m * BLOCK_M + tl.arange(0, BLOCK_M)) % M
    offs_bn = (pid_n * BLOCK_N + tl.arange(0, BLOCK_N)) % N
    offs_k = tl.arange(0, BLOCK_K)
    a_ptrs = a_ptr + offs_am[:, None] * stride_am + offs_k[None, :] * stride_ak
    b_ptrs = b_ptr + offs_k[:, None] * stride_bk + offs_bn[None, :] * stride_bn

    acc = tl.zeros((BLOCK_M, BLOCK_N), dtype=tl.float32)
    for kk in range(0, tl.cdiv(K, BLOCK_K)):
        a = tl.load(a_ptrs, mask=offs_k[None, :] < K - kk * BLOCK_K, other=0.0)
        b = tl.load(b_ptrs, mask=offs_k[:, None] < K - kk * BLOCK_K, other=0.0)
        acc = tl.dot(a, b, acc)
        a_ptrs += BLOCK_K * stride_ak
        b_ptrs += BLOCK_K * stride_bk

    c = acc.to(c_ptr.dtype.element_ty)
    offs_cm = pid_m * BLOCK_M + tl.arange(0, BLOCK_M)
    offs_cn = pid_n * BLOCK_N + tl.arange(0, BLOCK_N)
    c_ptrs = c_ptr + offs_cm[:, None] * stride_cm + offs_cn[None, :] * stride_cn
    mask = (offs_cm[:, None] < M) & (offs_cn[None, :] < N)
    tl.store(c_ptrs, c, mask=mask)

# config = {"BLOCK_K": 128, "BLOCK_M": 16, "BLOCK_N": 256, "GROUP_M": 8, "arch": "sm_100", "dtype": "fp8e4m3", "num_ctas": 1, "num_stages": 3, "num_warps": 4}
# arch = sm_100


// ===== COMPILED SASS (sm_100a) =====

	.target	sm_100a

	.elftype	@"ET_EXEC"


//--------------------- .note.nv.tkinfo           --------------------------
	.section	.note.nv.tkinfo,"",@"SHT_NOTE"
	.sectionflags	@"SHF_NOTE_NV_TKINFO"
	.tkinfo
        /*0018*/ 	.word	0x00000081
        /*0030*/ 	.string	""
        /*0030*/ 	.string	"ptxas-blackwell"
        /*0030*/ 	.string	"Cuda compilation tools, release 12.9, V12.9.86"
        /*0030*/ 	.string	"Build cuda_12.9.r12.9/compiler.36037853_0"
        /*0030*/ 	.string	"-v  -suppress-debug-info  -lineinfo  -arch sm_100a "



//--------------------- .note.nv.cuver            --------------------------
	.section	.note.nv.cuver,"",@"SHT_NOTE"
	.sectionflags	@"SHF_NOTE_NV_CUVER"
        /*0018*/ 	.short	0x0001
        /*001a*/ 	.short	0x0064
        /*001c*/ 	.short	0x0001
        /*001e*/ 	.short	0x0000
        /*0020*/ 	.short	0x0001
        /*0022*/ 	.short	0x0000


//--------------------- .nv.info                  --------------------------
	.section	.nv.info,"",@"SHT_CUDA_INFO"
	.align	4


	//----- nvinfo : EIATTR_REGCOUNT
	.align		4
        /*0000*/ 	.byte	0x04, 0x2f
        /*0002*/ 	.short	(.L_1 - .L_0)
	.align		4
.L_0:
        /*0004*/ 	.word	index@(matmul_kernel)
        /*0008*/ 	.word	0x00000020


	//----- nvinfo : EIATTR_FRAME_SIZE
	.align		4
.L_1:
        /*000c*/ 	.byte	0x04, 0x11
        /*000e*/ 	.short	(.L_3 - .L_2)
	.align		4
.L_2:
        /*0010*/ 	.word	index@(matmul_kernel)
        /*0014*/ 	.word	0x00001480


	//----- nvinfo : EIATTR_MIN_STACK_SIZE
	.align		4
.L_3:
        /*0018*/ 	.byte	0x04, 0x12
        /*001a*/ 	.short	(.L_5 - .L_4)
	.align		4
.L_4:
        /*001c*/ 	.word	index@(matmul_kernel)
        /*0020*/ 	.word	0x00001480
.L_5:


//--------------------- .nv.info.matmul_kernel    --------------------------
	.section	.nv.info.matmul_kernel,"",@"SHT_CUDA_INFO"
	.sectionflags	@""
	.align	4


	//----- nvinfo : EIATTR_CUDA_API_VERSION
	.align		4
        /*0000*/ 	.byte	0x04, 0x37
        /*0002*/ 	.short	(.L_7 - .L_6)
.L_6:
        /*0004*/ 	.word	0x00000081


	//----- nvinfo : EIATTR_KPARAM_INFO
	.align		4
.L_7:
        /*0008*/ 	.byte	0x04, 0x17
        /*000a*/ 	.short	(.L_9 - .L_8)
.L_8:
        /*000c*/ 	.word	0x00000000
        /*0010*/ 	.short	0x000d
        /*0012*/ 	.short	0x0048
        /*0014*/ 	.byte	0x00, 0xf4, 0x21, 0x00


	//----- nvinfo : EIATTR_KPARAM_INFO
	.align		4
.L_9:
        /*0018*/ 	.byte	0x04, 0x17
        /*001a*/ 	.short	(.L_11 - .L_10)
.L_10:
        /*001c*/ 	.word	0x00000000
        /*0020*/ 	.short	0x000c
        /*0022*/ 	.short	0x0040
        /*0024*/ 	.byte	0x00, 0xf4, 0x21, 0x00


	//----- nvinfo : EIATTR_KPARAM_INFO
	.align		4
.L_11:
        /*0028*/ 	.byte	0x04, 0x17
        /*002a*/ 	.short	(.L_13 - .L_12)
.L_12:
        /*002c*/ 	.word	0x00000000
        /*0030*/ 	.short	0x000b
        /*0032*/ 	.short	0x0038
        /*0034*/ 	.byte	0x00, 0xf0, 0x11, 0x00


	//----- nvinfo : EIATTR_KPARAM_INFO
	.align		4
.L_13:
        /*0038*/ 	.byte	0x04, 0x17
        /*003a*/ 	.short	(.L_15 - .L_14)
.L_14:
        /*003c*/ 	.word	0x00000000
        /*0040*/ 	.short	0x000a
        /*0042*/ 	.short	0x0034
        /*0044*/ 	.byte	0x00, 0xf0, 0x11, 0x00


	//----- nvinfo : EIATTR_KPARAM_INFO
	.align		4
.L_15:
        /*0048*/ 	.byte	0x04, 0x17
        /*004a*/ 	.short	(.L_17 - .L_16)
.L_16:
        /*004c*/ 	.word	0x00000000
        /*0050*/ 	.short	0x0009
        /*0052*/ 	.short	0x0030
        /*0054*/ 	.byte	0x00, 0xf0, 0x11, 0x00


	//----- nvinfo : EIATTR_KPARAM_INFO
	.align		4
.L_17:
        /*0058*/ 	.byte	0x04, 0x17
        /*005a*/ 	.short	(.L_19 - .L_18)
.L_18:
        /*005c*/ 	.word	0x00000000
        /*0060*/ 	.short	0x0008
        /*0062*/ 	.short	0x002c
        /*0064*/ 	.byte	0x00, 0xf0, 0x11, 0x00


	//----- nvinfo : EIATTR_KPARAM_INFO
	.align		4
.L_19:
        /*0068*/ 	.byte	0x04, 0x17
        /*006a*/ 	.short	(.L_21 - .L_20)
.L_20:
        /*006c*/ 	.word	0x00000000
        /*0070*/ 	.short	0x0007
        /*0072*/ 	.short	0x0028
        /*0074*/ 	.byte	0x00, 0xf0, 0x11, 0x00


	//----- nvinfo : EIATTR_KPARAM_INFO
	.align		4
.L_21:
        /*0078*/ 	.byte	0x04, 0x17
        /*007a*/ 	.short	(.L_23 - .L_22)
.L_22:
        /*007c*/ 	.word	0x00000000
        /*0080*/ 	.short	0x0006
        /*0082*/ 	.short	0x0024
        /*0084*/ 	.byte	0x00, 0xf0, 0x11, 0x00


	//----- nvinfo : EIATTR_KPARAM_INFO
	.align		4
.L_23:
        /*0088*/ 	.byte	0x04, 0x17
        /*008a*/ 	.short	(.L_25 - .L_24)
.L_24:
        /*008c*/ 	.word	0x00000000
        /*0090*/ 	.short	0x0005
        /*0092*/ 	.short	0x0020
        /*0094*/ 	.byte	0x00, 0xf0, 0x11, 0x00


	//----- nvinfo : EIATTR_KPARAM_INFO
	.align		4
.L_25:
        /*0098*/ 	.byte	0x04, 0x17
        /*009a*/ 	.short	(.L_27 - .L_26)
.L_26:
        /*009c*/ 	.word	0x00000000
        /*00a0*/ 	.short	0x0004
        /*00a2*/ 	.short	0x001c
        /*00a4*/ 	.byte	0x00, 0xf0, 0x11, 0x00


	//----- nvinfo : EIATTR_KPARAM_INFO
	.align		4
.L_27:
        /*00a8*/ 	.byte	0x04, 0x17
        /*00aa*/ 	.short	(.L_29 - .L_28)
.L_28:
        /*00ac*/ 	.word	0x00000000
        /*00b0*/ 	.short	0x0003
        /*00b2*/ 	.short	0x0018
        /*00b4*/ 	.byte	0x00, 0xf0, 0x11, 0x00


	//----- nvinfo : EIATTR_KPARAM_INFO
	.align		4
.L_29:
        /*00b8*/ 	.byte	0x04, 0x17
        /*00ba*/ 	.short	(.L_31 - .L_30)
.L_30:
        /*00bc*/ 	.word	0x00000000
        /*00c0*/ 	.short	0x0002
        /*00c2*/ 	.short	0x0010
        /*00c4*/ 	.byte	0x00, 0xf4, 0x21, 0x00


	//----- nvinfo : EIATTR_KPARAM_INFO
	.align		4
.L_31:
        /*00c8*/ 	.byte	0x04, 0x17
        /*00ca*/ 	.short	(.L_33 - .L_32)
.L_32:
        /*00cc*/ 	.word	0x00000000
        /*00d0*/ 	.short	0x0001
        /*00d2*/ 	.short	0x0008
        /*00d4*/ 	.byte	0x00, 0xf4, 0x21, 0x00


	//----- nvinfo : EIATTR_KPARAM_INFO
	.align		4
.L_33:
        /*00d8*/ 	.byte	0x04, 0x17
        /*00da*/ 	.short	(.L_35 - .L_34)
.L_34:
        /*00dc*/ 	.word	0x00000000
        /*00e0*/ 	.short	0x0000
        /*00e2*/ 	.short	0x0000
        /*00e4*/ 	.byte	0x00, 0xf4, 0x21, 0x00


	//----- nvinfo : EIATTR_SPARSE_MMA_MASK
	.align		4
.L_35:
        /*00e8*/ 	.byte	0x03, 0x50
        /*00ea*/ 	.short	0x0000


	//----- nvinfo : EIATTR_MAXREG_COUNT
	.align		4
        /*00ec*/ 	.byte	0x03, 0x1b
        /*00ee*/ 	.short	0x00ff


	//----- nvinfo : EIATTR_NUM_BARRIERS
	.align		4
        /*00f0*/ 	.byte	0x02, 0x4c
        /*00f2*/ 	.byte	0x01
	.zero		1


	//----- nvinfo : EIATTR_ANNOTATIONS
	.align		4
        /*00f4*/ 	.byte	0x04, 0x55
        /*00f6*/ 	.short	(.L_37 - .L_36)


	//   ....[0]....
.L_36:
        /*00f8*/ 	.word	0x00000001
        /*00fc*/ 	.byte	0x20, 0x05, 0x00, 0x00, 0x01, 0x00, 0x00, 0x00, 0x30, 0x05, 0x00, 0x00, 0x01, 0x00, 0x00, 0x00
        /* <DEDUP_REMOVED lines=2778> */
        /*aeac*/ 	.byte	0x90, 0x1d, 0x03, 0x00, 0x01, 0x00, 0x00, 0x00, 0xd0, 0x1d, 0x03, 0x00


	//----- nvinfo : EIATTR_VRC_CTA_INIT_COUNT
	.align		4
.L_37:
        /*aeb8*/ 	.byte	0x02, 0x4a
	.zero		1
	.zero		1


	//----- nvinfo : EIATTR_EXIT_INSTR_OFFSETS
	.align		4
        /*aebc*/ 	.byte	0x04, 0x1c
        /*aebe*/ 	.short	(.L_39 - .L_38)


	//   ....[0]....
.L_38:
        /*aec0*/ 	.word	0x00032120


	//   ....[1]....
        /*aec4*/ 	.word	0x00032140


	//----- nvinfo : EIATTR_REQNTID
	.align		4
.L_39:
        /*aec8*/ 	.byte	0x04, 0x10
        /*aeca*/ 	.short	(.L_41 - .L_40)
.L_40:
        /*aecc*/ 	.word	0x00000080
        /*aed0*/ 	.word	0x00000001
        /*aed4*/ 	.word	0x00000001


	//----- nvinfo : EIATTR_CBANK_PARAM_SIZE
	.align		4
.L_41:
        /*aed8*/ 	.byte	0x03, 0x19
        /*aeda*/ 	.short	0x0050


	//----- nvinfo : EIATTR_PARAM_CBANK
	.align		4
        /*aedc*/ 	.byte	0x04, 0x0a
        /*aede*/ 	.short	(.L_43 - .L_42)
	.align		4
.L_42:
        /*aee0*/ 	.word	index@(.nv.constant0.matmul_kernel)
        /*aee4*/ 	.short	0x0380
        /*aee6*/ 	.short	0x0050


	//----- nvinfo : EIATTR_SW_WAR
	.align		4
.L_43:
        /*aee8*/ 	.byte	0x04, 0x36
        /*aeea*/ 	.short	(.L_45 - .L_44)
.L_44:
        /*aeec*/ 	.word	0x00000008
.L_45:


//--------------------- .nv.compat                --------------------------
	.section	.nv.compat,"",@"SHT_CUDA_COMPAT_INFO"
	.align	4
        /*0000*/ 	.byte	0x02, 0x02, 0x02, 0x00, 0x02, 0x05, 0x05, 0x00, 0x02, 0x03, 0x00, 0x00, 0x02, 0x06, 0x01, 0x00


//--------------------- .nv.callgraph             --------------------------
	.section	.nv.callgraph,"",@"SHT_CUDA_CALLGRAPH"
	.align	4
	.sectionentsize	8
	.align		4
        /*0000*/ 	.word	0x00000000
	.align		4
        /*0004*/ 	.word	0xffffffff
	.align		4
        /*0008*/ 	.word	0x00000000
	.align		4
        /*000c*/ 	.word	0xfffffffe
	.align		4
        /*0010*/ 	.word	0x00000000
	.align		4
        /*0014*/ 	.word	0xfffffffd
	.align		4
        /*0018*/ 	.word	0x00000000
	.align		4
        /*001c*/ 	.word	0xfffffffc


//--------------------- .text.matmul_kernel       --------------------------
	.section	.text.matmul_kernel,"ax",@progbits
	.align	128
        .global         matmul_kernel
        .type           matmul_kernel,@function
        .size           matmul_kernel,(.L_x_4 - matmul_kernel)
        .other          matmul_kernel,@"STO_CUDA_ENTRY STV_DEFAULT"
matmul_kernel:
.text.matmul_kernel:
[----:B------:R-:W0:Y:S08]  /*0000*/  LDC R1, c[0x0][0x37c] ;  /* 0x0000df00ff017b82 */ /* 0x000e300000000800 */
[----:B------:R-:W1:Y:S01]  /*0010*/  LDC.64 R14, c[0x0][0x398] ;  /* 0x0000e600ff0e7b82 */ /* 0x000e620000000a00 */
[----:B------:R-:W2:Y:S01]  /*0020*/  S2R R12, SR_TID.X ;  /* 0x00000000000c7919 */ /* 0x000ea20000002100 */
[----:B------:R-:W3:Y:S01]  /*0030*/  LDCU UR4, c[0x0][0x3a0] ;  /* 0x00007400ff0477ac */ /* 0x000ee20008000800 */
[----:B0-----:R-:W-:Y:S01]  /*0040*/  VIADD R1, R1, 0xffffeb80 ;  /* 0xffffeb8001017836 */ /* 0x001fe20000000000 */
[----:B------:R-:W0:Y:S01]  /*0050*/  LDCU.64 UR8, c[0x0][0x358] ;  /* 0x00006b00ff0877ac */ /* 0x000e220008000a00 */
[----:B---3--:R-:W-:Y:S01]  /*0060*/  UIADD3 UR4, UPT, UPT, UR4, 0x7f, URZ ;  /* 0x0000007f04047890 */ /* 0x008fe2000fffe0ff */
[----:B-1----:R-:W-:-:S03]  /*0070*/  VIADD R0, R15, 0xff ;  /* 0x000000ff0f007836 */ /* 0x002fc60000000000 */
[----:B------:R-:W-:Y:S02]  /*0080*/  UISETP.GT.AND UP0, UPT, UR4, 0x7f, UPT ;  /* 0x0000007f0400788c */ /* 0x000fe4000bf04270 */
[----:B------:R-:W-:-:S04]  /*0090*/  SHF.R.S32.HI R3, RZ, 0x1f, R0 ;  /* 0x0000001fff037819 */ /* 0x000fc80000011400 */
[----:B------:R-:W-:-:S04]  /*00a0*/  LEA.HI R3, R3, R0, RZ, 0x8 ;  /* 0x0000000003037211 */ /* 0x000fc800078f40ff */
[----:B------:R-:W-:Y:S02]  /*00b0*/  SHF.R.S32.HI R0, RZ, 0x8, R3 ;  /* 0x00000008ff007819 */ /* 0x000fe40000011403 */
[----:B------:R-:W1:Y:S03]  /*00c0*/  S2R R3, SR_CTAID.X ;  /* 0x0000000000037919 */ /* 0x000e660000002500 */
[----:B------:R-:W-:-:S05]  /*00d0*/  IMAD.SHL.U32 R0, R0, 0x8, RZ ;  /* 0x0000000800007824 */ /* 0x000fca00078e00ff */
[-C--:B------:R-:W-:Y:S02]  /*00e0*/  IABS R7, R0.reuse ;  /* 0x0000000000077213 */ /* 0x080fe40000000000 */
[----:B------:R-:W-:Y:S02]  /*00f0*/  IABS R10, R0 ;  /* 0x00000000000a7213 */ /* 0x000fe40000000000 */
[----:B------:R-:W3:Y:S08]  /*0100*/  I2F.RP R2, R7 ;  /* 0x0000000700027306 */ /* 0x000ef00000209400 */
[----:B---3--:R-:W3:Y:S01]  /*0110*/  MUFU.RCP R2, R2 ;  /* 0x0000000200027308 */ /* 0x008ee20000001000 */
[----:B-1----:R-:W-:Y:S01]  /*0120*/  IABS R8, R3 ;  /* 0x0000000300087213 */ /* 0x002fe20000000000 */
[----:B---3--:R-:W-:-:S02]  /*0130*/  VIADD R4, R2, 0xffffffe ;  /* 0x0ffffffe02047836 */ /* 0x008fc40000000000 */
[----:B------:R-:W-:-:S04]  /*0140*/  IMAD.MOV R2, RZ, RZ, -R10 ;  /* 0x000000ffff027224 */ /* 0x000fc800078e0a0a */
[----:B------:R1:W3:Y:S02]  /*0150*/  F2I.FTZ.U32.TRUNC.NTZ R5, R4 ;  /* 0x0000000400057305 */ /* 0x0002e4000021f000 */
[----:B-1----:R-:W-:Y:S02]  /*0160*/  IMAD.MOV.U32 R4, RZ, RZ, RZ ;  /* 0x000000ffff047224 */ /* 0x002fe400078e00ff */
[----:B---3--:R-:W-:-:S04]  /*0170*/  IMAD.MOV R6, RZ, RZ, -R5 ;  /* 0x000000ffff067224 */ /* 0x008fc800078e0a05 */
[----:B------:R-:W-:Y:S02]  /*0180*/  IMAD R9, R6, R7, RZ ;  /* 0x0000000706097224 */ /* 0x000fe400078e02ff */
[----:B------:R-:W-:Y:S02]  /*0190*/  IMAD.MOV.U32 R6, RZ, RZ, R8 ;  /* 0x000000ffff067224 */ /* 0x000fe400078e0008 */
[----:B------:R-:W-:-:S06]  /*01a0*/  IMAD.HI.U32 R5, R5, R9, R4 ;  /* 0x0000000905057227 */ /* 0x000fcc00078e0004 */
[----:B------:R-:W-:-:S04]  /*01b0*/  IMAD.HI.U32 R5, R5, R6, RZ ;  /* 0x0000000605057227 */ /* 0x000fc800078e00ff */
[----:B------:R-:W-:-:S05]  /*01c0*/  IMAD R2, R5, R2, R6 ;  /* 0x0000000205027224 */ /* 0x000fca00078e0206 */
[----:B------:R-:W-:-:S13]  /*01d0*/  ISETP.GT.U32.AND P1, PT, R7, R2, PT ;  /* 0x000000020700720c */ /* 0x000fda0003f24070 */
[----:B------:R-:W-:Y:S02]  /*01e0*/  @!P1 IMAD.IADD R2, R2, 0x1, -R7 ;  /* 0x0000000102029824 */ /* 0x000fe400078e0a07 */
[----:B------:R-:W-:Y:S01]  /*01f0*/  @!P1 VIADD R5, R5, 0x1 ;  /* 0x0000000105059836 */ /* 0x000fe20000000000 */
[----:B------:R-:W-:Y:S02]  /*0200*/  ISETP.NE.AND P1, PT, R0, RZ, PT ;  /* 0x000000ff0000720c */ /* 0x000fe40003f25270 */
[----:B------:R-:W-:Y:S02]  /*0210*/  ISETP.GE.U32.AND P0, PT, R2, R7, PT ;  /* 0x000000070200720c */ /* 0x000fe40003f06070 */
[----:B------:R-:W-:-:S04]  /*0220*/  LOP3.LUT R2, R3, R0, RZ, 0x3c, !PT ;  /* 0x0000000003027212 */ /* 0x000fc800078e3cff */
[----:B------:R-:W-:Y:S01]  /*0230*/  ISETP.GE.AND P2, PT, R2, RZ, PT ;  /* 0x000000ff0200720c */ /* 0x000fe20003f46270 */
[----:B------:R-:W-:-:S06]  /*0240*/  VIADD R2, R14, 0xf ;  /* 0x0000000f0e027836 */ /* 0x000fcc0000000000 */
[----:B------:R-:W-:-:S04]  /*0250*/  @P0 VIADD R5, R5, 0x1 ;  /* 0x0000000105050836 */ /* 0x000fc80000000000 */
[----:B------:R-:W-:Y:S01]  /*0260*/  IMAD.MOV.U32 R4, RZ, RZ, R5 ;  /* 0x000000ffff047224 */ /* 0x000fe200078e0005 */
[----:B------:R-:W-:-:S03]  /*0270*/  SHF.R.S32.HI R5, RZ, 0x1f, R2 ;  /* 0x0000001fff057819 */ /* 0x000fc60000011402 */
[----:B------:R-:W-:Y:S01]  /*0280*/  @!P2 IMAD.MOV R4, RZ, RZ, -R4 ;  /* 0x000000ffff04a224 */ /* 0x000fe200078e0a04 */
[----:B------:R-:W-:Y:S02]  /*0290*/  @!P1 LOP3.LUT R4, RZ, R0, RZ, 0x33, !PT ;  /* 0x00000000ff049212 */ /* 0x000fe400078e33ff */
[----:B------:R-:W-:-:S03]  /*02a0*/  LEA.HI R5, R5, R2, RZ, 0x4 ;  /* 0x0000000205057211 */ /* 0x000fc600078f20ff */
[----:B------:R-:W-:Y:S02]  /*02b0*/  IMAD.SHL.U32 R2, R4, 0x8, RZ ;  /* 0x0000000804027824 */ /* 0x000fe400078e00ff */
[----:B------:R-:W-:-:S03]  /*02c0*/  IMAD.MOV R4, RZ, RZ, -R4 ;  /* 0x000000ffff047224 */ /* 0x000fc600078e0a04 */
[----:B------:R-:W-:Y:S01]  /*02d0*/  LEA.HI.SX32 R5, R5, -R2, 0x1c ;  /* 0x8000000205057211 */ /* 0x000fe200078fe2ff */
[----:B------:R-:W-:Y:S02]  /*02e0*/  IMAD R13, R0, R4, R3 ;  /* 0x00000004000d7224 */ /* 0x000fe400078e0203 */
[----:B------:R-:W-:Y:S01]  /*02f0*/  IMAD.MOV.U32 R4, RZ, RZ, RZ ;  /* 0x000000ffff047224 */ /* 0x000fe200078e00ff */
[----:B------:R-:W-:Y:S02]  /*0300*/  VIMNMX R6, PT, PT, R5, 0x8, PT ;  /* 0x0000000805067848 */ /* 0x000fe40003fe0100 */
[----:B------:R-:W-:Y:S02]  /*0310*/  IABS R11, R13 ;  /* 0x0000000d000b7213 */ /* 0x000fe40000000000 */
[----:B------:R-:W-:-:S04]  /*0320*/  IABS R9, R6 ;  /* 0x0000000600097213 */ /* 0x000fc80000000000 */
[----:B------:R-:W1:Y:S08]  /*0330*/  I2F.RP R7, R9 ;  /* 0x0000000900077306 */ /* 0x000e700000209400 */
[----:B-1----:R-:W1:Y:S02]  /*0340*/  MUFU.RCP R7, R7 ;  /* 0x0000000700077308 */ /* 0x002e640000001000 */
[----:B-1----:R-:W-:-:S06]  /*0350*/  VIADD R5, R7, 0xffffffe ;  /* 0x0ffffffe07057836 */ /* 0x002fcc0000000000 */
[----:B------:R-:W1:Y:S02]  /*0360*/  F2I.FTZ.U32.TRUNC.NTZ R5, R5 ;  /* 0x0000000500057305 */ /* 0x000e64000021f000 */
[----:B-1----:R-:W-:-:S04]  /*0370*/  IMAD.MOV R8, RZ, RZ, -R5 ;  /* 0x000000ffff087224 */ /* 0x002fc800078e0a05 */
[----:B------:R-:W-:-:S04]  /*0380*/  IMAD.MOV.U32 R0, RZ, RZ, R8 ;  /* 0x000000ffff007224 */ /* 0x000fc800078e0008 */
[----:B------:R-:W-:Y:S01]  /*0390*/  IMAD R3, R0, R9, RZ ;  /* 0x0000000900037224 */ /* 0x000fe200078e02ff */
[----:B------:R-:W-:-:S03]  /*03a0*/  IABS R0, R6 ;  /* 0x0000000600007213 */ /* 0x000fc60000000000 */
[----:B------:R-:W-:Y:S01]  /*03b0*/  IMAD.HI.U32 R4, R5, R3, R4 ;  /* 0x0000000305047227 */ /* 0x000fe200078e0004 */
[----:B--2---:R-:W-:-:S03]  /*03c0*/  SHF.R.U32.HI R5, RZ, 0x4, R12 ;  /* 0x00000004ff057819 */ /* 0x004fc6000001160c */
[----:B------:R-:W-:Y:S01]  /*03d0*/  IMAD.MOV R0, RZ, RZ, -R0 ;  /* 0x000000ffff007224 */ /* 0x000fe200078e0a00 */
[----:B------:R-:W-:Y:S01]  /*03e0*/  SGXT.U32 R16, R5, 0x3 ;  /* 0x000000030510781a */ /* 0x000fe20000000000 */
        /* <DEDUP_REMOVED lines=8> */
[----:B------:R-:W-:Y:S02]  /*0470*/  ISETP.GE.AND P2, PT, R0, RZ, PT ;  /* 0x000000ff0000720c */ /* 0x000fe40003f46270 */
[----:B------:R-:W-:-:S05]  /*0480*/  LOP3.LUT R0, R12, 0xf, RZ, 0xc0, !PT ;  /* 0x0000000f0c007812 */ /* 0x000fca00078ec0ff */
[----:B------:R-:W-:-:S06]  /*0490*/  @P0 VIADD R4, R4, 0x1 ;  /* 0x0000000104040836 */ /* 0x000fcc0000000000 */
[----:B------:R-:W-:Y:S01]  /*04a0*/  @!P2 IMAD.MOV R4, RZ, RZ, -R4 ;  /* 0x000000ffff04a224 */ /* 0x000fe200078e0a04 */
[----:B------:R-:W-:-:S05]  /*04b0*/  @!P1 LOP3.LUT R4, RZ, R6, RZ, 0x33, !PT ;  /* 0x00000006ff049212 */ /* 0x000fca00078e33ff */
[----:B------:R-:W-:Y:S02]  /*04c0*/  IMAD.MOV R3, RZ, RZ, -R4 ;  /* 0x000000ffff037224 */ /* 0x000fe400078e0a04 */
[----:B------:R-:W-:Y:S02]  /*04d0*/  IMAD.SHL.U32 R29, R4, 0x100, RZ ;  /* 0x00000100041d7824 */ /* 0x000fe400078e00ff */
[----:B------:R-:W-:-:S04]  /*04e0*/  IMAD R3, R6, R3, R13 ;  /* 0x0000000306037224 */ /* 0x000fc800078e020d */
[----:B------:R-:W-:-:S04]  /*04f0*/  IMAD.IADD R3, R2, 0x1, R3 ;  /* 0x0000000102037824 */ /* 0x000fc800078e0203 */
[----:B------:R-:W-:Y:S01]  /*0500*/  IMAD R24, R3, 0x10, R0 ;  /* 0x0000001003187824 */ /* 0x000fe200078e0200 */
[----:B------:R-:W-:-:S04]  /*0510*/  LOP3.LUT R0, R16, 0x70, RZ, 0xfc, !PT ;  /* 0x0000007010007812 */ /* 0x000fc800078efcff */
[----:B------:R1:W-:Y:S04]  /*0520*/  STL [R1+0xda4], R24 ;  /* 0x000da41801007387 */ /* 0x0003e80000100800 */
[----:B------:R1:W-:Y:S01]  /*0530*/  STL [R1+0xf0], R29 ;  /* 0x0000f01d01007387 */ /* 0x0003e20000100800 */
[----:B0-----:R-:W-:Y:S05]  /*0540*/  BRA.U UP0, `(.L_x_0) ;  /* 0x0000000100847547 */ /* 0x001fea000b800000 */
[----:B------:R-:W-:Y:S01]  /*0550*/  IMAD.SHL.U32 R0, R12, 0x20, RZ ;  /* 0x000000200c007824 */ /* 0x000fe200078e00ff */
[----:B------:R2:W-:Y:S01]  /*0560*/  STL [R1+0x190], RZ ;  /* 0x000190ff01007387 */ /* 0x0005e20000100800 */
[----:B------:R-:W-:Y:S02]  /*0570*/  CS2R R20, SRZ ;  /* 0x0000000000147805 */ /* 0x000fe4000001ff00 */
[----:B------:R-:W-:Y:S01]  /*0580*/  CS2R R22, SRZ ;  /* 0x0000000000167805 */ /* 0x000fe2000001ff00 */
[----:B------:R2:W-:Y:S04]  /*0590*/  STL [R1+0xda0], R0 ;  /* 0x000da00001007387 */ /* 0x0005e80000100800 */
[----:B------:R2:W-:Y:S04]  /*05a0*/  STL [R1+0x194], RZ ;  /* 0x000194ff01007387 */ /* 0x0005e80000100800 */
        /* <DEDUP_REMOVED lines=25> */
[----:B------:R2:W-:Y:S01]  /*0740*/  STL [R1+0x2c], RZ ;  /* 0x00002cff01007387 */ /* 0x0005e20000100800 */
[----:B------:R-:W-:Y:S05]  /*0750*/  BRA `(.L_x_1) ;  /* 0x000002fc00c47947 */ /* 0x000fea0003800000 */
.L_x_0:
[----:B------:R-:W-:Y:S01]  /*0760*/  IABS R7, R15 ;  /* 0x0000000f00077213 */ /* 0x000fe20000000000 */
[C---:B------:R-:W-:Y:S01]  /*0770*/  VIADD R3, R29.reuse, 0xff ;  /* 0x000000ff1d037836 */ /* 0x040fe20000000000 */
[----:B------:R-:W0:Y:S01]  /*0780*/  LDCU UR10, c[0x0][0x3a8] ;  /* 0x00007500ff0a77ac */ /* 0x000e220008000800 */
[C---:B------:R-:W-:Y:S01]  /*0790*/  VIADD R2, R29.reuse, 0xfe ;  /* 0x000000fe1d027836 */ /* 0x040fe20000000000 */
[----:B------:R-:W2:Y:S01]  /*07a0*/  I2F.RP R0, R7 ;  /* 0x0000000700007306 */ /* 0x000ea20000209400 */
[----:B------:R-:W-:Y:S01]  /*07b0*/  VIADD R11, R29, 0xfc ;  /* 0x000000fc1d0b7836 */ /* 0x000fe20000000000 */
[----:B------:R-:W-:Y:S01]  /*07c0*/  ISETP.GE.AND P4, PT, R3, RZ, PT ;  /* 0x000000ff0300720c */ /* 0x000fe20003f86270 */
[C---:B------:R-:W-:Y:S01]  /*07d0*/  VIADD R12, R29.reuse, 0xfd ;  /* 0x000000fd1d0c7836 */ /* 0x040fe20000000000 */
[----:B------:R-:W-:Y:S01]  /*07e0*/  IABS R10, R2 ;  /* 0x00000002000a7213 */ /* 0x000fe20000000000 */
[C---:B------:R-:W-:Y:S01]  /*07f0*/  VIADD R16, R29.reuse, 0xfb ;  /* 0x000000fb1d107836 */ /* 0x040fe20000000000 */
[----:B------:R-:W3:Y:S01]  /*0800*/  LDCU UR4, c[0x0][0x3ac] ;  /* 0x00007580ff0477ac */ /* 0x000ee20008000800 */
[C---:B------:R-:W-:Y:S01]  /*0810*/  VIADD R17, R29.reuse, 0xfa ;  /* 0x000000fa1d117836 */ /* 0x040fe20000000000 */
[----:B------:R-:W-:Y:S01]  /*0820*/  IABS R8, R12 ;  /* 0x0000000c00087213 */ /* 0x000fe20000000000 */
[----:B------:R-:W-:Y:S01]  /*0830*/  VIADD R27, R29, 0x10 ;  /* 0x000000101d1b7836 */ /* 0x000fe20000000000 */
[----:B------:R-:W4:Y:S02]  /*0840*/  LDCU.64 UR6, c[0x0][0x388] ;  /* 0x00007100ff0677ac */ /* 0x000f240008000a00 */
[----:B------:R-:W-:Y:S01]  /*0850*/  IABS R18, R17 ;  /* 0x0000001100127213 */ /* 0x000fe20000000000 */
[----:B------:R-:W5:Y:S01]  /*0860*/  LDCU UR5, c[0x0][0x3b0] ;  /* 0x00007600ff0577ac */ /* 0x000f620008000800 */
[----:B--2---:R-:W2:Y:S01]  /*0870*/  MUFU.RCP R0, R0 ;  /* 0x0000000000007308 */ /* 0x004ea20000001000 */
[----:B------:R-:W1:Y:S01]  /*0880*/  LDCU UR11, c[0x0][0x3a0] ;  /* 0x00007400ff0b77ac */ /* 0x000e620008000800 */
[----:B------:R-:W0:Y:S01]  /*0890*/  LDCU UR16, c[0x0][0x3ac] ;  /* 0x00007580ff1077ac */ /* 0x000e220008000800 */
[----:B--2---:R-:W-:-:S05]  /*08a0*/  VIADD R4, R0, 0xffffffe ;  /* 0x0ffffffe00047836 */ /* 0x004fca0000000000 */
[----:B------:R2:W0:Y:S02]  /*08b0*/  F2I.FTZ.U32.TRUNC.NTZ R5, R4 ;  /* 0x0000000400057305 */ /* 0x000424000021f000 */
[----:B--2---:R-:W-:Y:S02]  /*08c0*/  IMAD.MOV.U32 R4, RZ, RZ, RZ ;  /* 0x000000ffff047224 */ /* 0x004fe400078e00ff */
[----:B0-----:R-:W-:-:S04]  /*08d0*/  IMAD.MOV R6, RZ, RZ, -R5 ;  /* 0x000000ffff067224 */ /* 0x001fc800078e0a05 */
[----:B------:R-:W-:Y:S01]  /*08e0*/  IMAD R13, R6, R7, RZ ;  /* 0x00000007060d7224 */ /* 0x000fe200078e02ff */
[----:B------:R-:W-:-:S03]  /*08f0*/  IABS R6, R3 ;  /* 0x0000000300067213 */ /* 0x000fc60000000000 */
[----:B------:R-:W-:Y:S01]  /*0900*/  IMAD.HI.U32 R13, R5, R13, R4 ;  /* 0x0000000d050d7227 */ /* 0x000fe200078e0004 */
[----:B------:R-:W-:-:S05]  /*0910*/  IABS R5, R11 ;  /* 0x0000000b00057213 */ /* 0x000fca0000000000 */
[----:B------:R-:W-:-:S04]  /*0920*/  IMAD.HI.U32 R0, R13, R6, RZ ;  /* 0x000000060d007227 */ /* 0x000fc800078e00ff */
[----:B------:R-:W-:-:S04]  /*0930*/  IMAD.HI.U32 R4, R13, R10, RZ ;  /* 0x0000000a0d047227 */ /* 0x000fc800078e00ff */
[----:B------:R-:W-:Y:S02]  /*0940*/  IMAD.MOV R0, RZ, RZ, -R0 ;  /* 0x000000ffff007224 */ /* 0x000fe400078e0a00 */
[----:B------:R-:W-:Y:S02]  /*0950*/  IMAD.MOV R9, RZ, RZ, -R4 ;  /* 0x000000ffff097224 */ /* 0x000fe400078e0a04 */
[----:B------:R-:W-:Y:S02]  /*0960*/  IMAD R4, R7, R0, R6 ;  /* 0x0000000007047224 */ /* 0x000fe400078e0206 */
[----:B------:R-:W-:Y:S02]  /*0970*/  IMAD.MOV.U32 R6, RZ, RZ, R5 ;  /* 0x000000ffff067224 */ /* 0x000fe400078e0005 */
[----:B------:R-:W-:Y:S01]  /*0980*/  IMAD.HI.U32 R5, R13, R8, RZ ;  /* 0x000000080d057227 */ /* 0x000fe200078e00ff */
[----:B------:R-:W-:-:S03]  /*0990*/  ISETP.GT.U32.AND P0, PT, R7, R4, PT ;  /* 0x000000040700720c */ /* 0x000fc60003f04070 */
[----:B------:R-:W-:Y:S02]  /*09a0*/  IMAD.MOV R5, RZ, RZ, -R5 ;  /* 0x000000ffff057224 */ /* 0x000fe400078e0a05 */
[C---:B------:R-:W-:Y:S01]  /*09b0*/  IMAD R0, R7.reuse, R9, R10 ;  /* 0x0000000907007224 */ /* 0x040fe200078e020a */
[----:B------:R-:W-:Y:S01]  /*09c0*/  IABS R10, R16 ;  /* 0x00000010000a7213 */ /* 0x000fe20000000000 */
[----:B------:R-:W-:Y:S02]  /*09d0*/  IMAD R8, R7, R5, R8 ;  /* 0x0000000507087224 */ /* 0x000fe400078e0208 */
[----:B------:R-:W-:Y:S01]  /*09e0*/  IMAD.HI.U32 R9, R13, R6, RZ ;  /* 0x000000060d097227 */ /* 0x000fe200078e00ff */
[C---:B------:R-:W-:Y:S02]  /*09f0*/  ISETP.GT.U32.AND P2, PT, R7.reuse, R0, PT ;  /* 0x000000000700720c */ /* 0x040fe40003f44070 */
[----:B------:R-:W-:Y:S01]  /*0a00*/  ISETP.GT.U32.AND P1, PT, R7, R8, PT ;  /* 0x000000080700720c */ /* 0x000fe20003f24070 */
[----:B------:R-:W-:-:S04]  /*0a10*/  IMAD.HI.U32 R5, R13, R10, RZ ;  /* 0x0000000a0d057227 */ /* 0x000fc800078e00ff */
[----:B------:R-:W-:Y:S02]  /*0a20*/  @!P0 IMAD.IADD R4, R4, 0x1, -R7 ;  /* 0x0000000104048824 */ /* 0x000fe400078e0a07 */
[----:B------:R-:W-:Y:S02]  /*0a30*/  IMAD.MOV R3, RZ, RZ, -R5 ;  /* 0x000000ffff037224 */ /* 0x000fe400078e0a05 */
[----:B------:R-:W-:Y:S01]  /*0a40*/  VIADD R5, R29, 0xf9 ;  /* 0x000000f91d057836 */ /* 0x000fe20000000000 */
[C---:B------:R-:W-:Y:S01]  /*0a50*/  ISETP.GT.U32.AND P5, PT, R7.reuse, R4, PT ;  /* 0x000000040700720c */ /* 0x040fe20003fa4070 */
[--C-:B------:R-:W-:Y:S01]  /*0a60*/  @!P2 IMAD.IADD R0, R0, 0x1, -R7.reuse ;  /* 0x000000010000a824 */ /* 0x100fe200078e0a07 */
[----:B------:R-:W-:Y:S01]  /*0a70*/  ISETP.GE.AND P2, PT, R2, RZ, PT ;  /* 0x000000ff0200720c */ /* 0x000fe20003f46270 */
[----:B------:R-:W-:Y:S02]  /*0a80*/  @!P1 IMAD.IADD R8, R8, 0x1, -R7 ;  /* 0x0000000108089824 */ /* 0x000fe400078e0a07 */
[C---:B------:R-:W-:Y:S01]  /*0a90*/  IMAD R10, R7.reuse, R3, R10 ;  /* 0x00000003070a7224 */ /* 0x040fe200078e020a */
[----:B------:R-:W-:Y:S01]  /*0aa0*/  IABS R3, R5 ;  /* 0x0000000500037213 */ /* 0x000fe20000000000 */
[----:B------:R-:W-:Y:S01]  /*0ab0*/  IMAD.MOV R9, RZ, RZ, -R9 ;  /* 0x000000ffff097224 */ /* 0x000fe200078e0a09 */
[----:B------:R-:W-:-:S02]  /*0ac0*/  ISETP.GT.U32.AND P3, PT, R7, R0, PT ;  /* 0x000000000700720c */ /* 0x000fc40003f64070 */
[C---:B------:R-:W-:Y:S01]  /*0ad0*/  ISETP.GT.U32.AND P6, PT, R7.reuse, R8, PT ;  /* 0x000000080700720c */ /* 0x040fe20003fc4070 */
[----:B------:R-:W-:Y:S01]  /*0ae0*/  IMAD.MOV.U32 R2, RZ, RZ, R3 ;  /* 0x000000ffff027224 */ /* 0x000fe200078e0003 */
[----:B------:R-:W-:Y:S01]  /*0af0*/  ISETP.GT.U32.AND P1, PT, R7, R10, PT ;  /* 0x0000000a0700720c */ /* 0x000fe20003f24070 */
[----:B------:R-:W-:-:S04]  /*0b00*/  IMAD.HI.U32 R3, R13, R18, RZ ;  /* 0x000000120d037227 */ /* 0x000fc800078e00ff */
[----:B------:R-:W-:Y:S02]  /*0b10*/  IMAD R6, R7, R9, R6 ;  /* 0x0000000907067224 */ /* 0x000fe400078e0206 */
[----:B------:R-:W-:Y:S01]  /*0b20*/  @!P5 IMAD.IADD R4, R4, 0x1, -R7 ;  /* 0x000000010404d824 */ /* 0x000fe200078e0a07 */
[----:B------:R-:W-:Y:S01]  /*0b30*/  ISETP.GE.AND P5, PT, R12, RZ, PT ;  /* 0x000000ff0c00720c */ /* 0x000fe20003fa6270 */
[----:B------:R-:W-:Y:S01]  /*0b40*/  IMAD.HI.U32 R9, R13, R2, RZ ;  /* 0x000000020d097227 */ /* 0x000fe200078e00ff */
[----:B------:R-:W-:-:S03]  /*0b50*/  ISETP.GT.U32.AND P0, PT, R7, R6, PT ;  /* 0x000000060700720c */ /* 0x000fc60003f04070 */
[----:B------:R-:W-:Y:S02]  /*0b60*/  IMAD.MOV R3, RZ, RZ, -R3 ;  /* 0x000000ffff037224 */ /* 0x000fe400078e0a03 */
[----:B------:R-:W-:Y:S02]  /*0b70*/  IMAD.MOV.U32 R19, RZ, RZ, R4 ;  /* 0x000000ffff137224 */ /* 0x000fe400078e0004 */
[----:B------:R-:W-:Y:S01]  /*0b80*/  @!P3 IMAD.IADD R0, R0, 0x1, -R7 ;  /* 0x000000010000b824 */ /* 0x000fe200078e0a07 */
[----:B------:R-:W-:Y:S01]  /*0b90*/  ISETP.GE.AND P3, PT, R11, RZ, PT ;  /* 0x000000ff0b00720c */ /* 0x000fe20003f66270 */
[----:B------:R-:W-:Y:S02]  /*0ba0*/  IMAD.MOV R9, RZ, RZ, -R9 ;  /* 0x000000ffff097224 */ /* 0x000fe400078e0a09 */
[----:B------:R-:W-:Y:S01]  /*0bb0*/  @!P6 IMAD.IADD R8, R8, 0x1, -R7 ;  /* 0x000000010808e824 */ /* 0x000fe200078e0a07 */
[----:B------:R-:W-:Y:S01]  /*0bc0*/  ISETP.GE.AND P6, PT, R17, RZ, PT ;  /* 0x000000ff1100720c */ /* 0x000fe20003fc6270 */
[----:B------:R-:W-:-:S02]  /*0bd0*/  IMAD R4, R7, R3, R18 ;  /* 0x0000000307047224 */ /* 0x000fc400078e0212 */
[----:B------:R-:W-:Y:S02]  /*0be0*/  @!P1 IMAD.IADD R10, R10, 0x1, -R7 ;  /* 0x000000010a0a9824 */ /* 0x000fe400078e0a07 */
[C---:B------:R-:W-:Y:S02]  /*0bf0*/  IMAD R2, R7.reuse, R9, R2 ;  /* 0x0000000907027224 */ /* 0x040fe400078e0202 */
[----:B------:R-:W-:Y:S02]  /*0c00*/  IMAD.MOV.U32 R11, RZ, RZ, R8 ;  /* 0x000000ffff0b7224 */ /* 0x000fe400078e0008 */
[----:B------:R-:W-:Y:S01]  /*0c10*/  @!P2 IMAD.MOV R0, RZ, RZ, -R0 ;  /* 0x000000ffff00a224 */ /* 0x000fe200078e0a00 */
[C---:B------:R-:W-:Y:S01]  /*0c20*/  ISETP.GT.U32.AND P2, PT, R7.reuse, R4, PT ;  /* 0x000000040700720c */ /* 0x040fe20003f44070 */
[----:B------:R-:W-:Y:S01]  /*0c30*/  @!P4 IMAD.MOV R19, RZ, RZ, -R19 ;  /* 0x000000ffff13c224 */ /* 0x000fe200078e0a13 */
[C---:B------:R-:W-:Y:S01]  /*0c40*/  ISETP.GT.U32.AND P4, PT, R7.reuse, R10, PT ;  /* 0x0000000a0700720c */ /* 0x040fe20003f84070 */
[----:B------:R-:W-:Y:S01]  /*0c50*/  @!P5 IMAD.MOV R11, RZ, RZ, -R11 ;  /* 0x000000ffff0bd224 */ /* 0x000fe200078e0a0b */
[----:B------:R-:W-:Y:S01]  /*0c60*/  ISETP.GT.U32.AND P5, PT, R7, R2, PT ;  /* 0x000000020700720c */ /* 0x000fe20003fa4070 */
[--C-:B------:R-:W-:Y:S01]  /*0c70*/  @!P0 IMAD.IADD R6, R6, 0x1, -R7.reuse ;  /* 0x0000000106068824 */ /* 0x100fe200078e0a07 */
[----:B------:R-:W-:Y:S01]  /*0c80*/  STL [R1+0x2c], R19 ;  /* 0x00002c1301007387 */ /* 0x000fe20000100800 */
[C---:B------:R-:W-:Y:S01]  /*0c90*/  VIADD R3, R29.reuse, 0xf8 ;  /* 0x000000f81d037836 */ /* 0x040fe20000000000 */
[----:B------:R-:W-:Y:S01]  /*0ca0*/  ISETP.GE.AND P0, PT, R16, RZ, PT ;  /* 0x000000ff1000720c */ /* 0x000fe20003f06270 */
[----:B------:R-:W-:Y:S01]  /*0cb0*/  VIADD R8, R29, 0xf7 ;  /* 0x000000f71d087836 */ /* 0x000fe20000000000 */
[----:B------:R-:W-:Y:S01]  /*0cc0*/  ISETP.GT.U32.AND P1, PT, R7, R6, PT ;  /* 0x000000060700720c */ /* 0x000fe20003f24070 */
[----:B------:R0:W-:Y:S01]  /*0cd0*/  STL [R1+0x28], R0 ;  /* 0x0000280001007387 */ /* 0x0001e20000100800 */
[----:B------:R-:W-:Y:S01]  /*0ce0*/  IABS R12, R3 ;  /* 0x00000003000c7213 */ /* 0x000fe20000000000 */
[--C-:B------:R-:W-:Y:S01]  /*0cf0*/  @!P2 IMAD.IADD R4, R4, 0x1, -R7.reuse ;  /* 0x000000010404a824 */ /* 0x100fe200078e0a07 */
[----:B------:R-:W-:Y:S01]  /*0d00*/  ISETP.GE.AND P2, PT, R8, RZ, PT ;  /* 0x000000ff0800720c */ /* 0x000fe20003f46270 */
[--C-:B------:R-:W-:Y:S01]  /*0d10*/  @!P4 IMAD.IADD R10, R10, 0x1, -R7.reuse ;  /* 0x000000010a0ac824 */ /* 0x100fe200078e0a07 */
[----:B------:R-:W-:Y:S01]  /*0d20*/  ISETP.GE.AND P4, PT, R3, RZ, PT ;  /* 0x000000ff0300720c */ /* 0x000fe20003f86270 */
[----:B------:R-:W-:Y:S01]  /*0d30*/  @!P5 IMAD.IADD R2, R2, 0x1, -R7 ;  /* 0x000000010202d824 */ /* 0x000fe200078e0a07 */
[----:B------:R-:W-:Y:S01]  /*0d40*/  ISETP.GT.U32.AND P5, PT, R7, R4, PT ;  /* 0x000000040700720c */ /* 0x000fe20003fa4070 */
[----:B------:R-:W-:Y:S01]  /*0d50*/  IMAD.HI.U32 R3, R13, R12, RZ ;  /* 0x0000000c0d037227 */ /* 0x000fe200078e00ff */
[----:B------:R2:W-:Y:S01]  /*0d60*/  STL [R1+0x24], R11 ;  /* 0x0000240b01007387 */ /* 0x0005e20000100800 */
[----:B0-----:R-:W-:-:S02]  /*0d70*/  IABS R0, R8 ;  /* 0x0000000800007213 */ /* 0x001fc40000000000 */
[----:B------:R-:W-:Y:S02]  /*0d80*/  IMAD.MOV R3, RZ, RZ, -R3 ;  /* 0x000000ffff037224 */ /* 0x000fe400078e0a03 */
[----:B------:R-:W-:Y:S01]  /*0d90*/  @!P1 IMAD.IADD R6, R6, 0x1, -R7 ;  /* 0x0000000106069824 */ /* 0x000fe200078e0a07 */
[----:B------:R-:W-:Y:S01]  /*0da0*/  ISETP.GE.AND P1, PT, R5, RZ, PT ;  /* 0x000000ff0500720c */ /* 0x000fe20003f26270 */
[----:B------:R-:W-:Y:S02]  /*0db0*/  IMAD R12, R7, R3, R12 ;  /* 0x00000003070c7224 */ /* 0x000fe400078e020c */
[----:B------:R-:W-:Y:S02]  /*0dc0*/  IMAD.MOV.U32 R9, RZ, RZ, R6 ;  /* 0x000000ffff097224 */ /* 0x000fe400078e0006 */
[----:B------:R-:W-:-:S04]  /*0dd0*/  IMAD.HI.U32 R5, R13, R0, RZ ;  /* 0x000000000d057227 */ /* 0x000fc800078e00ff */
[----:B------:R-:W-:Y:S01]  /*0de0*/  @!P5 IMAD.IADD R4, R4, 0x1, -R7 ;  /* 0x000000010404d824 */ /* 0x000fe200078e0a07 */
[C---:B------:R-:W-:Y:S01]  /*0df0*/  ISETP.GT.U32.AND P5, PT, R7.reuse, R12, PT ;  /* 0x0000000c0700720c */ /* 0x040fe20003fa4070 */
[----:B------:R-:W-:Y:S01]  /*0e00*/  @!P3 IMAD.MOV R9, RZ, RZ, -R9 ;  /* 0x000000ffff09b224 */ /* 0x000fe200078e0a09 */
[C---:B------:R-:W-:Y:S01]  /*0e10*/  ISETP.GT.U32.AND P3, PT, R7.reuse, R2, PT ;  /* 0x000000020700720c */ /* 0x040fe20003f64070 */
[----:B------:R-:W-:Y:S02]  /*0e20*/  IMAD.MOV R5, RZ, RZ, -R5 ;  /* 0x000000ffff057224 */ /* 0x000fe400078e0a05 */
[----:B--2---:R-:W-:Y:S01]  /*0e30*/  IMAD.MOV.U32 R11, RZ, RZ, R4 ;  /* 0x000000ffff0b7224 */ /* 0x004fe200078e0004 */
[----:B------:R0:W-:Y:S01]  /*0e40*/  STL [R1+0x20], R9 ;  /* 0x0000200901007387 */ /* 0x0001e20000100800 */
[----:B------:R-:W-:Y:S02]  /*0e50*/  IMAD R3, R7, R5, R0 ;  /* 0x0000000507037224 */ /* 0x000fe400078e0200 */
[----:B------:R-:W-:-:S02]  /*0e60*/  IMAD.MOV.U32 R8, RZ, RZ, R10 ;  /* 0x000000ffff087224 */ /* 0x000fc400078e000a */
[----:B------:R-:W-:Y:S02]  /*0e70*/  VIADD R6, R29, 0xf6 ;  /* 0x000000f61d067836 */ /* 0x000fe40000000000 */
[----:B------:R-:W-:Y:S01]  /*0e80*/  @!P6 IMAD.MOV R11, RZ, RZ, -R11 ;  /* 0x000000ffff0be224 */ /* 0x000fe200078e0a0b */
[----:B------:R-:W-:Y:S01]  /*0e90*/  ISETP.GT.U32.AND P6, PT, R7, R3, PT ;  /* 0x000000030700720c */ /* 0x000fe20003fc4070 */
[----:B------:R-:W-:Y:S01]  /*0ea0*/  @!P0 IMAD.MOV R8, RZ, RZ, -R8 ;  /* 0x000000ffff088224 */ /* 0x000fe200078e0a08 */
[----:B------:R-:W-:Y:S01]  /*0eb0*/  IABS R10, R6 ;  /* 0x00000006000a7213 */ /* 0x000fe20000000000 */
[--C-:B------:R-:W-:Y:S01]  /*0ec0*/  @!P5 IMAD.IADD R12, R12, 0x1, -R7.reuse ;  /* 0x000000010c0cd824 */ /* 0x100fe200078e0a07 */
[----:B------:R-:W-:Y:S01]  /*0ed0*/  ISETP.GE.AND P0, PT, R6, RZ, PT ;  /* 0x000000ff0600720c */ /* 0x000fe20003f06270 */
[--C-:B------:R-:W-:Y:S01]  /*0ee0*/  @!P3 IMAD.IADD R2, R2, 0x1, -R7.reuse ;  /* 0x000000010202b824 */ /* 0x100fe200078e0a07 */
[----:B------:R2:W-:Y:S01]  /*0ef0*/  STL [R1+0x1c], R8 ;  /* 0x00001c0801007387 */ /* 0x0005e20000100800 */
[----:B------:R-:W-:Y:S01]  /*0f00*/  VIADD R0, R29, 0xf5 ;  /* 0x000000f51d007836 */ /* 0x000fe20000000000 */
[----:B------:R-:W-:Y:S01]  /*0f10*/  ISETP.GT.U32.AND P5, PT, R7, R12, PT ;  /* 0x0000000c0700720c */ /* 0x000fe20003fa4070 */
[----:B------:R-:W-:Y:S01]  /*0f20*/  VIADD R5, R29, 0xf4 ;  /* 0x000000f41d057836 */ /* 0x000fe20000000000 */
[----:B------:R-:W-:Y:S01]  /*0f30*/  STL [R1+0xa0], R11 ;  /* 0x0000a00b01007387 */ /* 0x000fe20000100800 */
[----:B0-----:R-:W-:Y:S01]  /*0f40*/  IMAD.MOV.U32 R9, RZ, RZ, R2 ;  /* 0x000000ffff097224 */ /* 0x001fe200078e0002 */
[----:B------:R-:W-:Y:S01]  /*0f50*/  ISETP.GE.AND P3, PT, R0, RZ, PT ;  /* 0x000000ff0000720c */ /* 0x000fe20003f66270 */
[----:B------:R-:W-:Y:S01]  /*0f60*/  @!P6 IMAD.IADD R3, R3, 0x1, -R7 ;  /* 0x000000010303e824 */ /* 0x000fe200078e0a07 */
[----:B------:R-:W-:Y:S01]  /*0f70*/  IABS R6, R0 ;  /* 0x0000000000067213 */ /* 0x000fe20000000000 */
[----:B------:R-:W-:Y:S01]  /*0f80*/  VIADD R0, R29, 0xf3 ;  /* 0x000000f31d007836 */ /* 0x000fe20000000000 */
[----:B------:R-:W-:Y:S01]  /*0f90*/  IABS R4, R5 ;  /* 0x0000000500047213 */ /* 0x000fe20000000000 */
[----:B--2---:R-:W-:Y:S01]  /*0fa0*/  IMAD.HI.U32 R8, R13, R10, RZ ;  /* 0x0000000a0d087227 */ /* 0x004fe200078e00ff */
[----:B------:R-:W-:-:S03]  /*0fb0*/  ISETP.GT.U32.AND P6, PT, R7, R3, PT ;  /* 0x000000030700720c */ /* 0x000fc60003fc4070 */
[----:B------:R-:W-:Y:S02]  /*0fc0*/  IMAD.MOV R8, RZ, RZ, -R8 ;  /* 0x000000ffff087224 */ /* 0x000fe400078e0a08 */
[----:B------:R-:W-:Y:S01]  /*0fd0*/  @!P1 IMAD.MOV R9, RZ, RZ, -R9 ;  /* 0x000000ffff099224 */ /* 0x000fe200078e0a09 */
[----:B------:R-:W-:Y:S01]  /*0fe0*/  ISETP.GE.AND P1, PT, R5, RZ, PT ;  /* 0x000000ff0500720c */ /* 0x000fe20003f26270 */
[----:B------:R-:W-:Y:S01]  /*0ff0*/  IMAD R10, R7, R8, R10 ;  /* 0x00000008070a7224 */ /* 0x000fe200078e020a */
[----:B------:R-:W-:Y:S01]  /*1000*/  IABS R8, R0 ;  /* 0x0000000000087213 */ /* 0x000fe20000000000 */
[----:B------:R-:W-:Y:S01]  /*1010*/  @!P5 IMAD.IADD R12, R12, 0x1, -R7 ;  /* 0x000000010c0cd824 */ /* 0x000fe200078e0a07 */
[----:B------:R0:W-:Y:S01]  /*1020*/  STL [R1+0xa8], R9 ;  /* 0x0000a80901007387 */ /* 0x0001e20000100800 */
[----:B------:R-:W-:Y:S01]  /*1030*/  IMAD.HI.U32 R2, R13, R6, RZ ;  /* 0x000000060d027227 */ /* 0x000fe200078e00ff */
[----:B------:R-:W-:-:S03]  /*1040*/  ISETP.GT.U32.AND P5, PT, R7, R10, PT ;  /* 0x0000000a0700720c */ /* 0x000fc60003fa4070 */
[----:B------:R-:W-:-:S04]  /*1050*/  IMAD.HI.U32 R5, R13, R8, RZ ;  /* 0x000000080d057227 */ /* 0x000fc800078e00ff */
[----:B------:R-:W-:Y:S02]  /*1060*/  IMAD.MOV R2, RZ, RZ, -R2 ;  /* 0x000000ffff027224 */ /* 0x000fe400078e0a02 */
[----:B0-----:R-:W-:-:S04]  /*1070*/  IMAD.HI.U32 R9, R13, R4, RZ ;  /* 0x000000040d097227 */ /* 0x001fc800078e00ff */
[----:B------:R-:W-:Y:S02]  /*1080*/  IMAD.MOV R9, RZ, RZ, -R9 ;  /* 0x000000ffff097224 */ /* 0x000fe400078e0a09 */
[----:B------:R-:W-:Y:S02]  /*1090*/  IMAD.MOV R5, RZ, RZ, -R5 ;  /* 0x000000ffff057224 */ /* 0x000fe400078e0a05 */
[C---:B------:R-:W-:Y:S02]  /*10a0*/  IMAD R9, R7.reuse, R9, R4 ;  /* 0x0000000907097224 */ /* 0x040fe400078e0204 */
[C---:B------:R-:W-:Y:S02]  /*10b0*/  IMAD R6, R7.reuse, R2, R6 ;  /* 0x0000000207067224 */ /* 0x040fe400078e0206 */
[----:B------:R-:W-:Y:S02]  /*10c0*/  IMAD.MOV.U32 R11, RZ, RZ, R12 ;  /* 0x000000ffff0b7224 */ /* 0x000fe400078e000c */
[----:B------:R-:W-:-:S02]  /*10d0*/  IMAD R8, R7, R5, R8 ;  /* 0x0000000507087224 */ /* 0x000fc400078e0208 */
[----:B------:R-:W-:Y:S01]  /*10e0*/  @!P6 IMAD.IADD R3, R3, 0x1, -R7 ;  /* 0x000000010303e824 */ /* 0x000fe200078e0a07 */
[C---:B------:R-:W-:Y:S01]  /*10f0*/  ISETP.GT.U32.AND P6, PT, R7.reuse, R9, PT ;  /* 0x000000090700720c */ /* 0x040fe20003fc4070 */
[----:B------:R-:W-:Y:S01]  /*1100*/  @!P4 IMAD.MOV R11, RZ, RZ, -R11 ;  /* 0x000000ffff0bc224 */ /* 0x000fe200078e0a0b */
[C---:B------:R-:W-:Y:S01]  /*1110*/  ISETP.GT.U32.AND P4, PT, R7.reuse, R6, PT ;  /* 0x000000060700720c */ /* 0x040fe20003f84070 */
[----:B------:R-:W-:Y:S01]  /*1120*/  @!P5 IMAD.IADD R10, R10, 0x1, -R7 ;  /* 0x000000010a0ad824 */ /* 0x000fe200078e0a07 */
[----:B------:R-:W-:Y:S01]  /*1130*/  ISETP.GT.U32.AND P5, PT, R7, R8, PT ;  /* 0x000000080700720c */ /* 0x000fe20003fa4070 */
[C---:B------:R-:W-:Y:S01]  /*1140*/  VIADD R19, R29.reuse, 0xf2 ;  /* 0x000000f21d137836 */ /* 0x040fe20000000000 */
[----:B------:R0:W-:Y:S01]  /*1150*/  STL [R1+0xac], R11 ;  /* 0x0000ac0b01007387 */ /* 0x0001e20000100800 */
[C---:B------:R-:W-:Y:S02]  /*1160*/  VIADD R16, R29.reuse, 0xf1 ;  /* 0x000000f11d107836 */ /* 0x040fe40000000000 */
[----:B------:R-:W-:Y:S01]  /*1170*/  VIADD R5, R29, 0xf0 ;  /* 0x000000f01d057836 */ /* 0x000fe20000000000 */
[----:B------:R-:W-:-:S02]  /*1180*/  IABS R2, R19 ;  /* 0x0000001300027213 */ /* 0x000fc40000000000 */
[----:B------:R-:W-:Y:S01]  /*1190*/  IABS R12, R16 ;  /* 0x00000010000c7213 */ /* 0x000fe20000000000 */
[--C-:B------:R-:W-:Y:S01]  /*11a0*/  @!P6 IMAD.IADD R9, R9, 0x1, -R7.reuse ;  /* 0x000000010909e824 */ /* 0x100fe200078e0a07 */
[----:B------:R-:W-:Y:S01]  /*11b0*/  IABS R18, R5 ;  /* 0x0000000500127213 */ /* 0x000fe20000000000 */
[--C-:B------:R-:W-:Y:S01]  /*11c0*/  @!P4 IMAD.IADD R6, R6, 0x1, -R7.reuse ;  /* 0x000000010606c824 */ /* 0x100fe200078e0a07 */
[C---:B------:R-:W-:Y:S01]  /*11d0*/  ISETP.GT.U32.AND P4, PT, R7.reuse, R10, PT ;  /* 0x0000000a0700720c */ /* 0x040fe20003f84070 */
[----:B------:R-:W-:Y:S01]  /*11e0*/  @!P5 IMAD.IADD R8, R8, 0x1, -R7 ;  /* 0x000000010808d824 */ /* 0x000fe200078e0a07 */
[C---:B------:R-:W-:Y:S01]  /*11f0*/  ISETP.GT.U32.AND P5, PT, R7.reuse, R9, PT ;  /* 0x000000090700720c */ /* 0x040fe20003fa4070 */
[----:B0-----:R-:W-:Y:S01]  /*1200*/  IMAD.MOV.U32 R11, RZ, RZ, R3 ;  /* 0x000000ffff0b7224 */ /* 0x001fe200078e0003 */
[----:B------:R-:W-:Y:S01]  /*1210*/  ISETP.GT.U32.AND P6, PT, R7, R6, PT ;  /* 0x000000060700720c */ /* 0x000fe20003fc4070 */
[----:B------:R-:W-:-:S04]  /*1220*/  IMAD.HI.U32 R4, R13, R2, RZ ;  /* 0x000000020d047227 */ /* 0x000fc800078e00ff */
[----:B------:R-:W-:-:S04]  /*1230*/  IMAD.HI.U32 R3, R13, R12, RZ ;  /* 0x0000000c0d037227 */ /* 0x000fc800078e00ff */
[----:B------:R-:W-:Y:S02]  /*1240*/  IMAD.MOV R4, RZ, RZ, -R4 ;  /* 0x000000ffff047224 */ /* 0x000fe400078e0a04 */
[----:B------:R-:W-:Y:S02]  /*1250*/  IMAD.MOV R3, RZ, RZ, -R3 ;  /* 0x000000ffff037224 */ /* 0x000fe400078e0a03 */
[----:B------:R-:W-:Y:S01]  /*1260*/  @!P2 IMAD.MOV R11, RZ, RZ, -R11 ;  /* 0x000000ffff0ba224 */ /* 0x000fe200078e0a0b */
[C---:B------:R-:W-:Y:S01]  /*1270*/  ISETP.GT.U32.AND P2, PT, R7.reuse, R8, PT ;  /* 0x000000080700720c */ /* 0x040fe20003f44070 */
[C---:B------:R-:W-:Y:S02]  /*1280*/  IMAD R2, R7.reuse, R4, R2 ;  /* 0x0000000407027224 */ /* 0x040fe400078e0202 */
[C---:B------:R-:W-:Y:S01]  /*1290*/  IMAD R12, R7.reuse, R3, R12 ;  /* 0x00000003070c7224 */ /* 0x040fe200078e020c */
[----:B------:R0:W-:Y:S01]  /*12a0*/  STL [R1+0xb0], R11 ;  /* 0x0000b00b01007387 */ /* 0x0001e20000100800 */
[--C-:B------:R-:W-:Y:S01]  /*12b0*/  @!P4 IMAD.IADD R10, R10, 0x1, -R7.reuse ;  /* 0x000000010a0ac824 */ /* 0x100fe200078e0a07 */
[----:B------:R-:W-:Y:S01]  /*12c0*/  ISETP.GT.U32.AND P4, PT, R7, R2, PT ;  /* 0x000000020700720c */ /* 0x000fe20003f84070 */
[----:B------:R-:W-:Y:S01]  /*12d0*/  @!P5 IMAD.IADD R9, R9, 0x1, -R7 ;  /* 0x000000010909d824 */ /* 0x000fe200078e0a07 */
[----:B------:R-:W-:Y:S01]  /*12e0*/  ISETP.GT.U32.AND P5, PT, R7, R12, PT ;  /* 0x0000000c0700720c */ /* 0x000fe20003fa4070 */
[----:B------:R-:W-:-:S02]  /*12f0*/  VIADD R3, R29, 0xee ;  /* 0x000000ee1d037836 */ /* 0x000fc40000000000 */
[----:B------:R-:W-:Y:S02]  /*1300*/  VIADD R4, R29, 0xef ;  /* 0x000000ef1d047836 */ /* 0x000fe40000000000 */
[--C-:B------:R-:W-:Y:S01]  /*1310*/  @!P2 IMAD.IADD R8, R8, 0x1, -R7.reuse ;  /* 0x000000010808a824 */ /* 0x100fe200078e0a07 */
[----:B------:R-:W-:Y:S01]  /*1320*/  ISETP.GE.AND P2, PT, R19, RZ, PT ;  /* 0x000000ff1300720c */ /* 0x000fe20003f46270 */
[--C-:B------:R-:W-:Y:S01]  /*1330*/  @!P6 IMAD.IADD R6, R6, 0x1, -R7.reuse ;  /* 0x000000010606e824 */ /* 0x100fe200078e0a07 */
[----:B------:R-:W-:Y:S01]  /*1340*/  IABS R19, R3 ;  /* 0x0000000300137213 */ /* 0x000fe20000000000 */
[----:B0-----:R-:W-:Y:S01]  /*1350*/  IMAD.HI.U32 R11, R13, R18, RZ ;  /* 0x000000120d0b7227 */ /* 0x001fe200078e00ff */
[----:B------:R-:W-:Y:S02]  /*1360*/  IABS R17, R4 ;  /* 0x0000000400117213 */ /* 0x000fe40000000000 */
[----:B------:R-:W-:Y:S01]  /*1370*/  ISETP.GE.AND P6, PT, R0, RZ, PT ;  /* 0x000000ff0000720c */ /* 0x000fe20003fc6270 */
[--C-:B------:R-:W-:Y:S01]  /*1380*/  @!P4 IMAD.IADD R2, R2, 0x1, -R7.reuse ;  /* 0x000000010202c824 */ /* 0x100fe200078e0a07 */
[----:B------:R-:W-:Y:S01]  /*1390*/  ISETP.GE.AND P4, PT, R16, RZ, PT ;  /* 0x000000ff1000720c */ /* 0x000fe20003f86270 */
[----:B------:R-:W-:-:S02]  /*13a0*/  @!P5 IMAD.IADD R12, R12, 0x1, -R7 ;  /* 0x000000010c0cd824 */ /* 0x000fc400078e0a07 */
[----:B------:R-:W-:Y:S02]  /*13b0*/  IMAD.MOV.U32 R16, RZ, RZ, R19 ;  /* 0x000000ffff107224 */ /* 0x000fe400078e0013 */
[----:B------:R-:W-:Y:S01]  /*13c0*/  IMAD.MOV.U32 R21, RZ, RZ, R10 ;  /* 0x000000ffff157224 */ /* 0x000fe200078e000a */
[----:B------:R-:W-:Y:S01]  /*13d0*/  ISETP.GT.U32.AND P5, PT, R7, R12, PT ;  /* 0x0000000c0700720c */ /* 0x000fe20003fa4070 */
[----:B------:R-:W-:-:S04]  /*13e0*/  IMAD.HI.U32 R10, R13, R16, RZ ;  /* 0x000000100d0a7227 */ /* 0x000fc800078e00ff */
[----:B------:R-:W-:Y:S02]  /*13f0*/  IMAD.MOV R11, RZ, RZ, -R11 ;  /* 0x000000ffff0b7224 */ /* 0x000fe400078e0a0b */
[----:B------:R-:W-:Y:S02]  /*1400*/  IMAD.MOV.U32 R20, RZ, RZ, R6 ;  /* 0x000000ffff147224 */ /* 0x000fe400078e0006 */
[----:B------:R-:W-:Y:S01]  /*1410*/  @!P0 IMAD.MOV R21, RZ, RZ, -R21 ;  /* 0x000000ffff158224 */ /* 0x000fe200078e0a15 */
[C---:B------:R-:W-:Y:S01]  /*1420*/  ISETP.GT.U32.AND P0, PT, R7.reuse, R2, PT ;  /* 0x000000020700720c */ /* 0x040fe20003f04070 */
[----:B------:R-:W-:Y:S02]  /*1430*/  IMAD.MOV R6, RZ, RZ, -R10 ;  /* 0x000000ffff067224 */ /* 0x000fe400078e0a0a */
[C---:B------:R-:W-:Y:S01]  /*1440*/  IMAD R18, R7.reuse, R11, R18 ;  /* 0x0000000b07127224 */ /* 0x040fe200078e0212 */
[----:B------:R0:W-:Y:S01]  /*1450*/  STL [R1+0xb8], R21 ;  /* 0x0000b81501007387 */ /* 0x0001e20000100800 */
[----:B------:R-:W-:-:S02]  /*1460*/  IMAD R16, R7, R6, R16 ;  /* 0x0000000607107224 */ /* 0x000fc400078e0210 */
[----:B------:R-:W-:-:S04]  /*1470*/  IMAD.HI.U32 R0, R13, R17, RZ ;  /* 0x000000110d007227 */ /* 0x000fc800078e00ff */
[----:B------:R-:W-:Y:S01]  /*1480*/  @!P3 IMAD.MOV R20, RZ, RZ, -R20 ;  /* 0x000000ffff14b224 */ /* 0x000fe200078e0a14 */
[C---:B------:R-:W-:Y:S01]  /*1490*/  ISETP.GT.U32.AND P3, PT, R7.reuse, R18, PT ;  /* 0x000000120700720c */ /* 0x040fe20003f64070 */
[--C-:B------:R-:W-:Y:S01]  /*14a0*/  @!P5 IMAD.IADD R12, R12, 0x1, -R7.reuse ;  /* 0x000000010c0cd824 */ /* 0x100fe200078e0a07 */
[C---:B------:R-:W-:Y:S01]  /*14b0*/  ISETP.GT.U32.AND P5, PT, R7.reuse, R16, PT ;  /* 0x000000100700720c */ /* 0x040fe20003fa4070 */
[----:B------:R-:W-:Y:S01]  /*14c0*/  IMAD.MOV R0, RZ, RZ, -R0 ;  /* 0x000000ffff007224 */ /* 0x000fe200078e0a00 */
[----:B------:R-:W-:Y:S01]  /*14d0*/  STL [R1+0xc0], R20 ;  /* 0x0000c01401007387 */ /* 0x000fe20000100800 */
[----:B------:R-:W-:Y:S01]  /*14e0*/  @!P0 IMAD.IADD R2, R2, 0x1, -R7 ;  /* 0x0000000102028824 */ /* 0x000fe200078e0a07 */
[----:B------:R-:W-:Y:S01]  /*14f0*/  ISETP.GE.AND P0, PT, R4, RZ, PT ;  /* 0x000000ff0400720c */ /* 0x000fe20003f06270 */
[----:B------:R-:W-:Y:S02]  /*1500*/  IMAD R17, R7, R0, R17 ;  /* 0x0000000007117224 */ /* 0x000fe400078e0211 */
[----:B------:R-:W-:Y:S01]  /*1510*/  @!P1 IMAD.MOV R9, RZ, RZ, -R9 ;  /* 0x000000ffff099224 */ /* 0x000fe200078e0a09 */
[----:B------:R-:W-:Y:S01]  /*1520*/  ISETP.GE.AND P1, PT, R5, RZ, PT ;  /* 0x000000ff0500720c */ /* 0x000fe20003f26270 */
[----:B------:R-:W-:Y:S01]  /*1530*/  @!P6 IMAD.MOV R8, RZ, RZ, -R8 ;  /* 0x000000ffff08e224 */ /* 0x000fe200078e0a08 */
[----:B------:R-:W-:Y:S01]  /*1540*/  ISETP.GT.U32.AND P6, PT, R7, R17, PT ;  /* 0x000000110700720c */ /* 0x000fe20003fc4070 */
[----:B------:R-:W-:Y:S01]  /*1550*/  VIADD R4, R29, 0xec ;  /* 0x000000ec1d047836 */ /* 0x000fe20000000000 */
[----:B------:R-:W-:Y:S01]  /*1560*/  STL [R1+0xc8], R9 ;  /* 0x0000c80901007387 */ /* 0x000fe20000100800 */
[----:B------:R-:W-:-:S02]  /*1570*/  IMAD.MOV.U32 R5, RZ, RZ, R2 ;  /* 0x000000ffff057224 */ /* 0x000fc400078e0002 */
[----:B------:R-:W-:Y:S01]  /*1580*/  @!P3 IMAD.IADD R18, R18, 0x1, -R7 ;  /* 0x000000011212b824 */ /* 0x000fe200078e0a07 */
[----:B------:R-:W-:Y:S01]  /*1590*/  ISETP.GE.AND P3, PT, R3, RZ, PT ;  /* 0x000000ff0300720c */ /* 0x000fe20003f66270 */
[----:B------:R-:W-:Y:S01]  /*15a0*/  @!P2 IMAD.MOV R5, RZ, RZ, -R5 ;  /* 0x000000ffff05a224 */ /* 0x000fe200078e0a05 */
[----:B------:R-:W-:Y:S01]  /*15b0*/  IABS R3, R4 ;  /* 0x0000000400037213 */ /* 0x000fe20000000000 */
[--C-:B------:R-:W-:Y:S01]  /*15c0*/  @!P5 IMAD.IADD R16, R16, 0x1, -R7.reuse ;  /* 0x000000011010d824 */ /* 0x100fe200078e0a07 */
[----:B------:R2:W-:Y:S01]  /*15d0*/  STL [R1+0xcc], R8 ;  /* 0x0000cc0801007387 */ /* 0x0005e20000100800 */
[----:B------:R-:W-:Y:S02]  /*15e0*/  VIADD R0, R29, 0xed ;  /* 0x000000ed1d007836 */ /* 0x000fe40000000000 */
[----:B------:R-:W-:Y:S01]  /*15f0*/  @!P6 IMAD.IADD R17, R17, 0x1, -R7 ;  /* 0x000000011111e824 */ /* 0x000fe200078e0a07 */
[----:B------:R1:W-:Y:S01]  /*1600*/  STL [R1+0xd0], R5 ;  /* 0x0000d00501007387 */ /* 0x0003e20000100800 */
[----:B------:R-:W-:Y:S01]  /*1610*/  ISETP.GT.U32.AND P5, PT, R7, R16, PT ;  /* 0x000000100700720c */ /* 0x000fe20003fa4070 */
[----:B------:R-:W-:Y:S01]  /*1620*/  VIADD R2, R29, 0xea ;  /* 0x000000ea1d027836 */ /* 0x000fe20000000000 */
[----:B------:R-:W-:Y:S01]  /*1630*/  IABS R10, R0 ;  /* 0x00000000000a7213 */ /* 0x000fe20000000000 */
[----:B0-----:R-:W-:Y:S01]  /*1640*/  IMAD.MOV.U32 R21, RZ, RZ, R12 ;  /* 0x000000ffff157224 */ /* 0x001fe200078e000c */
[----:B------:R-:W-:Y:S01]  /*1650*/  ISETP.GT.U32.AND P6, PT, R7, R18, PT ;  /* 0x000000120700720c */ /* 0x000fe20003fc4070 */
[----:B--2---:R-:W-:Y:S01]  /*1660*/  VIADD R8, R29, 0xeb ;  /* 0x000000eb1d087836 */ /* 0x004fe20000000000 */
[----:B------:R-:W-:Y:S01]  /*1670*/  ISETP.GT.U32.AND P2, PT, R7, R17, PT ;  /* 0x000000110700720c */ /* 0x000fe20003f44070 */
[----:B------:R-:W-:-:S03]  /*1680*/  IMAD.HI.U32 R6, R13, R10, RZ ;  /* 0x0000000a0d067227 */ /* 0x000fc600078e00ff */
[----:B------:R-:W-:Y:S01]  /*1690*/  IABS R11, R8 ;  /* 0x00000008000b7213 */ /* 0x000fe20000000000 */
[----:B-1----:R-:W-:-:S04]  /*16a0*/  IMAD.HI.U32 R5, R13, R3, RZ ;  /* 0x000000030d057227 */ /* 0x002fc800078e00ff */
[----:B------:R-:W-:Y:S02]  /*16b0*/  IMAD.MOV R5, RZ, RZ, -R5 ;  /* 0x000000ffff057224 */ /* 0x000fe400078e0a05 */
[----:B------:R-:W-:Y:S02]  /*16c0*/  IMAD.MOV R6, RZ, RZ, -R6 ;  /* 0x000000ffff067224 */ /* 0x000fe400078e0a06 */
[C---:B------:R-:W-:Y:S02]  /*16d0*/  IMAD R3, R7.reuse, R5, R3 ;  /* 0x0000000507037224 */ /* 0x040fe400078e0203 */
[--C-:B------:R-:W-:Y:S02]  /*16e0*/  @!P5 IMAD.IADD R16, R16, 0x1, -R7.reuse ;  /* 0x000000011010d824 */ /* 0x100fe400078e0a07 */
[C---:B------:R-:W-:Y:S01]  /*16f0*/  IMAD R10, R7.reuse, R6, R10 ;  /* 0x00000006070a7224 */ /* 0x040fe200078e020a */
[----:B------:R-:W-:Y:S01]  /*1700*/  ISETP.GT.U32.AND P5, PT, R7, R3, PT ;  /* 0x000000030700720c */ /* 0x000fe20003fa4070 */
[--C-:B------:R-:W-:Y:S01]  /*1710*/  @!P6 IMAD.IADD R18, R18, 0x1, -R7.reuse ;  /* 0x000000011212e824 */ /* 0x100fe200078e0a07 */
[----:B------:R-:W-:Y:S01]  /*1720*/  IABS R6, R2 ;  /* 0x0000000200067213 */ /* 0x000fe20000000000 */
[----:B------:R-:W-:Y:S01]  /*1730*/  VIADD R5, R29, 0xe9 ;  /* 0x000000e91d057836 */ /* 0x000fe20000000000 */
[----:B------:R-:W-:Y:S01]  /*1740*/  ISETP.GT.U32.AND P6, PT, R7, R10, PT ;  /* 0x0000000a0700720c */ /* 0x000fe20003fc4070 */
[----:B------:R-:W-:Y:S01]  /*1750*/  @!P2 IMAD.IADD R17, R17, 0x1, -R7 ;  /* 0x000000011111a824 */ /* 0x000fe200078e0a07 */
[----:B------:R-:W-:Y:S01]  /*1760*/  ISETP.GE.AND P2, PT, R0, RZ, PT ;  /* 0x000000ff0000720c */ /* 0x000fe20003f46270 */
[----:B------:R-:W-:Y:S01]  /*1770*/  IMAD.HI.U32 R19, R13, R11, RZ ;  /* 0x0000000b0d137227 */ /* 0x000fe200078e00ff */
[----:B------:R-:W-:-:S03]  /*1780*/  IABS R9, R5 ;  /* 0x0000000500097213 */ /* 0x000fc60000000000 */
[----:B------:R-:W-:Y:S02]  /*1790*/  @!P4 IMAD.MOV R21, RZ, RZ, -R21 ;  /* 0x000000ffff15c224 */ /* 0x000fe400078e0a15 */
[--C-:B------:R-:W-:Y:S02]  /*17a0*/  @!P5 IMAD.IADD R3, R3, 0x1, -R7.reuse ;  /* 0x000000010303d824 */ /* 0x100fe400078e0a07 */
[----:B------:R-:W-:Y:S01]  /*17b0*/  IMAD.HI.U32 R12, R13, R9, RZ ;  /* 0x000000090d0c7227 */ /* 0x000fe200078e00ff */
[----:B------:R-:W-:Y:S02]  /*17c0*/  STL [R1+0xdc], R21 ;  /* 0x0000dc1501007387 */ /* 0x000fe40000100800 */
[----:B------:R-:W-:Y:S01]  /*17d0*/  ISETP.GT.U32.AND P5, PT, R7, R3, PT ;  /* 0x000000030700720c */ /* 0x000fe20003fa4070 */
[----:B------:R-:W-:Y:S01]  /*17e0*/  @!P6 IMAD.IADD R10, R10, 0x1, -R7 ;  /* 0x000000010a0ae824 */ /* 0x000fe200078e0a07 */
[----:B------:R-:W-:Y:S01]  /*17f0*/  ISETP.GE.AND P6, PT, R4, RZ, PT ;  /* 0x000000ff0400720c */ /* 0x000fe20003fc6270 */
[----:B------:R-:W-:-:S02]  /*1800*/  IMAD.MOV R12, RZ, RZ, -R12 ;  /* 0x000000ffff0c7224 */ /* 0x000fc400078e0a0c */
[----:B------:R-:W-:Y:S01]  /*1810*/  IMAD.MOV R19, RZ, RZ, -R19 ;  /* 0x000000ffff137224 */ /* 0x000fe200078e0a13 */
[----:B------:R-:W-:Y:S01]  /*1820*/  ISETP.GT.U32.AND P4, PT, R7, R10, PT ;  /* 0x0000000a0700720c */ /* 0x000fe20003f84070 */
[----:B------:R-:W-:Y:S01]  /*1830*/  @!P0 IMAD.MOV R17, RZ, RZ, -R17 ;  /* 0x000000ffff118224 */ /* 0x000fe200078e0a11 */
[----:B------:R-:W-:Y:S01]  /*1840*/  ISETP.GE.AND P0, PT, R8, RZ, PT ;  /* 0x000000ff0800720c */ /* 0x000fe20003f06270 */
[----:B------:R-:W-:-:S04]  /*1850*/  IMAD.HI.U32 R0, R13, R6, RZ ;  /* 0x000000060d007227 */ /* 0x000fc800078e00ff */
[C---:B------:R-:W-:Y:S02]  /*1860*/  IMAD R8, R7.reuse, R12, R9 ;  /* 0x0000000c07087224 */ /* 0x040fe400078e0209 */
[----:B------:R-:W-:Y:S02]  /*1870*/  IMAD R11, R7, R19, R11 ;  /* 0x00000013070b7224 */ /* 0x000fe400078e020b */
[----:B------:R-:W-:Y:S02]  /*1880*/  IMAD.MOV.U32 R20, RZ, RZ, R18 ;  /* 0x000000ffff147224 */ /* 0x000fe400078e0012 */
[----:B------:R-:W-:Y:S02]  /*1890*/  IMAD.MOV R0, RZ, RZ, -R0 ;  /* 0x000000ffff007224 */ /* 0x000fe400078e0a00 */
[----:B------:R-:W-:Y:S01]  /*18a0*/  @!P5 IMAD.IADD R3, R3, 0x1, -R7 ;  /* 0x000000010303d824 */ /* 0x000fe200078e0a07 */
[C---:B------:R-:W-:Y:S01]  /*18b0*/  ISETP.GT.U32.AND P5, PT, R7.reuse, R8, PT ;  /* 0x000000080700720c */ /* 0x040fe20003fa4070 */
[----:B------:R-:W-:Y:S01]  /*18c0*/  @!P1 IMAD.MOV R20, RZ, RZ, -R20 ;  /* 0x000000ffff149224 */ /* 0x000fe200078e0a14 */
[C---:B------:R-:W-:Y:S01]  /*18d0*/  ISETP.GT.U32.AND P1, PT, R7.reuse, R11, PT ;  /* 0x0000000b0700720c */ /* 0x040fe20003f24070 */
[----:B------:R-:W-:-:S02]  /*18e0*/  IMAD R6, R7, R0, R6 ;  /* 0x0000000007067224 */ /* 0x000fc400078e0206 */
[--C-:B------:R-:W-:Y:S01]  /*18f0*/  @!P4 IMAD.IADD R10, R10, 0x1, -R7.reuse ;  /* 0x000000010a0ac824 */ /* 0x100fe200078e0a07 */
[----:B------:R-:W-:Y:S01]  /*1900*/  ISETP.GE.AND P4, PT, R2, RZ, PT ;  /* 0x000000ff0200720c */ /* 0x000fe20003f86270 */
[----:B------:R-:W-:Y:S01]  /*1910*/  @!P3 IMAD.MOV R16, RZ, RZ, -R16 ;  /* 0x000000ffff10b224 */ /* 0x000fe200078e0a10 */
[----:B------:R-:W-:Y:S01]  /*1920*/  ISETP.GT.U32.AND P3, PT, R7, R6, PT ;  /* 0x000000060700720c */ /* 0x000fe20003f64070 */
[----:B------:R-:W-:Y:S01]  /*1930*/  IMAD.MOV.U32 R12, RZ, RZ, R10 ;  /* 0x000000ffff0c7224 */ /* 0x000fe200078e000a */
[----:B------:R-:W-:Y:S01]  /*1940*/  STL [R1+0xe0], R20 ;  /* 0x0000e01401007387 */ /* 0x000fe20000100800 */
[C---:B------:R-:W-:Y:S02]  /*1950*/  VIADD R2, R29.reuse, 0xe7 ;  /* 0x000000e71d027836 */ /* 0x040fe40000000000 */
[----:B------:R-:W-:Y:S01]  /*1960*/  VIADD R4, R29, 0xe8 ;  /* 0x000000e81d047836 */ /* 0x000fe20000000000 */
[----:B------:R-:W-:Y:S01]  /*1970*/  STL [R1+0xf8], R17 ;  /* 0x0000f81101007387 */ /* 0x000fe20000100800 */
[----:B------:R-:W-:Y:S01]  /*1980*/  @!P2 IMAD.MOV R12, RZ, RZ, -R12 ;  /* 0x000000ffff0ca224 */ /* 0x000fe200078e0a0c */
[----:B------:R-:W-:Y:S01]  /*1990*/  IABS R10, R2 ;  /* 0x00000002000a7213 */ /* 0x000fe20000000000 */
[--C-:B------:R-:W-:Y:S01]  /*19a0*/  @!P5 IMAD.IADD R8, R8, 0x1, -R7.reuse ;  /* 0x000000010808d824 */ /* 0x100fe200078e0a07 */
[----:B------:R-:W-:Y:S01]  /*19b0*/  IABS R0, R4 ;  /* 0x0000000400007213 */ /* 0x000fe20000000000 */
[--C-:B------:R-:W-:Y:S01]  /*19c0*/  @!P1 IMAD.IADD R11, R11, 0x1, -R7.reuse ;  /* 0x000000010b0b9824 */ /* 0x100fe200078e0a07 */
[----:B------:R-:W-:Y:S01]  /*19d0*/  STL [R1+0xfc], R16 ;  /* 0x0000fc1001007387 */ /* 0x000fe20000100800 */
[----:B------:R-:W-:Y:S01]  /*19e0*/  @!P3 IMAD.IADD R6, R6, 0x1, -R7 ;  /* 0x000000010606b824 */ /* 0x000fe200078e0a07 */
[----:B------:R-:W-:Y:S01]  /*19f0*/  ISETP.GT.U32.AND P5, PT, R7, R8, PT ;  /* 0x000000080700720c */ /* 0x000fe20003fa4070 */
[----:B------:R-:W-:Y:S01]  /*1a00*/  IMAD.HI.U32 R9, R13, R0, RZ ;  /* 0x000000000d097227 */ /* 0x000fe200078e00ff */
[----:B------:R0:W-:Y:S01]  /*1a10*/  STL [R1+0x100], R12 ;  /* 0x0001000c01007387 */ /* 0x0001e20000100800 */
[----:B------:R-:W-:-:S02]  /*1a20*/  ISETP.GT.U32.AND P2, PT, R7, R11, PT ;  /* 0x0000000b0700720c */ /* 0x000fc40003f44070 */
[----:B------:R-:W-:Y:S01]  /*1a30*/  IMAD.MOV R9, RZ, RZ, -R9 ;  /* 0x000000ffff097224 */ /* 0x000fe200078e0a09 */
[----:B------:R-:W-:Y:S02]  /*1a40*/  ISETP.GT.U32.AND P3, PT, R7, R6, PT ;  /* 0x000000060700720c */ /* 0x000fe40003f64070 */
[----:B------:R-:W-:Y:S01]  /*1a50*/  ISETP.GE.AND P1, PT, R5, RZ, PT ;  /* 0x000000ff0500720c */ /* 0x000fe20003f26270 */
[----:B------:R-:W-:Y:S02]  /*1a60*/  IMAD R0, R7, R9, R0 ;  /* 0x0000000907007224 */ /* 0x000fe400078e0200 */
[----:B------:R-:W-:Y:S02]  /*1a70*/  VIADD R5, R29, 0xe6 ;  /* 0x000000e61d057836 */ /* 0x000fe40000000000 */
[----:B0-----:R-:W-:Y:S02]  /*1a80*/  IMAD.MOV.U32 R12, RZ, RZ, R3 ;  /* 0x000000ffff0c7224 */ /* 0x001fe400078e0003 */
[----:B------:R-:W-:Y:S01]  /*1a90*/  IMAD.HI.U32 R3, R13, R10, RZ ;  /* 0x0000000a0d037227 */ /* 0x000fe200078e00ff */
[----:B------:R-:W-:-:S03]  /*1aa0*/  IABS R9, R5 ;  /* 0x0000000500097213 */ /* 0x000fc60000000000 */
[----:B------:R-:W-:Y:S02]  /*1ab0*/  IMAD.MOV R3, RZ, RZ, -R3 ;  /* 0x000000ffff037224 */ /* 0x000fe400078e0a03 */
[--C-:B------:R-:W-:Y:S02]  /*1ac0*/  @!P5 IMAD.IADD R8, R8, 0x1, -R7.reuse ;  /* 0x000000010808d824 */ /* 0x100fe400078e0a07 */
[----:B------:R-:W-:Y:S02]  /*1ad0*/  IMAD R10, R7, R3, R10 ;  /* 0x00000003070a7224 */ /* 0x000fe400078e020a */
[--C-:B------:R-:W-:Y:S01]  /*1ae0*/  @!P2 IMAD.IADD R11, R11, 0x1, -R7.reuse ;  /* 0x000000010b0ba824 */ /* 0x100fe200078e0a07 */
[C---:B------:R-:W-:Y:S01]  /*1af0*/  ISETP.GT.U32.AND P2, PT, R7.reuse, R0, PT ;  /* 0x000000000700720c */ /* 0x040fe20003f44070 */
[----:B------:R-:W-:Y:S01]  /*1b00*/  @!P3 IMAD.IADD R6, R6, 0x1, -R7 ;  /* 0x000000010606b824 */ /* 0x000fe200078e0a07 */
[----:B------:R-:W-:Y:S01]  /*1b10*/  ISETP.GT.U32.AND P5, PT, R7, R10, PT ;  /* 0x0000000a0700720c */ /* 0x000fe20003fa4070 */
[----:B------:R-:W-:Y:S01]  /*1b20*/  @!P6 IMAD.MOV R12, RZ, RZ, -R12 ;  /* 0x000000ffff0ce224 */ /* 0x000fe200078e0a0c */
[----:B------:R-:W-:Y:S01]  /*1b30*/  ISETP.GE.AND P3, PT, R2, RZ, PT ;  /* 0x000000ff0200720c */ /* 0x000fe20003f66270 */
[----:B------:R-:W-:Y:S01]  /*1b40*/  VIADD R2, R29, 0xe5 ;  /* 0x000000e51d027836 */ /* 0x000fe20000000000 */
[----:B------:R-:W-:Y:S01]  /*1b50*/  ISETP.GE.AND P6, PT, R4, RZ, PT ;  /* 0x000000ff0400720c */ /* 0x000fe20003fc6270 */
[----:B------:R-:W-:Y:S01]  /*1b60*/  IMAD.HI.U32 R16, R13, R9, RZ ;  /* 0x000000090d107227 */ /* 0x000fe200078e00ff */
[----:B------:R0:W-:Y:S02]  /*1b70*/  STL [R1+0x104], R12 ;  /* 0x0001040c01007387 */ /* 0x0001e40000100800 */
[----:B------:R-:W-:Y:S01]  /*1b80*/  IABS R4, R2 ;  /* 0x0000000200047213 */ /* 0x000fe20000000000 */
[----:B------:R-:W-:-:S02]  /*1b90*/  IMAD.MOV.U32 R17, RZ, RZ, R11 ;  /* 0x000000ffff117224 */ /* 0x000fc400078e000b */
[--C-:B------:R-:W-:Y:S01]  /*1ba0*/  @!P2 IMAD.IADD R0, R0, 0x1, -R7.reuse ;  /* 0x000000010000a824 */ /* 0x100fe200078e0a07 */
[----:B------:R-:W-:Y:S01]  /*1bb0*/  ISETP.GE.AND P2, PT, R5, RZ, PT ;  /* 0x000000ff0500720c */ /* 0x000fe20003f46270 */
[----:B------:R-:W-:Y:S02]  /*1bc0*/  @!P5 IMAD.IADD R10, R10, 0x1, -R7 ;  /* 0x000000010a0ad824 */ /* 0x000fe400078e0a07 */
[----:B------:R-:W-:Y:S02]  /*1bd0*/  IMAD.MOV R16, RZ, RZ, -R16 ;  /* 0x000000ffff107224 */ /* 0x000fe400078e0a10 */
[----:B------:R-:W-:Y:S01]  /*1be0*/  VIADD R3, R29, 0xe4 ;  /* 0x000000e41d037836 */ /* 0x000fe20000000000 */
[C---:B------:R-:W-:Y:S01]  /*1bf0*/  ISETP.GT.U32.AND P5, PT, R7.reuse, R10, PT ;  /* 0x0000000a0700720c */ /* 0x040fe20003fa4070 */
[----:B------:R-:W-:Y:S01]  /*1c00*/  @!P0 IMAD.MOV R17, RZ, RZ, -R17 ;  /* 0x000000ffff118224 */ /* 0x000fe200078e0a11 */
[----:B------:R-:W-:Y:S01]  /*1c10*/  ISETP.GT.U32.AND P0, PT, R7, R0, PT ;  /* 0x000000000700720c */ /* 0x000fe20003f04070 */
[----:B------:R-:W-:Y:S01]  /*1c20*/  IMAD.HI.U32 R5, R13, R4, RZ ;  /* 0x000000040d057227 */ /* 0x000fe200078e00ff */
[----:B0-----:R-:W-:-:S02]  /*1c30*/  IABS R12, R3 ;  /* 0x00000003000c7213 */ /* 0x001fc40000000000 */
[----:B------:R-:W-:Y:S01]  /*1c40*/  STL [R1+0x114], R17 ;  /* 0x0001141101007387 */ /* 0x000fe20000100800 */
[C---:B------:R-:W-:Y:S02]  /*1c50*/  IMAD R9, R7.reuse, R16, R9 ;  /* 0x0000001007097224 */ /* 0x040fe400078e0209 */
[----:B------:R-:W-:Y:S02]  /*1c60*/  IMAD.MOV.U32 R11, RZ, RZ, R6 ;  /* 0x000000ffff0b7224 */ /* 0x000fe400078e0006 */
[----:B------:R-:W-:Y:S02]  /*1c70*/  IMAD.MOV R5, RZ, RZ, -R5 ;  /* 0x000000ffff057224 */ /* 0x000fe400078e0a05 */
[----:B------:R-:W-:Y:S01]  /*1c80*/  @!P4 IMAD.MOV R11, RZ, RZ, -R11 ;  /* 0x000000ffff0bc224 */ /* 0x000fe200078e0a0b */
[C---:B------:R-:W-:Y:S01]  /*1c90*/  ISETP.GT.U32.AND P4, PT, R7.reuse, R9, PT ;  /* 0x000000090700720c */ /* 0x040fe20003f84070 */
[----:B------:R-:W-:Y:S02]  /*1ca0*/  IMAD R4, R7, R5, R4 ;  /* 0x0000000507047224 */ /* 0x000fe400078e0204 */
[----:B------:R-:W-:Y:S01]  /*1cb0*/  IMAD.HI.U32 R6, R13, R12, RZ ;  /* 0x0000000c0d067227 */ /* 0x000fe200078e00ff */
[----:B------:R0:W-:Y:S03]  /*1cc0*/  STL [R1+0x118], R11 ;  /* 0x0001180b01007387 */ /* 0x0001e60000100800 */
[----:B------:R-:W-:Y:S01]  /*1cd0*/  @!P5 IMAD.IADD R10, R10, 0x1, -R7 ;  /* 0x000000010a0ad824 */ /* 0x000fe200078e0a07 */
[----:B------:R-:W-:Y:S01]  /*1ce0*/  ISETP.GT.U32.AND P5, PT, R7, R4, PT ;  /* 0x000000040700720c */ /* 0x000fe20003fa4070 */
[----:B------:R-:W-:-:S02]  /*1cf0*/  IMAD.MOV R6, RZ, RZ, -R6 ;  /* 0x000000ffff067224 */ /* 0x000fc400078e0a06 */
[--C-:B------:R-:W-:Y:S01]  /*1d00*/  @!P0 IMAD.IADD R0, R0, 0x1, -R7.reuse ;  /* 0x0000000100008824 */ /* 0x100fe200078e0a07 */
[----:B------:R-:W-:Y:S01]  /*1d10*/  ISETP.GE.AND P0, PT, R3, RZ, PT ;  /* 0x000000ff0300720c */ /* 0x000fe20003f06270 */
[----:B------:R-:W-:Y:S02]  /*1d20*/  IMAD R12, R7, R6, R12 ;  /* 0x00000006070c7224 */ /* 0x000fe400078e020c */
[----:B------:R-:W-:Y:S02]  /*1d30*/  IMAD.MOV.U32 R16, RZ, RZ, R0 ;  /* 0x000000ffff107224 */ /* 0x000fe400078e0000 */
[--C-:B------:R-:W-:Y:S02]  /*1d40*/  @!P4 IMAD.IADD R9, R9, 0x1, -R7.reuse ;  /* 0x000000010909c824 */ /* 0x100fe400078e0a07 */
[----:B------:R-:W-:Y:S01]  /*1d50*/  @!P6 IMAD.MOV R16, RZ, RZ, -R16 ;  /* 0x000000ffff10e224 */ /* 0x000fe200078e0a10 */
[C---:B------:R-:W-:Y:S01]  /*1d60*/  ISETP.GT.U32.AND P6, PT, R7.reuse, R12, PT ;  /* 0x0000000c0700720c */ /* 0x040fe20003fc4070 */
[----:B------:R-:W-:Y:S01]  /*1d70*/  @!P1 IMAD.MOV R8, RZ, RZ, -R8 ;  /* 0x000000ffff089224 */ /* 0x000fe200078e0a08 */
[----:B------:R-:W-:Y:S01]  /*1d80*/  ISETP.GT.U32.AND P4, PT, R7, R9, PT ;  /* 0x000000090700720c */ /* 0x000fe20003f84070 */
[----:B------:R-:W-:Y:S01]  /*1d90*/  @!P5 IMAD.IADD R4, R4, 0x1, -R7 ;  /* 0x000000010404d824 */ /* 0x000fe200078e0a07 */
[----:B------:R-:W-:Y:S01]  /*1da0*/  ISETP.GE.AND P1, PT, R2, RZ, PT ;  /* 0x000000ff0200720c */ /* 0x000fe20003f26270 */
[----:B------:R-:W-:Y:S01]  /*1db0*/  VIADD R6, R29, 0xe2 ;  /* 0x000000e21d067836 */ /* 0x000fe20000000000 */
[----:B------:R1:W-:Y:S01]  /*1dc0*/  STL [R1+0x11c], R8 ;  /* 0x00011c0801007387 */ /* 0x0003e20000100800 */
[----:B0-----:R-:W-:Y:S01]  /*1dd0*/  IMAD.MOV.U32 R11, RZ, RZ, R10 ;  /* 0x000000ffff0b7224 */ /* 0x001fe200078e000a */
[----:B------:R-:W-:Y:S01]  /*1de0*/  ISETP.GT.U32.AND P5, PT, R7, R4, PT ;  /* 0x000000040700720c */ /* 0x000fe20003fa4070 */
[----:B------:R-:W-:Y:S01]  /*1df0*/  VIADD R2, R29, 0xe1 ;  /* 0x000000e11d027836 */ /* 0x000fe20000000000 */
[----:B------:R-:W-:Y:S01]  /*1e00*/  IABS R5, R6 ;  /* 0x0000000600057213 */ /* 0x000fe20000000000 */
[----:B------:R-:W-:Y:S01]  /*1e10*/  @!P3 IMAD.MOV R11, RZ, RZ, -R11 ;  /* 0x000000ffff0bb224 */ /* 0x000fe200078e0a0b */
[----:B------:R-:W-:Y:S01]  /*1e20*/  STL [R1+0x120], R16 ;  /* 0x0001201001007387 */ /* 0x000fe20000100800 */
[--C-:B------:R-:W-:Y:S01]  /*1e30*/  @!P6 IMAD.IADD R12, R12, 0x1, -R7.reuse ;  /* 0x000000010c0ce824 */ /* 0x100fe200078e0a07 */
[----:B------:R-:W-:Y:S01]  /*1e40*/  IABS R0, R2 ;  /* 0x0000000200007213 */ /* 0x000fe20000000000 */
[----:B------:R-:W-:Y:S01]  /*1e50*/  @!P4 IMAD.IADD R9, R9, 0x1, -R7 ;  /* 0x000000010909c824 */ /* 0x000fe200078e0a07 */
[----:B------:R-:W-:Y:S01]  /*1e60*/  ISETP.GE.AND P4, PT, R6, RZ, PT ;  /* 0x000000ff0600720c */ /* 0x000fe20003f86270 */
[----:B-1----:R-:W-:Y:S01]  /*1e70*/  VIADD R8, R29, 0xe3 ;  /* 0x000000e31d087836 */ /* 0x002fe20000000000 */
[----:B------:R0:W-:Y:S01]  /*1e80*/  STL [R1+0x128], R11 ;  /* 0x0001280b01007387 */ /* 0x0001e20000100800 */
[----:B------:R-:W-:Y:S01]  /*1e90*/  IMAD.HI.U32 R6, R13, R5, RZ ;  /* 0x000000050d067227 */ /* 0x000fe200078e00ff */
[----:B------:R-:W-:-:S02]  /*1ea0*/  ISETP.GT.U32.AND P6, PT, R7, R12, PT ;  /* 0x0000000c0700720c */ /* 0x000fc40003fc4070 */
[----:B------:R-:W-:Y:S01]  /*1eb0*/  IABS R3, R8 ;  /* 0x0000000800037213 */ /* 0x000fe20000000000 */
[----:B------:R-:W-:Y:S01]  /*1ec0*/  IMAD.MOV R6, RZ, RZ, -R6 ;  /* 0x000000ffff067224 */ /* 0x000fe200078e0a06 */
[----:B------:R-:W-:Y:S01]  /*1ed0*/  ISETP.GE.AND P3, PT, R8, RZ, PT ;  /* 0x000000ff0800720c */ /* 0x000fe20003f66270 */
[----:B------:R-:W-:Y:S02]  /*1ee0*/  @!P5 IMAD.IADD R4, R4, 0x1, -R7 ;  /* 0x000000010404d824 */ /* 0x000fe400078e0a07 */
[----:B------:R-:W-:-:S04]  /*1ef0*/  IMAD.HI.U32 R10, R13, R3, RZ ;  /* 0x000000030d0a7227 */ /* 0x000fc800078e00ff */
[----:B0-----:R-:W-:Y:S02]  /*1f00*/  IMAD.MOV.U32 R11, RZ, RZ, R9 ;  /* 0x000000ffff0b7224 */ /* 0x001fe400078e0009 */
[----:B------:R-:W-:Y:S02]  /*1f10*/  IMAD.MOV R10, RZ, RZ, -R10 ;  /* 0x000000ffff0a7224 */ /* 0x000fe400078e0a0a */
[----:B------:R-:W-:Y:S01]  /*1f20*/  @!P2 IMAD.MOV R11, RZ, RZ, -R11 ;  /* 0x000000ffff0ba224 */ /* 0x000fe200078e0a0b */
[----:B------:R-:W-:Y:S01]  /*1f30*/  ISETP.GE.AND P2, PT, R2, RZ, PT ;  /* 0x000000ff0200720c */ /* 0x000fe20003f46270 */
[C---:B------:R-:W-:Y:S02]  /*1f40*/  IMAD R3, R7.reuse, R10, R3 ;  /* 0x0000000a07037224 */ /* 0x040fe400078e0203 */
[C---:B------:R-:W-:Y:S01]  /*1f50*/  IMAD R2, R7.reuse, R6, R5 ;  /* 0x0000000607027224 */ /* 0x040fe200078e0205 */
[----:B------:R-:W-:Y:S01]  /*1f60*/  STL [R1+0x12c], R11 ;  /* 0x00012c0b01007387 */ /* 0x000fe20000100800 */
[----:B------:R-:W-:Y:S01]  /*1f70*/  IMAD.MOV.U32 R9, RZ, RZ, R4 ;  /* 0x000000ffff097224 */ /* 0x000fe200078e0004 */
[----:B------:R-:W-:Y:S01]  /*1f80*/  ISETP.GT.U32.AND P5, PT, R7, R3, PT ;  /* 0x000000030700720c */ /* 0x000fe20003fa4070 */
[----:B------:R-:W-:-:S04]  /*1f90*/  IMAD.HI.U32 R8, R13, R0, RZ ;  /* 0x000000000d087227 */ /* 0x000fc800078e00ff */
[----:B------:R-:W-:Y:S01]  /*1fa0*/  @!P1 IMAD.MOV R9, RZ, RZ, -R9 ;  /* 0x000000ffff099224 */ /* 0x000fe200078e0a09 */
[C---:B------:R-:W-:Y:S01]  /*1fb0*/  ISETP.GT.U32.AND P1, PT, R7.reuse, R2, PT ;  /* 0x000000020700720c */ /* 0x040fe20003f24070 */
[----:B------:R-:W-:Y:S02]  /*1fc0*/  IMAD.MOV R8, RZ, RZ, -R8 ;  /* 0x000000ffff087224 */ /* 0x000fe400078e0a08 */
[----:B------:R-:W-:Y:S01]  /*1fd0*/  @!P6 IMAD.IADD R12, R12, 0x1, -R7 ;  /* 0x000000010c0ce824 */ /* 0x000fe200078e0a07 */
[----:B------:R0:W-:Y:S01]  /*1fe0*/  STL [R1+0x134], R9 ;  /* 0x0001340901007387 */ /* 0x0001e20000100800 */
[----:B------:R-:W-:Y:S02]  /*1ff0*/  IMAD R0, R7, R8, R0 ;  /* 0x0000000807007224 */ /* 0x000fe400078e0200 */
[----:B------:R-:W-:Y:S02]  /*2000*/  IMAD.MOV.U32 R17, RZ, RZ, R12 ;  /* 0x000000ffff117224 */ /* 0x000fe400078e000c */
[----:B------:R-:W-:-:S02]  /*2010*/  VIADD R8, R29, 0xe0 ;  /* 0x000000e01d087836 */ /* 0x000fc40000000000 */
[----:B------:R-:W-:Y:S01]  /*2020*/  @!P0 IMAD.MOV R17, RZ, RZ, -R17 ;  /* 0x000000ffff118224 */ /* 0x000fe200078e0a11 */
[----:B------:R-:W-:Y:S01]  /*2030*/  ISETP.GT.U32.AND P0, PT, R7, R0, PT ;  /* 0x000000000700720c */ /* 0x000fe20003f04070 */
[--C-:B------:R-:W-:Y:S01]  /*2040*/  @!P5 IMAD.IADD R3, R3, 0x1, -R7.reuse ;  /* 0x000000010303d824 */ /* 0x100fe200078e0a07 */
[----:B------:R-:W-:Y:S01]  /*2050*/  ISETP.GE.AND P6, PT, R8, RZ, PT ;  /* 0x000000ff0800720c */ /* 0x000fe20003fc6270 */
[--C-:B------:R-:W-:Y:S01]  /*2060*/  @!P1 IMAD.IADD R2, R2, 0x1, -R7.reuse ;  /* 0x0000000102029824 */ /* 0x100fe200078e0a07 */
[----:B------:R-:W-:Y:S01]  /*2070*/  IABS R8, R8 ;  /* 0x0000000800087213 */ /* 0x000fe20000000000 */
[----:B------:R-:W-:Y:S01]  /*2080*/  VIADD R4, R29, 0xdf ;  /* 0x000000df1d047836 */ /* 0x000fe20000000000 */
[----:B------:R-:W-:Y:S01]  /*2090*/  ISETP.GT.U32.AND P5, PT, R7, R3, PT ;  /* 0x000000030700720c */ /* 0x000fe20003fa4070 */
[----:B------:R-:W-:Y:S01]  /*20a0*/  VIADD R6, R29, 0xdd ;  /* 0x000000dd1d067836 */ /* 0x000fe20000000000 */
[----:B------:R-:W-:Y:S01]  /*20b0*/  ISETP.GT.U32.AND P1, PT, R7, R2, PT ;  /* 0x000000020700720c */ /* 0x000fe20003f24070 */
[----:B------:R-:W-:Y:S01]  /*20c0*/  IMAD.HI.U32 R12, R13, R8, RZ ;  /* 0x000000080d0c7227 */ /* 0x000fe200078e00ff */
[----:B0-----:R-:W-:Y:S01]  /*20d0*/  IABS R9, R4 ;  /* 0x0000000400097213 */ /* 0x001fe20000000000 */
[----:B------:R0:W-:Y:S01]  /*20e0*/  STL [R1+0x138], R17 ;  /* 0x0001381101007387 */ /* 0x0001e20000100800 */
[----:B------:R-:W-:Y:S01]  /*20f0*/  IABS R11, R6 ;  /* 0x00000006000b7213 */ /* 0x000fe20000000000 */
[----:B------:R-:W-:-:S02]  /*2100*/  @!P0 IMAD.IADD R0, R0, 0x1, -R7 ;  /* 0x0000000100008824 */ /* 0x000fc400078e0a07 */
[----:B------:R-:W-:Y:S02]  /*2110*/  IMAD.MOV R12, RZ, RZ, -R12 ;  /* 0x000000ffff0c7224 */ /* 0x000fe400078e0a0c */
[----:B------:R-:W-:Y:S01]  /*2120*/  VIADD R5, R29, 0xde ;  /* 0x000000de1d057836 */ /* 0x000fe20000000000 */
[----:B------:R-:W-:Y:S01]  /*2130*/  ISETP.GT.U32.AND P0, PT, R7, R0, PT ;  /* 0x000000000700720c */ /* 0x000fe20003f04070 */
[--C-:B------:R-:W-:Y:S01]  /*2140*/  @!P5 IMAD.IADD R3, R3, 0x1, -R7.reuse ;  /* 0x000000010303d824 */ /* 0x100fe200078e0a07 */
[----:B------:R-:W-:Y:S01]  /*2150*/  ISETP.GE.AND P5, PT, R4, RZ, PT ;  /* 0x000000ff0400720c */ /* 0x000fe20003fa6270 */
[----:B------:R-:W-:Y:S01]  /*2160*/  IMAD R8, R7, R12, R8 ;  /* 0x0000000c07087224 */ /* 0x000fe200078e0208 */
[----:B------:R-:W-:Y:S01]  /*2170*/  IABS R10, R5 ;  /* 0x00000005000a7213 */ /* 0x000fe20000000000 */
[----:B------:R-:W-:Y:S02]  /*2180*/  @!P1 IMAD.IADD R2, R2, 0x1, -R7 ;  /* 0x0000000102029824 */ /* 0x000fe400078e0a07 */
[----:B------:R-:W-:Y:S01]  /*2190*/  IMAD.HI.U32 R16, R13, R9, RZ ;  /* 0x000000090d107227 */ /* 0x000fe200078e00ff */
[----:B------:R-:W-:-:S03]  /*21a0*/  ISETP.GT.U32.AND P1, PT, R7, R8, PT ;  /* 0x000000080700720c */ /* 0x000fc60003f24070 */
[----:B------:R-:W-:Y:S02]  /*21b0*/  IMAD.MOV.U32 R19, RZ, RZ, R3 ;  /* 0x000000ffff137224 */ /* 0x000fe400078e0003 */
[----:B------:R-:W-:Y:S02]  /*21c0*/  IMAD.MOV.U32 R18, RZ, RZ, R2 ;  /* 0x000000ffff127224 */ /* 0x000fe400078e0002 */
[----:B------:R-:W-:Y:S02]  /*21d0*/  IMAD.MOV R16, RZ, RZ, -R16 ;  /* 0x000000ffff107224 */ /* 0x000fe400078e0a10 */
[----:B------:R-:W-:-:S04]  /*21e0*/  IMAD.HI.U32 R4, R13, R11, RZ ;  /* 0x0000000b0d047227 */ /* 0x000fc800078e00ff */
[----:B0-----:R-:W-:-:S04]  /*21f0*/  IMAD.HI.U32 R17, R13, R10, RZ ;  /* 0x0000000a0d117227 */ /* 0x001fc800078e00ff */
[----:B------:R-:W-:Y:S02]  /*2200*/  @!P3 IMAD.MOV R19, RZ, RZ, -R19 ;  /* 0x000000ffff13b224 */ /* 0x000fe400078e0a13 */
[----:B------:R-:W-:Y:S01]  /*2210*/  @!P4 IMAD.MOV R18, RZ, RZ, -R18 ;  /* 0x000000ffff12c224 */ /* 0x000fe200078e0a12 */
[----:B------:R-:W-:Y:S01]  /*2220*/  ISETP.GE.AND P4, PT, R5, RZ, PT ;  /* 0x000000ff0500720c */ /* 0x000fe20003f86270 */
[C---:B------:R-:W-:Y:S01]  /*2230*/  IMAD R9, R7.reuse, R16, R9 ;  /* 0x0000001007097224 */ /* 0x040fe200078e0209 */
[----:B------:R-:W-:Y:S01]  /*2240*/  STL [R1+0x13c], R19 ;  /* 0x00013c1301007387 */ /* 0x000fe20000100800 */
[----:B------:R-:W-:Y:S02]  /*2250*/  IMAD.MOV R3, RZ, RZ, -R4 ;  /* 0x000000ffff037224 */ /* 0x000fe400078e0a04 */
[----:B------:R-:W-:Y:S01]  /*2260*/  @!P0 IMAD.IADD R0, R0, 0x1, -R7 ;  /* 0x0000000100008824 */ /* 0x000fe200078e0a07 */
[----:B------:R0:W-:Y:S01]  /*2270*/  STL [R1+0x140], R18 ;  /* 0x0001401201007387 */ /* 0x0001e20000100800 */
[----:B------:R-:W-:Y:S01]  /*2280*/  IMAD.MOV R17, RZ, RZ, -R17 ;  /* 0x000000ffff117224 */ /* 0x000fe200078e0a11 */
[C---:B------:R-:W-:Y:S01]  /*2290*/  ISETP.GT.U32.AND P3, PT, R7.reuse, R9, PT ;  /* 0x000000090700720c */ /* 0x040fe20003f64070 */
[----:B------:R-:W-:-:S02]  /*22a0*/  IMAD R3, R7, R3, R11 ;  /* 0x0000000307037224 */ /* 0x000fc400078e020b */
[----:B------:R-:W-:Y:S02]  /*22b0*/  IMAD R10, R7, R17, R10 ;  /* 0x00000011070a7224 */ /* 0x000fe400078e020a */
[--C-:B------:R-:W-:Y:S02]  /*22c0*/  @!P1 IMAD.IADD R8, R8, 0x1, -R7.reuse ;  /* 0x0000000108089824 */ /* 0x100fe400078e0a07 */
[----:B------:R-:W-:Y:S01]  /*22d0*/  VIADD R2, R29, 0xdc ;  /* 0x000000dc1d027836 */ /* 0x000fe20000000000 */
[C---:B------:R-:W-:Y:S01]  /*22e0*/  ISETP.GT.U32.AND P0, PT, R7.reuse, R10, PT ;  /* 0x0000000a0700720c */ /* 0x040fe20003f04070 */
[----:B0-----:R-:W-:Y:S01]  /*22f0*/  IMAD.MOV.U32 R18, RZ, RZ, R0 ;  /* 0x000000ffff127224 */ /* 0x001fe200078e0000 */
[----:B------:R-:W-:Y:S01]  /*2300*/  ISETP.GT.U32.AND P1, PT, R7, R8, PT ;  /* 0x000000080700720c */ /* 0x000fe20003f24070 */
[----:B------:R-:W-:Y:S01]  /*2310*/  VIADD R4, R29, 0xdb ;  /* 0x000000db1d047836 */ /* 0x000fe20000000000 */
[----:B------:R-:W-:Y:S01]  /*2320*/  IABS R12, R2 ;  /* 0x00000002000c7213 */ /* 0x000fe20000000000 */
[----:B------:R-:W-:Y:S01]  /*2330*/  @!P2 IMAD.MOV R18, RZ, RZ, -R18 ;  /* 0x000000ffff12a224 */ /* 0x000fe200078e0a12 */
[----:B------:R-:W-:Y:S01]  /*2340*/  ISETP.GT.U32.AND P2, PT, R7, R3, PT ;  /* 0x000000030700720c */ /* 0x000fe20003f44070 */
[--C-:B------:R-:W-:Y:S01]  /*2350*/  @!P3 IMAD.IADD R9, R9, 0x1, -R7.reuse ;  /* 0x000000010909b824 */ /* 0x100fe200078e0a07 */
[----:B------:R-:W-:Y:S01]  /*2360*/  IABS R11, R4 ;  /* 0x00000004000b7213 */ /* 0x000fe20000000000 */
[----:B------:R-:W-:Y:S01]  /*2370*/  IMAD.HI.U32 R16, R13, R12, RZ ;  /* 0x0000000c0d107227 */ /* 0x000fe200078e00ff */
[----:B------:R0:W-:Y:S02]  /*2380*/  STL [R1+0x144], R18 ;  /* 0x0001441201007387 */ /* 0x0001e40000100800 */
[----:B------:R-:W-:Y:S01]  /*2390*/  ISETP.GT.U32.AND P3, PT, R7, R9, PT ;  /* 0x000000090700720c */ /* 0x000fe20003f64070 */
[----:B------:R-:W-:-:S02]  /*23a0*/  @!P0 IMAD.IADD R10, R10, 0x1, -R7 ;  /* 0x000000010a0a8824 */ /* 0x000fc400078e0a07 */
[--C-:B------:R-:W-:Y:S01]  /*23b0*/  @!P1 IMAD.IADD R8, R8, 0x1, -R7.reuse ;  /* 0x0000000108089824 */ /* 0x100fe200078e0a07 */
[----:B------:R-:W-:Y:S01]  /*23c0*/  ISETP.GE.AND P1, PT, R6, RZ, PT ;  /* 0x000000ff0600720c */ /* 0x000fe20003f26270 */
[----:B------:R-:W-:Y:S01]  /*23d0*/  IMAD.MOV R16, RZ, RZ, -R16 ;  /* 0x000000ffff107224 */ /* 0x000fe200078e0a10 */
[----:B------:R-:W-:Y:S01]  /*23e0*/  ISETP.GT.U32.AND P0, PT, R7, R10, PT ;  /* 0x0000000a0700720c */ /* 0x000fe20003f04070 */
[----:B------:R-:W-:Y:S02]  /*23f0*/  @!P2 IMAD.IADD R3, R3, 0x1, -R7 ;  /* 0x000000010303a824 */ /* 0x000fe400078e0a07 */
[----:B------:R-:W-:-:S03]  /*2400*/  IMAD.HI.U32 R6, R13, R11, RZ ;  /* 0x0000000b0d067227 */ /* 0x000fc600078e00ff */
[----:B------:R-:W-:Y:S01]  /*2410*/  ISETP.GT.U32.AND P2, PT, R7, R3, PT ;  /* 0x000000030700720c */ /* 0x000fe20003f44070 */
[----:B------:R-:W-:Y:S02]  /*2420*/  VIADD R5, R29, 0xda ;  /* 0x000000da1d057836 */ /* 0x000fe40000000000 */
[----:B------:R-:W-:Y:S02]  /*2430*/  IMAD R12, R7, R16, R12 ;  /* 0x00000010070c7224 */ /* 0x000fe400078e020c */
[----:B------:R-:W-:Y:S01]  /*2440*/  IMAD.MOV R6, RZ, RZ, -R6 ;  /* 0x000000ffff067224 */ /* 0x000fe200078e0a06 */
[----:B------:R-:W-:Y:S01]  /*2450*/  IABS R0, R5 ;  /* 0x0000000500007213 */ /* 0x000fe20000000000 */
[----:B------:R-:W-:Y:S01]  /*2460*/  @!P3 IMAD.IADD R9, R9, 0x1, -R7 ;  /* 0x000000010909b824 */ /* 0x000fe200078e0a07 */
[C---:B------:R-:W-:Y:S01]  /*2470*/  ISETP.GT.U32.AND P3, PT, R7.reuse, R12, PT ;  /* 0x0000000c0700720c */ /* 0x040fe20003f64070 */
[----:B------:R-:W-:Y:S02]  /*2480*/  IMAD R11, R7, R6, R11 ;  /* 0x00000006070b7224 */ /* 0x000fe400078e020b */
[----:B0-----:R-:W-:-:S02]  /*2490*/  IMAD.MOV.U32 R18, RZ, RZ, R8 ;  /* 0x000000ffff127224 */ /* 0x001fc400078e0008 */
[----:B------:R-:W-:Y:S01]  /*24a0*/  @!P2 IMAD.IADD R3, R3, 0x1, -R7 ;  /* 0x000000010303a824 */ /* 0x000fe200078e0a07 */
[----:B------:R-:W-:Y:S01]  /*24b0*/  ISETP.GT.U32.AND P2, PT, R7, R11, PT ;  /* 0x0000000b0700720c */ /* 0x000fe20003f44070 */
[----:B------:R-:W-:-:S04]  /*24c0*/  IMAD.HI.U32 R8, R13, R0, RZ ;  /* 0x000000000d087227 */ /* 0x000fc800078e00ff */
[----:B------:R-:W-:Y:S01]  /*24d0*/  @!P0 IMAD.IADD R10, R10, 0x1, -R7 ;  /* 0x000000010a0a8824 */ /* 0x000fe200078e0a07 */
[----:B------:R-:W-:Y:S01]  /*24e0*/  ISETP.GE.AND P0, PT, R5, RZ, PT ;  /* 0x000000ff0500720c */ /* 0x000fe20003f06270 */
[----:B------:R-:W-:Y:S02]  /*24f0*/  IMAD.MOV.U32 R17, RZ, RZ, R9 ;  /* 0x000000ffff117224 */ /* 0x000fe400078e0009 */
[----:B------:R-:W-:Y:S02]  /*2500*/  IMAD.MOV R8, RZ, RZ, -R8 ;  /* 0x000000ffff087224 */ /* 0x000fe400078e0a08 */
[----:B------:R-:W-:Y:S02]  /*2510*/  IMAD.MOV.U32 R9, RZ, RZ, R10 ;  /* 0x000000ffff097224 */ /* 0x000fe400078e000a */
[----:B------:R-:W-:Y:S01]  /*2520*/  @!P6 IMAD.MOV R18, RZ, RZ, -R18 ;  /* 0x000000ffff12e224 */ /* 0x000fe200078e0a12 */
[----:B------:R-:W-:Y:S01]  /*2530*/  ISETP.GE.AND P6, PT, R2, RZ, PT ;  /* 0x000000ff0200720c */ /* 0x000fe20003fc6270 */
[----:B------:R-:W-:Y:S01]  /*2540*/  @!P5 IMAD.MOV R17, RZ, RZ, -R17 ;  /* 0x000000ffff11d224 */ /* 0x000fe200078e0a11 */
[----:B------:R-:W-:Y:S01]  /*2550*/  ISETP.GE.AND P5, PT, R4, RZ, PT ;  /* 0x000000ff0400720c */ /* 0x000fe20003fa6270 */
[----:B------:R-:W-:Y:S01]  /*2560*/  IMAD R2, R7, R8, R0 ;  /* 0x0000000807027224 */ /* 0x000fe200078e0200 */
[----:B------:R-:W-:Y:S01]  /*2570*/  STL [R1+0x148], R18 ;  /* 0x0001481201007387 */ /* 0x000fe20000100800 */
[----:B------:R-:W-:-:S02]  /*2580*/  @!P4 IMAD.MOV R9, RZ, RZ, -R9 ;  /* 0x000000ffff09c224 */ /* 0x000fc400078e0a09 */
[--C-:B------:R-:W-:Y:S01]  /*2590*/  @!P3 IMAD.IADD R12, R12, 0x1, -R7.reuse ;  /* 0x000000010c0cb824 */ /* 0x100fe200078e0a07 */
[----:B------:R-:W-:Y:S01]  /*25a0*/  STL [R1+0x14c], R17 ;  /* 0x00014c1101007387 */ /* 0x000fe20000100800 */
[C---:B------:R-:W-:Y:S02]  /*25b0*/  VIADD R0, R29.reuse, 0xd9 ;  /* 0x000000d91d007836 */ /* 0x040fe40000000000 */
[----:B------:R-:W-:Y:S01]  /*25c0*/  VIADD R4, R29, 0xd8 ;  /* 0x000000d81d047836 */ /* 0x000fe20000000000 */
[----:B------:R0:W-:Y:S01]  /*25d0*/  STL [R1+0x150], R9 ;  /* 0x0001500901007387 */ /* 0x0001e20000100800 */
[----:B------:R-:W-:Y:S01]  /*25e0*/  @!P2 IMAD.IADD R11, R11, 0x1, -R7 ;  /* 0x000000010b0ba824 */ /* 0x000fe200078e0a07 */
[----:B------:R-:W-:Y:S01]  /*25f0*/  ISETP.GT.U32.AND P3, PT, R7, R12, PT ;  /* 0x0000000c0700720c */ /* 0x000fe20003f64070 */
[----:B------:R-:W-:Y:S01]  /*2600*/  IMAD.MOV.U32 R16, RZ, RZ, R3 ;  /* 0x000000ffff107224 */ /* 0x000fe200078e0003 */
[----:B------:R-:W-:Y:S01]  /*2610*/  IABS R6, R4 ;  /* 0x0000000400067213 */ /* 0x000fe20000000000 */
[----:B------:R-:W-:Y:S01]  /*2620*/  VIADD R5, R29, 0xd6 ;  /* 0x000000d61d057836 */ /* 0x000fe20000000000 */
[----:B------:R-:W-:Y:S01]  /*2630*/  ISETP.GT.U32.AND P2, PT, R7, R11, PT ;  /* 0x0000000b0700720c */ /* 0x000fe20003f44070 */
[----:B------:R-:W-:Y:S01]  /*2640*/  @!P1 IMAD.MOV R16, RZ, RZ, -R16 ;  /* 0x000000ffff109224 */ /* 0x000fe200078e0a10 */
[----:B------:R-:W-:Y:S01]  /*2650*/  ISETP.GE.AND P4, PT, R0, RZ, PT ;  /* 0x000000ff0000720c */ /* 0x000fe20003f86270 */
[----:B------:R-:W-:Y:S01]  /*2660*/  IMAD.HI.U32 R3, R13, R6, RZ ;  /* 0x000000060d037227 */ /* 0x000fe200078e00ff */
[----:B0-----:R-:W-:-:S02]  /*2670*/  IABS R9, R0 ;  /* 0x0000000000097213 */ /* 0x001fc40000000000 */
[----:B------:R-:W-:Y:S01]  /*2680*/  ISETP.GE.AND P1, PT, R4, RZ, PT ;  /* 0x000000ff0400720c */ /* 0x000fe20003f26270 */
[----:B------:R-:W-:Y:S01]  /*2690*/  IMAD.MOV R3, RZ, RZ, -R3 ;  /* 0x000000ffff037224 */ /* 0x000fe200078e0a03 */
[----:B------:R-:W-:Y:S01]  /*26a0*/  IABS R8, R5 ;  /* 0x0000000500087213 */ /* 0x000fe20000000000 */
[----:B------:R-:W-:Y:S01]  /*26b0*/  IMAD.HI.U32 R10, R13, R9, RZ ;  /* 0x000000090d0a7227 */ /* 0x000fe200078e00ff */
[----:B------:R0:W-:Y:S03]  /*26c0*/  STL [R1+0x154], R16 ;  /* 0x0001541001007387 */ /* 0x0001e60000100800 */
[----:B------:R-:W-:Y:S02]  /*26d0*/  IMAD.MOV R10, RZ, RZ, -R10 ;  /* 0x000000ffff0a7224 */ /* 0x000fe400078e0a0a */
[----:B------:R-:W-:Y:S01]  /*26e0*/  @!P3 IMAD.IADD R12, R12, 0x1, -R7 ;  /* 0x000000010c0cb824 */ /* 0x000fe200078e0a07 */
[C---:B------:R-:W-:Y:S01]  /*26f0*/  ISETP.GT.U32.AND P3, PT, R7.reuse, R2, PT ;  /* 0x000000020700720c */ /* 0x040fe20003f64070 */
[----:B------:R-:W-:-:S02]  /*2700*/  IMAD R9, R7, R10, R9 ;  /* 0x0000000a07097224 */ /* 0x000fc400078e0209 */
[----:B------:R-:W-:Y:S02]  /*2710*/  IMAD R6, R7, R3, R6 ;  /* 0x0000000307067224 */ /* 0x000fe400078e0206 */
[----:B------:R-:W-:Y:S01]  /*2720*/  @!P2 IMAD.IADD R11, R11, 0x1, -R7 ;  /* 0x000000010b0ba824 */ /* 0x000fe200078e0a07 */
[----:B------:R-:W-:Y:S01]  /*2730*/  ISETP.GT.U32.AND P2, PT, R7, R9, PT ;  /* 0x000000090700720c */ /* 0x000fe20003f44070 */
[----:B------:R-:W-:Y:S02]  /*2740*/  IMAD.MOV.U32 R17, RZ, RZ, R12 ;  /* 0x000000ffff117224 */ /* 0x000fe400078e000c */
[----:B------:R-:W-:Y:S02]  /*2750*/  VIADD R0, R29, 0xd7 ;  /* 0x000000d71d007836 */ /* 0x000fe40000000000 */
[----:B------:R-:W-:Y:S01]  /*2760*/  @!P6 IMAD.MOV R17, RZ, RZ, -R17 ;  /* 0x000000ffff11e224 */ /* 0x000fe200078e0a11 */
[----:B------:R-:W-:Y:S01]  /*2770*/  ISETP.GT.U32.AND P6, PT, R7, R6, PT ;  /* 0x000000060700720c */ /* 0x000fe20003fc4070 */
[----:B0-----:R-:W-:Y:S01]  /*2780*/  IMAD.MOV.U32 R16, RZ, RZ, R11 ;  /* 0x000000ffff107224 */ /* 0x001fe200078e000b */
[----:B------:R-:W-:Y:S01]  /*2790*/  IABS R4, R0 ;  /* 0x0000000000047213 */ /* 0x000fe20000000000 */
[----:B------:R-:W-:Y:S01]  /*27a0*/  IMAD.HI.U32 R3, R13, R8, RZ ;  /* 0x000000080d037227 */ /* 0x000fe200078e00ff */
[----:B------:R0:W-:Y:S03]  /*27b0*/  STL [R1+0x15c], R17 ;  /* 0x00015c1101007387 */ /* 0x0001e60000100800 */
[----:B------:R-:W-:-:S02]  /*27c0*/  @!P2 IMAD.IADD R9, R9, 0x1, -R7 ;  /* 0x000000010909a824 */ /* 0x000fc400078e0a07 */
[----:B------:R-:W-:-:S03]  /*27d0*/  IMAD.HI.U32 R10, R13, R4, RZ ;  /* 0x000000040d0a7227 */ /* 0x000fc600078e00ff */
[----:B------:R-:W-:Y:S01]  /*27e0*/  ISETP.GT.U32.AND P2, PT, R7, R9, PT ;  /* 0x000000090700720c */ /* 0x000fe20003f44070 */
[----:B------:R-:W-:Y:S02]  /*27f0*/  @!P6 IMAD.IADD R6, R6, 0x1, -R7 ;  /* 0x000000010606e824 */ /* 0x000fe400078e0a07 */
[----:B------:R-:W-:Y:S02]  /*2800*/  IMAD.MOV R10, RZ, RZ, -R10 ;  /* 0x000000ffff0a7224 */ /* 0x000fe400078e0a0a */
[----:B0-----:R-:W-:Y:S01]  /*2810*/  VIADD R17, R29, 0xd5 ;  /* 0x000000d51d117836 */ /* 0x001fe20000000000 */
[C---:B------:R-:W-:Y:S01]  /*2820*/  ISETP.GT.U32.AND P6, PT, R7.reuse, R6, PT ;  /* 0x000000060700720c */ /* 0x040fe20003fc4070 */
[----:B------:R-:W-:Y:S01]  /*2830*/  @!P5 IMAD.MOV R16, RZ, RZ, -R16 ;  /* 0x000000ffff10d224 */ /* 0x000fe200078e0a10 */
[----:B------:R-:W-:Y:S01]  /*2840*/  ISETP.GE.AND P5, PT, R0, RZ, PT ;  /* 0x000000ff0000720c */ /* 0x000fe20003fa6270 */
[----:B------:R-:W-:Y:S01]  /*2850*/  IMAD R0, R7, R10, R4 ;  /* 0x0000000a07007224 */ /* 0x000fe200078e0204 */
[----:B------:R-:W-:Y:S01]  /*2860*/  IABS R4, R17 ;  /* 0x0000001100047213 */ /* 0x000fe20000000000 */
[----:B------:R-:W-:Y:S01]  /*2870*/  IMAD.MOV R3, RZ, RZ, -R3 ;  /* 0x000000ffff037224 */ /* 0x000fe200078e0a03 */
[----:B------:R0:W-:Y:S01]  /*2880*/  STL [R1+0x160], R16 ;  /* 0x0001601001007387 */ /* 0x0001e20000100800 */
[----:B------:R-:W-:-:S02]  /*2890*/  VIADD R10, R29, 0xd4 ;  /* 0x000000d41d0a7836 */ /* 0x000fc40000000000 */
[----:B------:R-:W-:Y:S02]  /*28a0*/  IMAD R8, R7, R3, R8 ;  /* 0x0000000307087224 */ /* 0x000fe400078e0208 */
[--C-:B------:R-:W-:Y:S01]  /*28b0*/  @!P2 IMAD.IADD R9, R9, 0x1, -R7.reuse ;  /* 0x000000010909a824 */ /* 0x100fe200078e0a07 */
[----:B------:R-:W-:Y:S01]  /*28c0*/  IABS R22, R10 ;  /* 0x0000000a00167213 */ /* 0x000fe20000000000 */
[--C-:B------:R-:W-:Y:S01]  /*28d0*/  @!P3 IMAD.IADD R2, R2, 0x1, -R7.reuse ;  /* 0x000000010202b824 */ /* 0x100fe200078e0a07 */
[C---:B------:R-:W-:Y:S01]  /*28e0*/  ISETP.GT.U32.AND P2, PT, R7.reuse, R0, PT ;  /* 0x000000000700720c */ /* 0x040fe20003f44070 */
[----:B------:R-:W-:Y:S01]  /*28f0*/  @!P6 IMAD.IADD R6, R6, 0x1, -R7 ;  /* 0x000000010606e824 */ /* 0x000fe200078e0a07 */
[----:B------:R-:W-:Y:S01]  /*2900*/  ISETP.GT.U32.AND P6, PT, R7, R8, PT ;  /* 0x000000080700720c */ /* 0x000fe20003fc4070 */
[----:B0-----:R-:W-:Y:S01]  /*2910*/  IMAD.HI.U32 R16, R13, R4, RZ ;  /* 0x000000040d107227 */ /* 0x001fe200078e00ff */
[----:B------:R-:W-:-:S03]  /*2920*/  ISETP.GT.U32.AND P3, PT, R7, R2, PT ;  /* 0x000000020700720c */ /* 0x000fc60003f64070 */
[----:B------:R-:W-:Y:S02]  /*2930*/  IMAD.MOV R16, RZ, RZ, -R16 ;  /* 0x000000ffff107224 */ /* 0x000fe400078e0a10 */
[----:B------:R-:W-:-:S04]  /*2940*/  IMAD.HI.U32 R21, R13, R22, RZ ;  /* 0x000000160d157227 */ /* 0x000fc800078e00ff */
[C---:B------:R-:W-:Y:S02]  /*2950*/  IMAD R4, R7.reuse, R16, R4 ;  /* 0x0000001007047224 */ /* 0x040fe400078e0204 */
[----:B------:R-:W-:Y:S02]  /*2960*/  IMAD.MOV R21, RZ, RZ, -R21 ;  /* 0x000000ffff157224 */ /* 0x000fe400078e0a15 */
[--C-:B------:R-:W-:Y:S01]  /*2970*/  @!P2 IMAD.IADD R0, R0, 0x1, -R7.reuse ;  /* 0x000000010000a824 */ /* 0x100fe200078e0a07 */
[C---:B------:R-:W-:Y:S01]  /*2980*/  ISETP.GT.U32.AND P2, PT, R7.reuse, R4, PT ;  /* 0x000000040700720c */ /* 0x040fe20003f44070 */
[----:B------:R-:W-:Y:S02]  /*2990*/  IMAD R21, R7, R21, R22 ;  /* 0x0000001507157224 */ /* 0x000fe400078e0216 */
[----:B------:R-:W-:Y:S02]  /*29a0*/  VIADD R19, R29, 0xd3 ;  /* 0x000000d31d137836 */ /* 0x000fe40000000000 */
[--C-:B------:R-:W-:Y:S01]  /*29b0*/  @!P6 IMAD.IADD R8, R8, 0x1, -R7.reuse ;  /* 0x000000010808e824 */ /* 0x100fe200078e0a07 */
[----:B------:R-:W-:Y:S01]  /*29c0*/  ISETP.GT.U32.AND P6, PT, R7, R21, PT ;  /* 0x000000150700720c */ /* 0x000fe20003fc4070 */
[----:B------:R-:W-:Y:S01]  /*29d0*/  @!P3 IMAD.IADD R2, R2, 0x1, -R7 ;  /* 0x000000010202b824 */ /* 0x000fe200078e0a07 */
[----:B------:R-:W-:Y:S01]  /*29e0*/  IABS R20, R19 ;  /* 0x0000001300147213 */ /* 0x000fe20000000000 */
[----:B------:R-:W-:Y:S01]  /*29f0*/  VIADD R12, R29, 0xd1 ;  /* 0x000000d11d0c7836 */ /* 0x000fe20000000000 */
[----:B------:R-:W-:Y:S01]  /*2a00*/  ISETP.GE.AND P3, PT, R5, RZ, PT ;  /* 0x000000ff0500720c */ /* 0x000fe20003f66270 */
[----:B------:R-:W-:-:S02]  /*2a10*/  IMAD.MOV.U32 R25, RZ, RZ, R2 ;  /* 0x000000ffff197224 */ /* 0x000fc400078e0002 */
[----:B------:R-:W-:Y:S01]  /*2a20*/  VIADD R11, R29, 0xd2 ;  /* 0x000000d21d0b7836 */ /* 0x000fe20000000000 */
[----:B------:R-:W-:Y:S01]  /*2a30*/  IABS R3, R12 ;  /* 0x0000000c00037213 */ /* 0x000fe20000000000 */
[----:B------:R-:W-:Y:S02]  /*2a40*/  IMAD.MOV.U32 R22, RZ, RZ, R9 ;  /* 0x000000ffff167224 */ /* 0x000fe400078e0009 */
[----:B------:R-:W-:Y:S01]  /*2a50*/  IMAD.HI.U32 R23, R13, R20, RZ ;  /* 0x000000140d177227 */ /* 0x000fe200078e00ff */
[----:B------:R-:W-:-:S03]  /*2a60*/  IABS R5, R11 ;  /* 0x0000000b00057213 */ /* 0x000fc60000000000 */
[----:B------:R-:W-:Y:S01]  /*2a70*/  @!P2 IMAD.IADD R4, R4, 0x1, -R7 ;  /* 0x000000010404a824 */ /* 0x000fe200078e0a07 */
[C---:B------:R-:W-:Y:S01]  /*2a80*/  ISETP.GT.U32.AND P2, PT, R7.reuse, R0, PT ;  /* 0x000000000700720c */ /* 0x040fe20003f44070 */
[----:B------:R-:W-:Y:S01]  /*2a90*/  @!P0 IMAD.MOV R25, RZ, RZ, -R25 ;  /* 0x000000ffff198224 */ /* 0x000fe200078e0a19 */
[----:B------:R-:W-:Y:S01]  /*2aa0*/  ISETP.GT.U32.AND P0, PT, R7, R8, PT ;  /* 0x000000080700720c */ /* 0x000fe20003f04070 */
[----:B------:R-:W-:Y:S02]  /*2ab0*/  @!P4 IMAD.MOV R22, RZ, RZ, -R22 ;  /* 0x000000ffff16c224 */ /* 0x000fe400078e0a16 */
[----:B------:R-:W-:Y:S01]  /*2ac0*/  IMAD.MOV R23, RZ, RZ, -R23 ;  /* 0x000000ffff177224 */ /* 0x000fe200078e0a17 */
[----:B------:R-:W-:Y:S01]  /*2ad0*/  STL [R1+0x1d4], R25 ;  /* 0x0001d41901007387 */ /* 0x000fe20000100800 */
[----:B------:R-:W-:Y:S01]  /*2ae0*/  @!P6 IMAD.IADD R21, R21, 0x1, -R7 ;  /* 0x000000011515e824 */ /* 0x000fe200078e0a07 */
[----:B------:R-:W-:Y:S01]  /*2af0*/  ISETP.GT.U32.AND P6, PT, R7, R4, PT ;  /* 0x000000040700720c */ /* 0x000fe20003fc4070 */
[----:B------:R-:W-:Y:S01]  /*2b00*/  IMAD.HI.U32 R16, R13, R3, RZ ;  /* 0x000000030d107227 */ /* 0x000fe200078e00ff */
[----:B------:R0:W-:Y:S02]  /*2b10*/  STL [R1+0x1e4], R22 ;  /* 0x0001e41601007387 */ /* 0x0001e40000100800 */
[----:B------:R-:W-:Y:S01]  /*2b20*/  ISETP.GT.U32.AND P4, PT, R7, R21, PT ;  /* 0x000000150700720c */ /* 0x000fe20003f84070 */
[----:B------:R-:W-:-:S04]  /*2b30*/  IMAD.HI.U32 R18, R13, R5, RZ ;  /* 0x000000050d127227 */ /* 0x000fc800078e00ff */
[----:B------:R-:W-:Y:S02]  /*2b40*/  IMAD R20, R7, R23, R20 ;  /* 0x0000001707147224 */ /* 0x000fe400078e0214 */
[----:B------:R-:W-:Y:S02]  /*2b50*/  IMAD.MOV R16, RZ, RZ, -R16 ;  /* 0x000000ffff107224 */ /* 0x000fe400078e0a10 */
[----:B0-----:R-:W-:Y:S02]  /*2b60*/  IMAD.MOV.U32 R22, RZ, RZ, R6 ;  /* 0x000000ffff167224 */ /* 0x001fe400078e0006 */
[----:B------:R-:W-:Y:S02]  /*2b70*/  IMAD.MOV R18, RZ, RZ, -R18 ;  /* 0x000000ffff127224 */ /* 0x000fe400078e0a12 */
[----:B------:R-:W-:Y:S02]  /*2b80*/  VIADD R2, R29, 0xcf ;  /* 0x000000cf1d027836 */ /* 0x000fe40000000000 */
[----:B------:R-:W-:Y:S01]  /*2b90*/  @!P1 IMAD.MOV R22, RZ, RZ, -R22 ;  /* 0x000000ffff169224 */ /* 0x000fe200078e0a16 */
[C---:B------:R-:W-:Y:S01]  /*2ba0*/  ISETP.GT.U32.AND P1, PT, R7.reuse, R20, PT ;  /* 0x000000140700720c */ /* 0x040fe20003f24070 */
[C---:B------:R-:W-:Y:S01]  /*2bb0*/  IMAD R3, R7.reuse, R16, R3 ;  /* 0x0000001007037224 */ /* 0x040fe200078e0203 */
[----:B------:R-:W-:Y:S01]  /*2bc0*/  IABS R9, R2 ;  /* 0x0000000200097213 */ /* 0x000fe20000000000 */
[----:B------:R-:W-:Y:S01]  /*2bd0*/  IMAD R5, R7, R18, R5 ;  /* 0x0000001207057224 */ /* 0x000fe200078e0205 */
[----:B------:R0:W-:Y:S01]  /*2be0*/  STL [R1+0x1e8], R22 ;  /* 0x0001e81601007387 */ /* 0x0001e20000100800 */
[----:B------:R-:W-:-:S02]  /*2bf0*/  VIADD R18, R29, 0xd0 ;  /* 0x000000d01d127836 */ /* 0x000fc40000000000 */
[----:B------:R-:W-:Y:S01]  /*2c00*/  @!P6 IMAD.IADD R4, R4, 0x1, -R7 ;  /* 0x000000010404e824 */ /* 0x000fe200078e0a07 */
[C---:B------:R-:W-:Y:S01]  /*2c10*/  ISETP.GT.U32.AND P6, PT, R7.reuse, R3, PT ;  /* 0x000000030700720c */ /* 0x040fe20003fc4070 */
[----:B------:R-:W-:Y:S01]  /*2c20*/  IMAD.MOV.U32 R6, RZ, RZ, R9 ;  /* 0x000000ffff067224 */ /* 0x000fe200078e0009 */
[----:B------:R-:W-:Y:S01]  /*2c30*/  IABS R16, R18 ;  /* 0x0000001200107213 */ /* 0x000fe20000000000 */
[--C-:B------:R-:W-:Y:S01]  /*2c40*/  @!P2 IMAD.IADD R0, R0, 0x1, -R7.reuse ;  /* 0x000000010000a824 */ /* 0x100fe200078e0a07 */
[----:B------:R-:W-:Y:S01]  /*2c50*/  ISETP.GT.U32.AND P2, PT, R7, R5, PT ;  /* 0x000000050700720c */ /* 0x000fe20003f44070 */
[----:B------:R-:W-:Y:S01]  /*2c60*/  @!P0 IMAD.IADD R8, R8, 0x1, -R7 ;  /* 0x0000000108088824 */ /* 0x000fe200078e0a07 */
[----:B------:R-:W-:Y:S01]  /*2c70*/  ISETP.GE.AND P0, PT, R17, RZ, PT ;  /* 0x000000ff1100720c */ /* 0x000fe20003f06270 */
[----:B------:R-:W-:-:S04]  /*2c80*/  IMAD.HI.U32 R9, R13, R6, RZ ;  /* 0x000000060d097227 */ /* 0x000fc800078e00ff */
[----:B------:R-:W-:Y:S01]  /*2c90*/  @!P1 IMAD.IADD R20, R20, 0x1, -R7 ;  /* 0x0000000114149824 */ /* 0x000fe200078e0a07 */
[----:B------:R-:W-:Y:S01]  /*2ca0*/  ISETP.GE.AND P1, PT, R19, RZ, PT ;  /* 0x000000ff1300720c */ /* 0x000fe20003f26270 */
[----:B------:R-:W-:Y:S02]  /*2cb0*/  IMAD.MOV.U32 R23, RZ, RZ, R0 ;  /* 0x000000ffff177224 */ /* 0x000fe400078e0000 */
[----:B------:R-:W-:-:S04]  /*2cc0*/  IMAD.HI.U32 R17, R13, R16, RZ ;  /* 0x000000100d117227 */ /* 0x000fc800078e00ff */
[----:B------:R-:W-:Y:S01]  /*2cd0*/  @!P4 IMAD.IADD R21, R21, 0x1, -R7 ;  /* 0x000000011515c824 */ /* 0x000fe200078e0a07 */
[----:B------:R-:W-:Y:S01]  /*2ce0*/  ISETP.GE.AND P4, PT, R10, RZ, PT ;  /* 0x000000ff0a00720c */ /* 0x000fe20003f86270 */
[----:B------:R-:W-:Y:S02]  /*2cf0*/  IMAD.MOV R10, RZ, RZ, -R9 ;  /* 0x000000ffff0a7224 */ /* 0x000fe400078e0a09 */
[----:B------:R-:W-:Y:S01]  /*2d00*/  @!P5 IMAD.MOV R23, RZ, RZ, -R23 ;  /* 0x000000ffff17d224 */ /* 0x000fe200078e0a17 */
[----:B------:R-:W-:Y:S01]  /*2d10*/  ISETP.GT.U32.AND P5, PT, R7, R20, PT ;  /* 0x000000140700720c */ /* 0x000fe20003fa4070 */
[----:B------:R-:W-:Y:S02]  /*2d20*/  IMAD.MOV R17, RZ, RZ, -R17 ;  /* 0x000000ffff117224 */ /* 0x000fe400078e0a11 */
[----:B------:R-:W-:Y:S01]  /*2d30*/  @!P6 IMAD.IADD R3, R3, 0x1, -R7 ;  /* 0x000000010303e824 */ /* 0x000fe200078e0a07 */
[----:B------:R-:W-:Y:S01]  /*2d40*/  STL [R1+0x1f0], R23 ;  /* 0x0001f01701007387 */ /* 0x000fe20000100800 */
[----:B------:R-:W-:-:S02]  /*2d50*/  IMAD R6, R7, R10, R6 ;  /* 0x0000000a07067224 */ /* 0x000fc400078e0206 */
[C---:B------:R-:W-:Y:S01]  /*2d60*/  IMAD R9, R7.reuse, R17, R16 ;  /* 0x0000001107097224 */ /* 0x040fe200078e0210 */
[C---:B------:R-:W-:Y:S01]  /*2d70*/  ISETP.GT.U32.AND P6, PT, R7.reuse, R3, PT ;  /* 0x000000030700720c */ /* 0x040fe20003fc4070 */
[----:B------:R-:W-:Y:S02]  /*2d80*/  IMAD.MOV.U32 R10, RZ, RZ, R4 ;  /* 0x000000ffff0a7224 */ /* 0x000fe400078e0004 */
[----:B0-----:R-:W-:Y:S02]  /*2d90*/  IMAD.MOV.U32 R22, RZ, RZ, R8 ;  /* 0x000000ffff167224 */ /* 0x001fe400078e0008 */
[----:B------:R-:W-:Y:S01]  /*2da0*/  @!P0 IMAD.MOV R10, RZ, RZ, -R10 ;  /* 0x000000ffff0a8224 */ /* 0x000fe200078e0a0a */
[----:B------:R-:W-:Y:S01]  /*2db0*/  ISETP.GT.U32.AND P0, PT, R7, R9, PT ;  /* 0x000000090700720c */ /* 0x000fe20003f04070 */
[----:B------:R-:W-:Y:S02]  /*2dc0*/  VIADD R0, R29, 0xce ;  /* 0x000000ce1d007836 */ /* 0x000fe40000000000 */
[--C-:B------:R-:W-:Y:S01]  /*2dd0*/  @!P5 IMAD.IADD R20, R20, 0x1, -R7.reuse ;  /* 0x000000011414d824 */ /* 0x100fe200078e0a07 */
[----:B------:R-:W-:Y:S01]  /*2de0*/  ISETP.GT.U32.AND P5, PT, R7, R6, PT ;  /* 0x000000060700720c */ /* 0x000fe20003fa4070 */
[----:B------:R-:W-:Y:S01]  /*2df0*/  @!P2 IMAD.IADD R5, R5, 0x1, -R7 ;  /* 0x000000010505a824 */ /* 0x000fe200078e0a07 */
[----:B------:R-:W-:Y:S01]  /*2e00*/  ISETP.GE.AND P2, PT, R11, RZ, PT ;  /* 0x000000ff0b00720c */ /* 0x000fe20003f46270 */
[----:B------:R-:W-:Y:S01]  /*2e10*/  @!P3 IMAD.MOV R22, RZ, RZ, -R22 ;  /* 0x000000ffff16b224 */ /* 0x000fe200078e0a16 */
[----:B------:R-:W-:Y:S01]  /*2e20*/  IABS R11, R0 ;  /* 0x00000000000b7213 */ /* 0x000fe20000000000 */
[----:B------:R-:W-:Y:S01]  /*2e30*/  IMAD.MOV.U32 R8, RZ, RZ, R21 ;  /* 0x000000ffff087224 */ /* 0x000fe200078e0015 */
[----:B------:R-:W-:Y:S01]  /*2e40*/  ISETP.GT.U32.AND P3, PT, R7, R5, PT ;  /* 0x000000050700720c */ /* 0x000fe20003f64070 */
[--C-:B------:R-:W-:Y:S01]  /*2e50*/  @!P6 IMAD.IADD R3, R3, 0x1, -R7.reuse ;  /* 0x000000010303e824 */ /* 0x100fe200078e0a07 */
[----:B------:R-:W-:Y:S01]  /*2e60*/  STL [R1+0x1f4], R22 ;  /* 0x0001f41601007387 */ /* 0x000fe20000100800 */
[----:B------:R-:W-:Y:S01]  /*2e70*/  @!P4 IMAD.MOV R8, RZ, RZ, -R8 ;  /* 0x000000ffff08c224 */ /* 0x000fe200078e0a08 */
[----:B------:R-:W-:Y:S01]  /*2e80*/  ISETP.GE.AND P4, PT, R12, RZ, PT ;  /* 0x000000ff0c00720c */ /* 0x000fe20003f86270 */
[----:B------:R-:W-:Y:S01]  /*2e90*/  @!P0 IMAD.IADD R9, R9, 0x1, -R7 ;  /* 0x0000000109098824 */ /* 0x000fe200078e0a07 */
[----:B------:R0:W-:Y:S01]  /*2ea0*/  STL [R1+0x1f8], R10 ;  /* 0x0001f80a01007387 */ /* 0x0001e20000100800 */
[----:B------:R-:W-:Y:S01]  /*2eb0*/  ISETP.GE.AND P6, PT, R2, RZ, PT ;  /* 0x000000ff0200720c */ /* 0x000fe20003fc6270 */
[----:B------:R-:W-:Y:S01]  /*2ec0*/  IMAD.HI.U32 R2, R13, R11, RZ ;  /* 0x0000000b0d027227 */ /* 0x000fe200078e00ff */
[----:B------:R-:W-:Y:S01]  /*2ed0*/  ISETP.GE.AND P0, PT, R0, RZ, PT ;  /* 0x000000ff0000720c */ /* 0x000fe20003f06270 */
[----:B------:R1:W-:Y:S02]  /*2ee0*/  STL [R1+0x1fc], R8 ;  /* 0x0001fc0801007387 */ /* 0x0003e40000100800 */
[----:B------:R-:W-:-:S02]  /*2ef0*/  VIADD R4, R29, 0xcd ;  /* 0x000000cd1d047836 */ /* 0x000fc40000000000 */
[----:B------:R-:W-:Y:S02]  /*2f00*/  IMAD.MOV R2, RZ, RZ, -R2 ;  /* 0x000000ffff027224 */ /* 0x000fe400078e0a02 */
[----:B0-----:R-:W-:Y:S01]  /*2f10*/  IMAD.MOV.U32 R10, RZ, RZ, R20 ;  /* 0x000000ffff0a7224 */ /* 0x001fe200078e0014 */
[----:B------:R-:W-:Y:S01]  /*2f20*/  IABS R17, R4 ;  /* 0x0000000400117213 */ /* 0x000fe20000000000 */
[----:B------:R-:W-:Y:S02]  /*2f30*/  @!P5 IMAD.IADD R6, R6, 0x1, -R7 ;  /* 0x000000010606d824 */ /* 0x000fe400078e0a07 */
[----:B------:R-:W-:Y:S01]  /*2f40*/  @!P1 IMAD.MOV R10, RZ, RZ, -R10 ;  /* 0x000000ffff0a9224 */ /* 0x000fe200078e0a0a */
[C---:B------:R-:W-:Y:S01]  /*2f50*/  ISETP.GT.U32.AND P1, PT, R7.reuse, R9, PT ;  /* 0x000000090700720c */ /* 0x040fe20003f24070 */
[C---:B------:R-:W-:Y:S01]  /*2f60*/  IMAD R11, R7.reuse, R2, R11 ;  /* 0x00000002070b7224 */ /* 0x040fe200078e020b */
[----:B------:R-:W-:Y:S01]  /*2f70*/  ISETP.GT.U32.AND P5, PT, R7, R6, PT ;  /* 0x000000060700720c */ /* 0x000fe20003fa4070 */
[----:B------:R-:W-:Y:S01]  /*2f80*/  IMAD.HI.U32 R0, R13, R17, RZ ;  /* 0x000000110d007227 */ /* 0x000fe200078e00ff */
[----:B------:R-:W-:Y:S03]  /*2f90*/  STL [R1+0x214], R10 ;  /* 0x0002140a01007387 */ /* 0x000fe60000100800 */
[----:B------:R-:W-:Y:S01]  /*2fa0*/  @!P3 IMAD.IADD R5, R5, 0x1, -R7 ;  /* 0x000000010505b824 */ /* 0x000fe200078e0a07 */
[----:B------:R-:W-:Y:S01]  /*2fb0*/  ISETP.GE.AND P3, PT, R18, RZ, PT ;  /* 0x000000ff1200720c */ /* 0x000fe20003f66270 */
[----:B------:R-:W-:Y:S01]  /*2fc0*/  @!P4 IMAD.MOV R3, RZ, RZ, -R3 ;  /* 0x000000ffff03c224 */ /* 0x000fe200078e0a03 */
[----:B------:R-:W-:Y:S01]  /*2fd0*/  ISETP.GT.U32.AND P4, PT, R7, R11, PT ;  /* 0x0000000b0700720c */ /* 0x000fe20003f84070 */
[----:B------:R-:W-:-:S02]  /*2fe0*/  IMAD.MOV R0, RZ, RZ, -R0 ;  /* 0x000000ffff007224 */ /* 0x000fc400078e0a00 */
[----:B------:R-:W-:Y:S02]  /*2ff0*/  @!P1 IMAD.IADD R9, R9, 0x1, -R7 ;  /* 0x0000000109099824 */ /* 0x000fe400078e0a07 */
[----:B------:R-:W-:Y:S02]  /*3000*/  IMAD R17, R7, R0, R17 ;  /* 0x0000000007117224 */ /* 0x000fe400078e0211 */
[----:B-1----:R-:W-:Y:S02]  /*3010*/  IMAD.MOV.U32 R8, RZ, RZ, R5 ;  /* 0x000000ffff087224 */ /* 0x002fe400078e0005 */
[----:B------:R-:W-:Y:S02]  /*3020*/  VIADD R12, R29, 0xcc ;  /* 0x000000cc1d0c7836 */ /* 0x000fe40000000000 */
[----:B------:R-:W-:Y:S02]  /*3030*/  IMAD.MOV.U32 R5, RZ, RZ, R9 ;  /* 0x000000ffff057224 */ /* 0x000fe400078e0009 */
[--C-:B------:R-:W-:Y:S01]  /*3040*/  @!P5 IMAD.IADD R6, R6, 0x1, -R7.reuse ;  /* 0x000000010606d824 */ /* 0x100fe200078e0a07 */
[----:B------:R-:W-:Y:S01]  /*3050*/  ISETP.GT.U32.AND P5, PT, R7, R17, PT ;  /* 0x000000110700720c */ /* 0x000fe20003fa4070 */
[----:B------:R-:W-:Y:S01]  /*3060*/  @!P2 IMAD.MOV R8, RZ, RZ, -R8 ;  /* 0x000000ffff08a224 */ /* 0x000fe200078e0a08 */
[----:B------:R-:W-:Y:S01]  /*3070*/  ISETP.GE.AND P1, PT, R12, RZ, PT ;  /* 0x000000ff0c00720c */ /* 0x000fe20003f26270 */
[----:B------:R-:W-:Y:S01]  /*3080*/  @!P4 IMAD.IADD R11, R11, 0x1, -R7 ;  /* 0x000000010b0bc824 */ /* 0x000fe200078e0a07 */
[----:B------:R-:W-:Y:S01]  /*3090*/  IABS R12, R12 ;  /* 0x0000000c000c7213 */ /* 0x000fe20000000000 */
[----:B------:R-:W-:Y:S01]  /*30a0*/  @!P3 IMAD.MOV R5, RZ, RZ, -R5 ;  /* 0x000000ffff05b224 */ /* 0x000fe200078e0a05 */
[----:B------:R0:W-:Y:S01]  /*30b0*/  STL [R1+0x21c], R8 ;  /* 0x00021c0801007387 */ /* 0x0001e20000100800 */
[C---:B------:R-:W-:Y:S01]  /*30c0*/  VIADD R0, R29.reuse, 0xca ;  /* 0x000000ca1d007836 */ /* 0x040fe20000000000 */
[----:B------:R-:W-:Y:S01]  /*30d0*/  ISETP.GE.AND P2, PT, R4, RZ, PT ;  /* 0x000000ff0400720c */ /* 0x000fe20003f46270 */
[----:B------:R-:W-:Y:S01]  /*30e0*/  VIADD R2, R29, 0xcb ;  /* 0x000000cb1d027836 */ /* 0x000fe20000000000 */
[----:B------:R1:W-:Y:S01]  /*30f0*/  STL [R1+0x220], R3 ;  /* 0x0002200301007387 */ /* 0x0003e20000100800 */
[----:B------:R-:W-:Y:S01]  /*3100*/  ISETP.GT.U32.AND P4, PT, R7, R11, PT ;  /* 0x0000000b0700720c */ /* 0x000fe20003f84070 */
[----:B------:R-:W-:Y:S01]  /*3110*/  @!P6 IMAD.MOV R6, RZ, RZ, -R6 ;  /* 0x000000ffff06e224 */ /* 0x000fe200078e0a06 */
[----:B------:R-:W-:Y:S01]  /*3120*/  IABS R4, R0 ;  /* 0x0000000000047213 */ /* 0x000fe20000000000 */
[----:B------:R2:W-:Y:S01]  /*3130*/  STL [R1+0x22c], R5 ;  /* 0x00022c0501007387 */ /* 0x0005e20000100800 */
[----:B------:R-:W-:Y:S01]  /*3140*/  @!P5 IMAD.IADD R17, R17, 0x1, -R7 ;  /* 0x000000011111d824 */ /* 0x000fe200078e0a07 */
[----:B------:R-:W-:Y:S01]  /*3150*/  ISETP.GE.AND P3, PT, R2, RZ, PT ;  /* 0x000000ff0200720c */ /* 0x000fe20003f66270 */
[C---:B0-----:R-:W-:Y:S01]  /*3160*/  VIADD R8, R29.reuse, 0xc7 ;  /* 0x000000c71d087836 */ /* 0x041fe20000000000 */
[----:B------:R-:W-:Y:S01]  /*3170*/  ISETP.GE.AND P6, PT, R0, RZ, PT ;  /* 0x000000ff0000720c */ /* 0x000fe20003fc6270 */
[----:B------:R-:W-:Y:S01]  /*3180*/  IMAD.MOV.U32 R9, RZ, RZ, R4 ;  /* 0x000000ffff097224 */ /* 0x000fe200078e0004 */
[----:B-1----:R-:W-:Y:S01]  /*3190*/  IABS R3, R2 ;  /* 0x0000000200037213 */ /* 0x002fe20000000000 */
[----:B------:R-:W-:Y:S01]  /*31a0*/  VIADD R0, R29, 0xc9 ;  /* 0x000000c91d007836 */ /* 0x000fe20000000000 */
[----:B------:R-:W-:Y:S01]  /*31b0*/  ISETP.GT.U32.AND P5, PT, R7, R17, PT ;  /* 0x000000110700720c */ /* 0x000fe20003fa4070 */
[----:B------:R-:W-:Y:S01]  /*31c0*/  IMAD.HI.U32 R2, R13, R9, RZ ;  /* 0x000000090d027227 */ /* 0x000fe200078e00ff */
[----:B------:R0:W-:Y:S01]  /*31d0*/  STL [R1+0x234], R6 ;  /* 0x0002340601007387 */ /* 0x0001e20000100800 */
[----:B------:R-:W-:-:S02]  /*31e0*/  IABS R10, R8 ;  /* 0x00000008000a7213 */ /* 0x000fc40000000000 */
[----:B--2---:R-:W-:-:S04]  /*31f0*/  IMAD.HI.U32 R5, R13, R12, RZ ;  /* 0x0000000c0d057227 */ /* 0x004fc800078e00ff */
[----:B------:R-:W-:Y:S02]  /*3200*/  IMAD.MOV R5, RZ, RZ, -R5 ;  /* 0x000000ffff057224 */ /* 0x000fe400078e0a05 */
[----:B------:R-:W-:-:S04]  /*3210*/  IMAD.HI.U32 R4, R13, R3, RZ ;  /* 0x000000030d047227 */ /* 0x000fc800078e00ff */
[----:B------:R-:W-:Y:S01]  /*3220*/  IMAD R12, R7, R5, R12 ;  /* 0x00000005070c7224 */ /* 0x000fe200078e020c */
[----:B------:R-:W-:Y:S01]  /*3230*/  IABS R5, R0 ;  /* 0x0000000000057213 */ /* 0x000fe20000000000 */
[----:B------:R-:W-:Y:S02]  /*3240*/  @!P4 IMAD.IADD R11, R11, 0x1, -R7 ;  /* 0x000000010b0bc824 */ /* 0x000fe400078e0a07 */
[----:B------:R-:W-:Y:S01]  /*3250*/  IMAD.MOV R2, RZ, RZ, -R2 ;  /* 0x000000ffff027224 */ /* 0x000fe200078e0a02 */
[C---:B------:R-:W-:Y:S01]  /*3260*/  ISETP.GT.U32.AND P4, PT, R7.reuse, R12, PT ;  /* 0x0000000c0700720c */ /* 0x040fe20003f84070 */
[----:B------:R-:W-:Y:S02]  /*3270*/  IMAD.MOV R4, RZ, RZ, -R4 ;  /* 0x000000ffff047224 */ /* 0x000fe400078e0a04 */
[----:B------:R-:W-:Y:S02]  /*3280*/  IMAD R9, R7, R2, R9 ;  /* 0x0000000207097224 */ /* 0x000fe400078e0209 */
[----:B------:R-:W-:-:S02]  /*3290*/  IMAD.MOV.U32 R18, RZ, RZ, R11 ;  /* 0x000000ffff127224 */ /* 0x000fc400078e000b */
[C---:B------:R-:W-:Y:S02]  /*32a0*/  IMAD R3, R7.reuse, R4, R3 ;  /* 0x0000000407037224 */ /* 0x040fe400078e0203 */
[----:B------:R-:W-:Y:S01]  /*32b0*/  @!P0 IMAD.MOV R18, RZ, RZ, -R18 ;  /* 0x000000ffff128224 */ /* 0x000fe200078e0a12 */
[----:B------:R-:W-:Y:S01]  /*32c0*/  ISETP.GT.U32.AND P0, PT, R7, R9, PT ;  /* 0x000000090700720c */ /* 0x000fe20003f04070 */
[--C-:B------:R-:W-:Y:S01]  /*32d0*/  @!P5 IMAD.IADD R17, R17, 0x1, -R7.reuse ;  /* 0x000000011111d824 */ /* 0x100fe200078e0a07 */
[----:B------:R-:W-:Y:S01]  /*32e0*/  ISETP.GT.U32.AND P5, PT, R7, R3, PT ;  /* 0x000000030700720c */ /* 0x000fe20003fa4070 */
[----:B------:R-:W-:Y:S01]  /*32f0*/  @!P4 IMAD.IADD R12, R12, 0x1, -R7 ;  /* 0x000000010c0cc824 */ /* 0x000fe200078e0a07 */
[----:B------:R-:W-:Y:S01]  /*3300*/  STL [R1+0x238], R18 ;  /* 0x0002381201007387 */ /* 0x000fe20000100800 */
[----:B------:R-:W-:-:S03]  /*3310*/  IMAD.HI.U32 R11, R13, R5, RZ ;  /* 0x000000050d0b7227 */ /* 0x000fc600078e00ff */
[----:B------:R-:W-:Y:S01]  /*3320*/  ISETP.GT.U32.AND P4, PT, R7, R12, PT ;  /* 0x0000000c0700720c */ /* 0x000fe20003f84070 */
[----:B------:R-:W-:Y:S02]  /*3330*/  IMAD.MOV R11, RZ, RZ, -R11 ;  /* 0x000000ffff0b7224 */ /* 0x000fe400078e0a0b */
[----:B------:R-:W-:Y:S01]  /*3340*/  @!P2 IMAD.MOV R17, RZ, RZ, -R17 ;  /* 0x000000ffff11a224 */ /* 0x000fe200078e0a11 */
[----:B------:R-:W-:Y:S01]  /*3350*/  ISETP.GE.AND P2, PT, R0, RZ, PT ;  /* 0x000000ff0000720c */ /* 0x000fe20003f46270 */
[--C-:B------:R-:W-:Y:S02]  /*3360*/  @!P0 IMAD.IADD R9, R9, 0x1, -R7.reuse ;  /* 0x0000000109098824 */ /* 0x100fe400078e0a07 */
[----:B------:R-:W-:Y:S01]  /*3370*/  @!P5 IMAD.IADD R3, R3, 0x1, -R7 ;  /* 0x000000010303d824 */ /* 0x000fe200078e0a07 */
[----:B------:R1:W-:Y:S01]  /*3380*/  STL [R1+0x23c], R17 ;  /* 0x00023c1101007387 */ /* 0x0003e20000100800 */
[----:B0-----:R-:W-:Y:S01]  /*3390*/  VIADD R6, R29, 0xc8 ;  /* 0x000000c81d067836 */ /* 0x001fe20000000000 */
[----:B------:R-:W-:Y:S01]  /*33a0*/  ISETP.GT.U32.AND P0, PT, R7, R9, PT ;  /* 0x000000090700720c */ /* 0x000fe20003f04070 */
[----:B------:R-:W-:Y:S01]  /*33b0*/  VIADD R2, R29, 0xc6 ;  /* 0x000000c61d027836 */ /* 0x000fe20000000000 */
[C---:B------:R-:W-:Y:S01]  /*33c0*/  ISETP.GT.U32.AND P5, PT, R7.reuse, R3, PT ;  /* 0x000000030700720c */ /* 0x040fe20003fa4070 */
[----:B------:R-:W-:Y:S01]  /*33d0*/  IMAD R0, R7, R11, R5 ;  /* 0x0000000b07007224 */ /* 0x000fe200078e0205 */
[----:B------:R-:W-:Y:S01]  /*33e0*/  IABS R16, R6 ;  /* 0x0000000600107213 */ /* 0x000fe20000000000 */
[----:B------:R-:W-:Y:S01]  /*33f0*/  @!P4 IMAD.IADD R12, R12, 0x1, -R7 ;  /* 0x000000010c0cc824 */ /* 0x000fe200078e0a07 */
[----:B------:R-:W-:Y:S01]  /*3400*/  IABS R4, R2 ;  /* 0x0000000200047213 */ /* 0x000fe20000000000 */
[----:B------:R-:W-:Y:S01]  /*3410*/  IMAD.HI.U32 R5, R13, R10, RZ ;  /* 0x0000000a0d057227 */ /* 0x000fe200078e00ff */
[----:B------:R-:W-:-:S03]  /*3420*/  ISETP.GT.U32.AND P4, PT, R7, R0, PT ;  /* 0x000000000700720c */ /* 0x000fc60003f84070 */
[----:B-1----:R-:W-:-:S04]  /*3430*/  IMAD.HI.U32 R17, R13, R16, RZ ;  /* 0x000000100d117227 */ /* 0x002fc800078e00ff */
[----:B------:R-:W-:-:S04]  /*3440*/  IMAD.HI.U32 R11, R13, R4, RZ ;  /* 0x000000040d0b7227 */ /* 0x000fc800078e00ff */
[----:B------:R-:W-:Y:S02]  /*3450*/  IMAD.MOV R5, RZ, RZ, -R5 ;  /* 0x000000ffff057224 */ /* 0x000fe400078e0a05 */
[----:B------:R-:W-:Y:S02]  /*3460*/  IMAD.MOV R17, RZ, RZ, -R17 ;  /* 0x000000ffff117224 */ /* 0x000fe400078e0a11 */
[----:B------:R-:W-:Y:S02]  /*3470*/  IMAD.MOV R11, RZ, RZ, -R11 ;  /* 0x000000ffff0b7224 */ /* 0x000fe400078e0a0b */
[----:B------:R-:W-:Y:S02]  /*3480*/  IMAD R10, R7, R5, R10 ;  /* 0x00000005070a7224 */ /* 0x000fe400078e020a */
[--C-:B------:R-:W-:Y:S02]  /*3490*/  @!P0 IMAD.IADD R9, R9, 0x1, -R7.reuse ;  /* 0x0000000109098824 */ /* 0x100fe400078e0a07 */
[----:B------:R-:W-:Y:S01]  /*34a0*/  VIADD R5, R29, 0xc5 ;  /* 0x000000c51d057836 */ /* 0x000fe20000000000 */
[----:B------:R-:W-:Y:S01]  /*34b0*/  ISETP.GT.U32.AND P0, PT, R7, R10, PT ;  /* 0x0000000a0700720c */ /* 0x000fe20003f04070 */
[----:B------:R-:W-:Y:S01]  /*34c0*/  @!P5 IMAD.IADD R3, R3, 0x1, -R7 ;  /* 0x000000010303d824 */ /* 0x000fe200078e0a07 */
[----:B------:R-:W-:Y:S01]  /*34d0*/  ISETP.GE.AND P5, PT, R6, RZ, PT ;  /* 0x000000ff0600720c */ /* 0x000fe20003fa6270 */
[----:B------:R-:W-:-:S02]  /*34e0*/  IMAD.MOV.U32 R18, RZ, RZ, R12 ;  /* 0x000000ffff127224 */ /* 0x000fc400078e000c */
[C---:B------:R-:W-:Y:S02]  /*34f0*/  IMAD R6, R7.reuse, R17, R16 ;  /* 0x0000001107067224 */ /* 0x040fe400078e0210 */
[C---:B------:R-:W-:Y:S01]  /*3500*/  IMAD R4, R7.reuse, R11, R4 ;  /* 0x0000000b07047224 */ /* 0x040fe200078e0204 */
[----:B------:R-:W-:Y:S01]  /*3510*/  IABS R11, R5 ;  /* 0x00000005000b7213 */ /* 0x000fe20000000000 */
[----:B------:R-:W-:Y:S02]  /*3520*/  IMAD.MOV.U32 R12, RZ, RZ, R9 ;  /* 0x000000ffff0c7224 */ /* 0x000fe400078e0009 */
[----:B------:R-:W-:Y:S02]  /*3530*/  @!P4 IMAD.IADD R0, R0, 0x1, -R7 ;  /* 0x000000010000c824 */ /* 0x000fe400078e0a07 */
[----:B------:R-:W-:Y:S01]  /*3540*/  @!P1 IMAD.MOV R18, RZ, RZ, -R18 ;  /* 0x000000ffff129224 */ /* 0x000fe200078e0a12 */
[C---:B------:R-:W-:Y:S01]  /*3550*/  ISETP.GT.U32.AND P1, PT, R7.reuse, R6, PT ;  /* 0x000000060700720c */ /* 0x040fe20003f24070 */
[----:B------:R-:W-:Y:S01]  /*3560*/  @!P6 IMAD.MOV R12, RZ, RZ, -R12 ;  /* 0x000000ffff0ce224 */ /* 0x000fe200078e0a0c */
[C---:B------:R-:W-:Y:S01]  /*3570*/  ISETP.GT.U32.AND P6, PT, R7.reuse, R4, PT ;  /* 0x000000040700720c */ /* 0x040fe20003fc4070 */
[----:B------:R-:W-:Y:S01]  /*3580*/  IMAD.MOV.U32 R16, RZ, RZ, R3 ;  /* 0x000000ffff107224 */ /* 0x000fe200078e0003 */
[----:B------:R-:W-:Y:S01]  /*3590*/  ISETP.GT.U32.AND P4, PT, R7, R0, PT ;  /* 0x000000000700720c */ /* 0x000fe20003f84070 */
[----:B------:R-:W-:Y:S01]  /*35a0*/  IMAD.MOV.U32 R3, RZ, RZ, R11 ;  /* 0x000000ffff037224 */ /* 0x000fe200078e000b */
[----:B------:R-:W-:Y:S01]  /*35b0*/  STL [R1+0x240], R18 ;  /* 0x0002401201007387 */ /* 0x000fe20000100800 */
[----:B------:R-:W-:Y:S01]  /*35c0*/  @!P3 IMAD.MOV R16, RZ, RZ, -R16 ;  /* 0x000000ffff10b224 */ /* 0x000fe200078e0a10 */
[----:B------:R-:W-:Y:S01]  /*35d0*/  ISETP.GE.AND P3, PT, R8, RZ, PT ;  /* 0x000000ff0800720c */ /* 0x000fe20003f66270 */
[----:B------:R-:W-:-:S02]  /*35e0*/  VIADD R9, R29, 0xc4 ;  /* 0x000000c41d097836 */ /* 0x000fc40000000000 */
[----:B------:R-:W-:Y:S01]  /*35f0*/  IMAD.HI.U32 R8, R13, R3, RZ ;  /* 0x000000030d087227 */ /* 0x000fe200078e00ff */
[----:B------:R-:W-:Y:S02]  /*3600*/  STL [R1+0x244], R16 ;  /* 0x0002441001007387 */ /* 0x000fe40000100800 */
[----:B------:R-:W-:Y:S01]  /*3610*/  IABS R11, R9 ;  /* 0x00000009000b7213 */ /* 0x000fe20000000000 */
[--C-:B------:R-:W-:Y:S01]  /*3620*/  @!P0 IMAD.IADD R10, R10, 0x1, -R7.reuse ;  /* 0x000000010a0a8824 */ /* 0x100fe200078e0a07 */
[----:B------:R0:W-:Y:S01]  /*3630*/  STL [R1+0x248], R12 ;  /* 0x0002480c01007387 */ /* 0x0001e20000100800 */
[----:B------:R-:W-:Y:S02]  /*3640*/  IMAD.MOV R8, RZ, RZ, -R8 ;  /* 0x000000ffff087224 */ /* 0x000fe400078e0a08 */
[--C-:B------:R-:W-:Y:S01]  /*3650*/  @!P1 IMAD.IADD R6, R6, 0x1, -R7.reuse ;  /* 0x0000000106069824 */ /* 0x100fe200078e0a07 */
[----:B------:R-:W-:Y:S01]  /*3660*/  ISETP.GE.AND P1, PT, R5, RZ, PT ;  /* 0x000000ff0500720c */ /* 0x000fe20003f26270 */
[--C-:B------:R-:W-:Y:S01]  /*3670*/  @!P6 IMAD.IADD R4, R4, 0x1, -R7.reuse ;  /* 0x000000010404e824 */ /* 0x100fe200078e0a07 */
[C---:B------:R-:W-:Y:S01]  /*3680*/  ISETP.GT.U32.AND P6, PT, R7.reuse, R10, PT ;  /* 0x0000000a0700720c */ /* 0x040fe20003fc4070 */
[----:B------:R-:W-:Y:S01]  /*3690*/  @!P4 IMAD.IADD R0, R0, 0x1, -R7 ;  /* 0x000000010000c824 */ /* 0x000fe200078e0a07 */
[C---:B------:R-:W-:Y:S01]  /*36a0*/  ISETP.GT.U32.AND P0, PT, R7.reuse, R6, PT ;  /* 0x000000060700720c */ /* 0x040fe20003f04070 */
[----:B------:R-:W-:Y:S01]  /*36b0*/  IMAD R3, R7, R8, R3 ;  /* 0x0000000807037224 */ /* 0x000fe200078e0203 */
[----:B------:R-:W-:Y:S01]  /*36c0*/  ISETP.GE.AND P4, PT, R2, RZ, PT ;  /* 0x000000ff0200720c */ /* 0x000fe20003f86270 */
[----:B------:R-:W-:-:S04]  /*36d0*/  IMAD.HI.U32 R8, R13, R11, RZ ;  /* 0x0000000b0d087227 */ /* 0x000fc800078e00ff */
[----:B0-----:R-:W-:Y:S02]  /*36e0*/  IMAD.MOV.U32 R12, RZ, RZ, R0 ;  /* 0x000000ffff0c7224 */ /* 0x001fe400078e0000 */
[----:B------:R-:W-:Y:S02]  /*36f0*/  IMAD.MOV R8, RZ, RZ, -R8 ;  /* 0x000000ffff087224 */ /* 0x000fe400078e0a08 */
[----:B------:R-:W-:Y:S01]  /*3700*/  @!P2 IMAD.MOV R12, RZ, RZ, -R12 ;  /* 0x000000ffff0ca224 */ /* 0x000fe200078e0a0c */
[C---:B------:R-:W-:Y:S01]  /*3710*/  ISETP.GT.U32.AND P2, PT, R7.reuse, R4, PT ;  /* 0x000000040700720c */ /* 0x040fe20003f44070 */
[----:B------:R-:W-:Y:S02]  /*3720*/  IMAD R11, R7, R8, R11 ;  /* 0x00000008070b7224 */ /* 0x000fe400078e020b */
[----:B------:R-:W-:Y:S01]  /*3730*/  @!P6 IMAD.IADD R10, R10, 0x1, -R7 ;  /* 0x000000010a0ae824 */ /* 0x000fe200078e0a07 */
[----:B------:R0:W-:Y:S01]  /*3740*/  STL [R1+0x24c], R12 ;  /* 0x00024c0c01007387 */ /* 0x0001e20000100800 */
[----:B------:R-:W-:Y:S01]  /*3750*/  VIADD R5, R29, 0xc1 ;  /* 0x000000c11d057836 */ /* 0x000fe20000000000 */
[----:B------:R-:W-:Y:S01]  /*3760*/  ISETP.GT.U32.AND P6, PT, R7, R11, PT ;  /* 0x0000000b0700720c */ /* 0x000fe20003fc4070 */
[----:B------:R-:W-:-:S02]  /*3770*/  VIADD R2, R29, 0xc3 ;  /* 0x000000c31d027836 */ /* 0x000fc40000000000 */
[--C-:B------:R-:W-:Y:S01]  /*3780*/  @!P0 IMAD.IADD R6, R6, 0x1, -R7.reuse ;  /* 0x0000000106068824 */ /* 0x100fe200078e0a07 */
[----:B------:R-:W-:Y:S01]  /*3790*/  ISETP.GT.U32.AND P0, PT, R7, R3, PT ;  /* 0x000000030700720c */ /* 0x000fe20003f04070 */
[----:B------:R-:W-:Y:S01]  /*37a0*/  VIADD R0, R29, 0xc2 ;  /* 0x000000c21d007836 */ /* 0x000fe20000000000 */
[----:B------:R-:W-:Y:S01]  /*37b0*/  IABS R16, R5 ;  /* 0x0000000500107213 */ /* 0x000fe20000000000 */
[----:B------:R-:W-:Y:S01]  /*37c0*/  @!P2 IMAD.IADD R4, R4, 0x1, -R7 ;  /* 0x000000010404a824 */ /* 0x000fe200078e0a07 */
[----:B0-----:R-:W-:Y:S01]  /*37d0*/  IABS R12, R2 ;  /* 0x00000002000c7213 */ /* 0x001fe20000000000 */
[----:B------:R-:W-:Y:S01]  /*37e0*/  IMAD.MOV.U32 R18, RZ, RZ, R6 ;  /* 0x000000ffff127224 */ /* 0x000fe200078e0006 */
[----:B------:R-:W-:Y:S01]  /*37f0*/  ISETP.GE.AND P2, PT, R9, RZ, PT ;  /* 0x000000ff0900720c */ /* 0x000fe20003f46270 */
[----:B------:R-:W-:Y:S01]  /*3800*/  IMAD.MOV.U32 R9, RZ, RZ, R16 ;  /* 0x000000ffff097224 */ /* 0x000fe200078e0010 */
[----:B------:R-:W-:Y:S01]  /*3810*/  IABS R8, R0 ;  /* 0x0000000000087213 */ /* 0x000fe20000000000 */
[----:B------:R-:W-:-:S04]  /*3820*/  IMAD.HI.U32 R16, R13, R12, RZ ;  /* 0x0000000c0d107227 */ /* 0x000fc800078e00ff */
[----:B------:R-:W-:Y:S02]  /*3830*/  @!P6 IMAD.IADD R11, R11, 0x1, -R7 ;  /* 0x000000010b0be824 */ /* 0x000fe400078e0a07 */
[----:B------:R-:W-:-:S03]  /*3840*/  IMAD.HI.U32 R17, R13, R8, RZ ;  /* 0x000000080d117227 */ /* 0x000fc600078e00ff */
[----:B------:R-:W-:Y:S01]  /*3850*/  ISETP.GT.U32.AND P6, PT, R7, R11, PT ;  /* 0x0000000b0700720c */ /* 0x000fe20003fc4070 */
[----:B------:R-:W-:Y:S02]  /*3860*/  IMAD.MOV R16, RZ, RZ, -R16 ;  /* 0x000000ffff107224 */ /* 0x000fe400078e0a10 */
[----:B------:R-:W-:Y:S01]  /*3870*/  @!P0 IMAD.IADD R3, R3, 0x1, -R7 ;  /* 0x0000000103038824 */ /* 0x000fe200078e0a07 */
[----:B------:R-:W-:Y:S01]  /*3880*/  ISETP.GE.AND P0, PT, R2, RZ, PT ;  /* 0x000000ff0200720c */ /* 0x000fe20003f06270 */
[----:B------:R-:W-:-:S04]  /*3890*/  IMAD.HI.U32 R2, R13, R9, RZ ;  /* 0x000000090d027227 */ /* 0x000fc800078e00ff */
[----:B------:R-:W-:Y:S02]  /*38a0*/  IMAD.MOV R6, RZ, RZ, -R17 ;  /* 0x000000ffff067224 */ /* 0x000fe400078e0a11 */
[C---:B------:R-:W-:Y:S02]  /*38b0*/  IMAD R12, R7.reuse, R16, R12 ;  /* 0x00000010070c7224 */ /* 0x040fe400078e020c */
[----:B------:R-:W-:Y:S01]  /*38c0*/  @!P5 IMAD.MOV R18, RZ, RZ, -R18 ;  /* 0x000000ffff12d224 */ /* 0x000fe200078e0a12 */
[C---:B------:R-:W-:Y:S01]  /*38d0*/  ISETP.GT.U32.AND P5, PT, R7.reuse, R3, PT ;  /* 0x000000030700720c */ /* 0x040fe20003fa4070 */
[----:B------:R-:W-:Y:S02]  /*38e0*/  IMAD.MOV R2, RZ, RZ, -R2 ;  /* 0x000000ffff027224 */ /* 0x000fe400078e0a02 */
[C---:B------:R-:W-:Y:S01]  /*38f0*/  IMAD R8, R7.reuse, R6, R8 ;  /* 0x0000000607087224 */ /* 0x040fe200078e0208 */
[----:B------:R0:W-:Y:S01]  /*3900*/  STL [R1+0x250], R18 ;  /* 0x0002501201007387 */ /* 0x0001e20000100800 */
[----:B------:R-:W-:Y:S01]  /*3910*/  @!P3 IMAD.MOV R10, RZ, RZ, -R10 ;  /* 0x000000ffff0ab224 */ /* 0x000fe200078e0a0a */
[C---:B------:R-:W-:Y:S01]  /*3920*/  ISETP.GT.U32.AND P3, PT, R7.reuse, R12, PT ;  /* 0x0000000c0700720c */ /* 0x040fe20003f64070 */
[----:B------:R-:W-:-:S02]  /*3930*/  IMAD R9, R7, R2, R9 ;  /* 0x0000000207097224 */ /* 0x000fc400078e0209 */
[----:B------:R-:W-:Y:S01]  /*3940*/  @!P4 IMAD.MOV R4, RZ, RZ, -R4 ;  /* 0x000000ffff04c224 */ /* 0x000fe200078e0a04 */
[----:B------:R-:W-:Y:S01]  /*3950*/  ISETP.GT.U32.AND P4, PT, R7, R8, PT ;  /* 0x000000080700720c */ /* 0x000fe20003f84070 */
[--C-:B------:R-:W-:Y:S01]  /*3960*/  @!P6 IMAD.IADD R11, R11, 0x1, -R7.reuse ;  /* 0x000000010b0be824 */ /* 0x100fe200078e0a07 */
[----:B------:R-:W-:Y:S01]  /*3970*/  ISETP.GT.U32.AND P6, PT, R7, R9, PT ;  /* 0x000000090700720c */ /* 0x000fe20003fc4070 */
[----:B------:R-:W-:Y:S01]  /*3980*/  VIADD R16, R29, 0xc0 ;  /* 0x000000c01d107836 */ /* 0x000fe20000000000 */
[----:B------:R-:W-:Y:S01]  /*3990*/  STL [R1+0x254], R10 ;  /* 0x0002540a01007387 */ /* 0x000fe20000100800 */
[--C-:B------:R-:W-:Y:S01]  /*39a0*/  @!P5 IMAD.IADD R3, R3, 0x1, -R7.reuse ;  /* 0x000000010303d824 */ /* 0x100fe200078e0a07 */
[----:B------:R-:W-:Y:S01]  /*39b0*/  ISETP.GE.AND P5, PT, R0, RZ, PT ;  /* 0x000000ff0000720c */ /* 0x000fe20003fa6270 */
[----:B------:R-:W-:Y:S01]  /*39c0*/  VIADD R0, R29, 0xbf ;  /* 0x000000bf1d007836 */ /* 0x000fe20000000000 */
[----:B------:R-:W-:Y:S01]  /*39d0*/  IABS R2, R16 ;  /* 0x0000001000027213 */ /* 0x000fe20000000000 */
[----:B------:R-:W-:Y:S01]  /*39e0*/  @!P3 IMAD.IADD R12, R12, 0x1, -R7 ;  /* 0x000000010c0cb824 */ /* 0x000fe200078e0a07 */
[----:B------:R1:W-:Y:S01]  /*39f0*/  STL [R1+0x25c], R4 ;  /* 0x00025c0401007387 */ /* 0x0003e20000100800 */
[----:B------:R-:W-:Y:S01]  /*3a00*/  ISETP.GE.AND P3, PT, R5, RZ, PT ;  /* 0x000000ff0500720c */ /* 0x000fe20003f66270 */
[----:B------:R-:W-:-:S02]  /*3a10*/  VIADD R5, R29, 0xbe ;  /* 0x000000be1d057836 */ /* 0x000fc40000000000 */
[--C-:B------:R-:W-:Y:S01]  /*3a20*/  @!P4 IMAD.IADD R8, R8, 0x1, -R7.reuse ;  /* 0x000000010808c824 */ /* 0x100fe200078e0a07 */
[----:B------:R-:W-:Y:S01]  /*3a30*/  ISETP.GT.U32.AND P4, PT, R7, R12, PT ;  /* 0x0000000c0700720c */ /* 0x000fe20003f84070 */
[----:B------:R-:W-:Y:S01]  /*3a40*/  IMAD.HI.U32 R6, R13, R2, RZ ;  /* 0x000000020d067227 */ /* 0x000fe200078e00ff */
[----:B0-----:R-:W-:Y:S02]  /*3a50*/  IABS R18, R5 ;  /* 0x0000000500127213 */ /* 0x001fe40000000000 */
[----:B-1----:R-:W-:Y:S01]  /*3a60*/  IABS R4, R0 ;  /* 0x0000000000047213 */ /* 0x002fe20000000000 */
[----:B------:R-:W-:Y:S01]  /*3a70*/  @!P6 IMAD.IADD R9, R9, 0x1, -R7 ;  /* 0x000000010909e824 */ /* 0x000fe200078e0a07 */
[----:B------:R-:W-:Y:S01]  /*3a80*/  ISETP.GT.U32.AND P6, PT, R7, R8, PT ;  /* 0x000000080700720c */ /* 0x000fe20003fc4070 */
[----:B------:R-:W-:Y:S02]  /*3a90*/  IMAD.MOV.U32 R10, RZ, RZ, R3 ;  /* 0x000000ffff0a7224 */ /* 0x000fe400078e0003 */
[----:B------:R-:W-:-:S02]  /*3aa0*/  IMAD.MOV R6, RZ, RZ, -R6 ;  /* 0x000000ffff067224 */ /* 0x000fc400078e0a06 */
[----:B------:R-:W-:-:S04]  /*3ab0*/  IMAD.HI.U32 R3, R13, R4, RZ ;  /* 0x000000040d037227 */ /* 0x000fc800078e00ff */
[C---:B------:R-:W-:Y:S02]  /*3ac0*/  IMAD R2, R7.reuse, R6, R2 ;  /* 0x0000000607027224 */ /* 0x040fe400078e0202 */
[----:B------:R-:W-:Y:S02]  /*3ad0*/  IMAD.MOV R3, RZ, RZ, -R3 ;  /* 0x000000ffff037224 */ /* 0x000fe400078e0a03 */
[--C-:B------:R-:W-:Y:S01]  /*3ae0*/  @!P4 IMAD.IADD R12, R12, 0x1, -R7.reuse ;  /* 0x000000010c0cc824 */ /* 0x100fe200078e0a07 */
[C---:B------:R-:W-:Y:S01]  /*3af0*/  ISETP.GT.U32.AND P4, PT, R7.reuse, R2, PT ;  /* 0x000000020700720c */ /* 0x040fe20003f84070 */
[----:B------:R-:W-:Y:S02]  /*3b00*/  IMAD R4, R7, R3, R4 ;  /* 0x0000000307047224 */ /* 0x000fe400078e0204 */
[----:B------:R-:W-:Y:S02]  /*3b10*/  @!P6 IMAD.IADD R8, R8, 0x1, -R7 ;  /* 0x000000010808e824 */ /* 0x000fe400078e0a07 */
[----:B------:R-:W-:Y:S01]  /*3b20*/  VIADD R6, R29, 0xbd ;  /* 0x000000bd1d067836 */ /* 0x000fe20000000000 */
[----:B------:R-:W-:Y:S01]  /*3b30*/  ISETP.GT.U32.AND P6, PT, R7, R4, PT ;  /* 0x000000040700720c */ /* 0x000fe20003fc4070 */
[----:B------:R-:W-:-:S03]  /*3b40*/  IMAD.HI.U32 R19, R13, R18, RZ ;  /* 0x000000120d137227 */ /* 0x000fc600078e00ff */
[----:B------:R-:W-:Y:S01]  /*3b50*/  IABS R3, R6 ;  /* 0x0000000600037213 */ /* 0x000fe20000000000 */
[----:B------:R-:W-:Y:S01]  /*3b60*/  @!P1 IMAD.MOV R10, RZ, RZ, -R10 ;  /* 0x000000ffff0a9224 */ /* 0x000fe200078e0a0a */
[----:B------:R-:W-:Y:S01]  /*3b70*/  ISETP.GT.U32.AND P1, PT, R7, R9, PT ;  /* 0x000000090700720c */ /* 0x000fe20003f24070 */
[----:B------:R-:W-:Y:S01]  /*3b80*/  @!P4 IMAD.IADD R2, R2, 0x1, -R7 ;  /* 0x000000010202c824 */ /* 0x000fe200078e0a07 */
[----:B------:R-:W-:Y:S01]  /*3b90*/  ISETP.GE.AND P4, PT, R0, RZ, PT ;  /* 0x000000ff0000720c */ /* 0x000fe20003f86270 */
[----:B------:R-:W-:Y:S01]  /*3ba0*/  IMAD.MOV R19, RZ, RZ, -R19 ;  /* 0x000000ffff137224 */ /* 0x000fe200078e0a13 */
[----:B------:R0:W-:Y:S01]  /*3bb0*/  STL [R1+0x260], R10 ;  /* 0x0002600a01007387 */ /* 0x0001e20000100800 */
[----:B------:R-:W-:-:S04]  /*3bc0*/  IMAD.HI.U32 R17, R13, R3, RZ ;  /* 0x000000030d117227 */ /* 0x000fc800078e00ff */
[----:B------:R-:W-:Y:S01]  /*3bd0*/  @!P6 IMAD.IADD R4, R4, 0x1, -R7 ;  /* 0x000000010404e824 */ /* 0x000fe200078e0a07 */
[C---:B------:R-:W-:Y:S01]  /*3be0*/  ISETP.GT.U32.AND P6, PT, R7.reuse, R2, PT ;  /* 0x000000020700720c */ /* 0x040fe20003fc4070 */
[----:B------:R-:W-:Y:S02]  /*3bf0*/  IMAD R0, R7, R19, R18 ;  /* 0x0000001307007224 */ /* 0x000fe400078e0212 */
[----:B------:R-:W-:Y:S02]  /*3c00*/  IMAD.MOV R17, RZ, RZ, -R17 ;  /* 0x000000ffff117224 */ /* 0x000fe400078e0a11 */
[----:B------:R-:W-:Y:S01]  /*3c10*/  @!P5 IMAD.MOV R8, RZ, RZ, -R8 ;  /* 0x000000ffff08d224 */ /* 0x000fe200078e0a08 */
[----:B------:R-:W-:Y:S01]  /*3c20*/  ISETP.GE.AND P5, PT, R5, RZ, PT ;  /* 0x000000ff0500720c */ /* 0x000fe20003fa6270 */
[----:B------:R-:W-:Y:S02]  /*3c30*/  IMAD.MOV.U32 R20, RZ, RZ, R12 ;  /* 0x000000ffff147224 */ /* 0x000fe400078e000c */
[----:B0-----:R-:W-:-:S02]  /*3c40*/  VIADD R10, R29, 0xbc ;  /* 0x000000bc1d0a7836 */ /* 0x001fc40000000000 */
[----:B------:R-:W-:Y:S01]  /*3c50*/  @!P2 IMAD.MOV R11, RZ, RZ, -R11 ;  /* 0x000000ffff0ba224 */ /* 0x000fe200078e0a0b */
[C---:B------:R-:W-:Y:S01]  /*3c60*/  ISETP.GT.U32.AND P2, PT, R7.reuse, R0, PT ;  /* 0x000000000700720c */ /* 0x040fe20003f44070 */
[----:B------:R-:W-:Y:S02]  /*3c70*/  IMAD R5, R7, R17, R3 ;  /* 0x0000001107057224 */ /* 0x000fe400078e0203 */
[--C-:B------:R-:W-:Y:S01]  /*3c80*/  @!P1 IMAD.IADD R9, R9, 0x1, -R7.reuse ;  /* 0x0000000109099824 */ /* 0x100fe200078e0a07 */
[----:B------:R-:W-:Y:S01]  /*3c90*/  ISETP.GE.AND P1, PT, R16, RZ, PT ;  /* 0x000000ff1000720c */ /* 0x000fe20003f26270 */
[----:B------:R-:W-:Y:S01]  /*3ca0*/  @!P0 IMAD.MOV R20, RZ, RZ, -R20 ;  /* 0x000000ffff148224 */ /* 0x000fe200078e0a14 */
[----:B------:R-:W-:Y:S01]  /*3cb0*/  IABS R16, R10 ;  /* 0x0000000a00107213 */ /* 0x000fe20000000000 */
[----:B------:R-:W-:Y:S01]  /*3cc0*/  @!P6 IMAD.IADD R2, R2, 0x1, -R7 ;  /* 0x000000010202e824 */ /* 0x000fe200078e0a07 */
[C---:B------:R-:W-:Y:S01]  /*3cd0*/  ISETP.GT.U32.AND P0, PT, R7.reuse, R4, PT ;  /* 0x000000040700720c */ /* 0x040fe20003f04070 */
[----:B------:R-:W-:Y:S01]  /*3ce0*/  STL [R1+0x264], R11 ;  /* 0x0002640b01007387 */ /* 0x000fe20000100800 */
[----:B------:R-:W-:Y:S01]  /*3cf0*/  ISETP.GT.U32.AND P6, PT, R7, R5, PT ;  /* 0x000000050700720c */ /* 0x000fe20003fc4070 */
[----:B------:R-:W-:-:S02]  /*3d00*/  VIADD R3, R29, 0xbb ;  /* 0x000000bb1d037836 */ /* 0x000fc40000000000 */
[----:B------:R-:W-:Y:S01]  /*3d10*/  STL [R1+0x268], R20 ;  /* 0x0002681401007387 */ /* 0x000fe20000100800 */
[----:B------:R-:W-:Y:S02]  /*3d20*/  @!P2 IMAD.IADD R0, R0, 0x1, -R7 ;  /* 0x000000010000a824 */ /* 0x000fe400078e0a07 */
[----:B------:R-:W-:Y:S01]  /*3d30*/  @!P3 IMAD.MOV R9, RZ, RZ, -R9 ;  /* 0x000000ffff09b224 */ /* 0x000fe200078e0a09 */
[----:B------:R0:W-:Y:S01]  /*3d40*/  STL [R1+0x26c], R8 ;  /* 0x00026c0801007387 */ /* 0x0001e20000100800 */
[----:B------:R-:W-:Y:S02]  /*3d50*/  IABS R18, R3 ;  /* 0x0000000300127213 */ /* 0x000fe40000000000 */
[----:B------:R-:W-:Y:S01]  /*3d60*/  ISETP.GE.AND P3, PT, R6, RZ, PT ;  /* 0x000000ff0600720c */ /* 0x000fe20003f66270 */
[--C-:B------:R-:W-:Y:S01]  /*3d70*/  @!P0 IMAD.IADD R4, R4, 0x1, -R7.reuse ;  /* 0x0000000104048824 */ /* 0x100fe200078e0a07 */
[----:B------:R1:W-:Y:S01]  /*3d80*/  STL [R1+0x274], R9 ;  /* 0x0002740901007387 */ /* 0x0003e20000100800 */
[----:B------:R-:W-:Y:S01]  /*3d90*/  @!P6 IMAD.IADD R5, R5, 0x1, -R7 ;  /* 0x000000010505e824 */ /* 0x000fe200078e0a07 */
[----:B------:R-:W-:Y:S01]  /*3da0*/  ISETP.GT.U32.AND P6, PT, R7, R0, PT ;  /* 0x000000000700720c */ /* 0x000fe20003fc4070 */
[----:B------:R-:W-:Y:S01]  /*3db0*/  @!P4 IMAD.MOV R4, RZ, RZ, -R4 ;  /* 0x000000ffff04c224 */ /* 0x000fe200078e0a04 */
[----:B------:R-:W-:Y:S01]  /*3dc0*/  ISETP.GE.AND P2, PT, R3, RZ, PT ;  /* 0x000000ff0300720c */ /* 0x000fe20003f46270 */
[----:B0-----:R-:W-:Y:S01]  /*3dd0*/  IMAD.HI.U32 R8, R13, R16, RZ ;  /* 0x000000100d087227 */ /* 0x001fe200078e00ff */
[----:B------:R-:W-:-:S03]  /*3de0*/  ISETP.GE.AND P0, PT, R10, RZ, PT ;  /* 0x000000ff0a00720c */ /* 0x000fc60003f06270 */
[----:B------:R-:W-:Y:S02]  /*3df0*/  IMAD.MOV R8, RZ, RZ, -R8 ;  /* 0x000000ffff087224 */ /* 0x000fe400078e0a08 */
[----:B-1----:R-:W-:Y:S02]  /*3e00*/  IMAD.MOV.U32 R9, RZ, RZ, R2 ;  /* 0x000000ffff097224 */ /* 0x002fe400078e0002 */
[----:B------:R-:W-:Y:S02]  /*3e10*/  IMAD R19, R7, R8, R16 ;  /* 0x0000000807137224 */ /* 0x000fe400078e0210 */
[----:B------:R-:W-:-:S03]  /*3e20*/  IMAD.HI.U32 R2, R13, R18, RZ ;  /* 0x000000120d027227 */ /* 0x000fc600078e00ff */
[C---:B------:R-:W-:Y:S01]  /*3e30*/  ISETP.GT.U32.AND P4, PT, R7.reuse, R19, PT ;  /* 0x000000130700720c */ /* 0x040fe20003f84070 */
[----:B------:R-:W-:Y:S01]  /*3e40*/  @!P1 IMAD.MOV R9, RZ, RZ, -R9 ;  /* 0x000000ffff099224 */ /* 0x000fe200078e0a09 */
[----:B------:R-:W-:Y:S01]  /*3e50*/  ISETP.GT.U32.AND P1, PT, R7, R5, PT ;  /* 0x000000050700720c */ /* 0x000fe20003f24070 */
[C---:B------:R-:W-:Y:S02]  /*3e60*/  VIADD R8, R29.reuse, 0xba ;  /* 0x000000ba1d087836 */ /* 0x040fe40000000000 */
[----:B------:R-:W-:Y:S01]  /*3e70*/  IMAD.MOV R2, RZ, RZ, -R2 ;  /* 0x000000ffff027224 */ /* 0x000fe200078e0a02 */
[----:B------:R0:W-:Y:S01]  /*3e80*/  STL [R1+0x278], R9 ;  /* 0x0002780901007387 */ /* 0x0001e20000100800 */
[----:B------:R-:W-:Y:S01]  /*3e90*/  VIADD R6, R29, 0xb9 ;  /* 0x000000b91d067836 */ /* 0x000fe20000000000 */
[----:B------:R-:W-:Y:S01]  /*3ea0*/  IABS R11, R8 ;  /* 0x00000008000b7213 */ /* 0x000fe20000000000 */
[----:B------:R-:W-:Y:S01]  /*3eb0*/  IMAD R18, R7, R2, R18 ;  /* 0x0000000207127224 */ /* 0x000fe200078e0212 */
[----:B------:R1:W-:Y:S01]  /*3ec0*/  STL [R1+0x27c], R4 ;  /* 0x00027c0401007387 */ /* 0x0003e20000100800 */
[--C-:B------:R-:W-:Y:S01]  /*3ed0*/  @!P6 IMAD.IADD R0, R0, 0x1, -R7.reuse ;  /* 0x000000010000e824 */ /* 0x100fe200078e0a07 */
[----:B------:R-:W-:Y:S01]  /*3ee0*/  IABS R17, R6 ;  /* 0x0000000600117213 */ /* 0x000fe20000000000 */
[----:B------:R-:W-:Y:S01]  /*3ef0*/  @!P4 IMAD.IADD R19, R19, 0x1, -R7 ;  /* 0x000000011313c824 */ /* 0x000fe200078e0a07 */
[----:B------:R-:W-:Y:S01]  /*3f00*/  ISETP.GT.U32.AND P6, PT, R7, R18, PT ;  /* 0x000000120700720c */ /* 0x000fe20003fc4070 */
[----:B------:R-:W-:Y:S01]  /*3f10*/  IMAD.HI.U32 R2, R13, R11, RZ ;  /* 0x0000000b0d027227 */ /* 0x000fe200078e00ff */
[----:B------:R-:W-:-:S03]  /*3f20*/  ISETP.GE.AND P4, PT, R6, RZ, PT ;  /* 0x000000ff0600720c */ /* 0x000fc60003f86270 */
[----:B0-----:R-:W-:Y:S02]  /*3f30*/  IMAD.MOV.U32 R9, RZ, RZ, R0 ;  /* 0x000000ffff097224 */ /* 0x001fe400078e0000 */
[----:B------:R-:W-:Y:S01]  /*3f40*/  @!P1 IMAD.IADD R5, R5, 0x1, -R7 ;  /* 0x0000000105059824 */ /* 0x000fe200078e0a07 */
[----:B------:R-:W-:Y:S01]  /*3f50*/  ISETP.GE.AND P1, PT, R8, RZ, PT ;  /* 0x000000ff0800720c */ /* 0x000fe20003f26270 */
[----:B------:R-:W-:Y:S01]  /*3f60*/  @!P5 IMAD.MOV R9, RZ, RZ, -R9 ;  /* 0x000000ffff09d224 */ /* 0x000fe200078e0a09 */
[----:B------:R-:W-:Y:S01]  /*3f70*/  ISETP.GT.U32.AND P5, PT, R7, R19, PT ;  /* 0x000000130700720c */ /* 0x000fe20003fa4070 */
[----:B-1----:R-:W-:-:S03]  /*3f80*/  IMAD.HI.U32 R4, R13, R17, RZ ;  /* 0x000000110d047227 */ /* 0x002fc600078e00ff */
[----:B------:R0:W-:Y:S01]  /*3f90*/  STL [R1+0x280], R9 ;  /* 0x0002800901007387 */ /* 0x0001e20000100800 */
[----:B------:R-:W-:Y:S02]  /*3fa0*/  IMAD.MOV R8, RZ, RZ, -R2 ;  /* 0x000000ffff087224 */ /* 0x000fe400078e0a02 */
[----:B------:R-:W-:Y:S02]  /*3fb0*/  VIADD R3, R29, 0xb8 ;  /* 0x000000b81d037836 */ /* 0x000fe40000000000 */
[----:B------:R-:W-:Y:S02]  /*3fc0*/  IMAD.MOV R4, RZ, RZ, -R4 ;  /* 0x000000ffff047224 */ /* 0x000fe400078e0a04 */
[C---:B------:R-:W-:Y:S01]  /*3fd0*/  IMAD R11, R7.reuse, R8, R11 ;  /* 0x00000008070b7224 */ /* 0x040fe200078e020b */
[----:B------:R-:W-:Y:S01]  /*3fe0*/  IABS R16, R3 ;  /* 0x0000000300107213 */ /* 0x000fe20000000000 */
[----:B------:R-:W-:Y:S02]  /*3ff0*/  IMAD.MOV.U32 R0, RZ, RZ, R5 ;  /* 0x000000ffff007224 */ /* 0x000fe400078e0005 */
[----:B------:R-:W-:-:S02]  /*4000*/  IMAD R17, R7, R4, R17 ;  /* 0x0000000407117224 */ /* 0x000fc400078e0211 */
[--C-:B------:R-:W-:Y:S02]  /*4010*/  @!P6 IMAD.IADD R18, R18, 0x1, -R7.reuse ;  /* 0x000000011212e824 */ /* 0x100fe400078e0a07 */
[----:B------:R-:W-:Y:S01]  /*4020*/  @!P3 IMAD.MOV R0, RZ, RZ, -R0 ;  /* 0x000000ffff00b224 */ /* 0x000fe200078e0a00 */
[----:B------:R-:W-:Y:S01]  /*4030*/  ISETP.GT.U32.AND P3, PT, R7, R11, PT ;  /* 0x0000000b0700720c */ /* 0x000fe20003f64070 */
[----:B------:R-:W-:Y:S01]  /*4040*/  @!P5 IMAD.IADD R19, R19, 0x1, -R7 ;  /* 0x000000011313d824 */ /* 0x000fe200078e0a07 */
[----:B------:R-:W-:Y:S01]  /*4050*/  ISETP.GT.U32.AND P6, PT, R7, R18, PT ;  /* 0x000000120700720c */ /* 0x000fe20003fc4070 */
[----:B------:R-:W-:Y:S01]  /*4060*/  IMAD.HI.U32 R2, R13, R16, RZ ;  /* 0x000000100d027227 */ /* 0x000fe200078e00ff */
[----:B------:R-:W-:Y:S01]  /*4070*/  ISETP.GT.U32.AND P5, PT, R7, R17, PT ;  /* 0x000000110700720c */ /* 0x000fe20003fa4070 */
[----:B------:R1:W-:Y:S02]  /*4080*/  STL [R1+0x284], R0 ;  /* 0x0002840001007387 */ /* 0x0003e40000100800 */
[----:B------:R-:W-:-:S02]  /*4090*/  IMAD.MOV R2, RZ, RZ, -R2 ;  /* 0x000000ffff027224 */ /* 0x000fc400078e0a02 */
[----:B------:R-:W-:Y:S02]  /*40a0*/  VIADD R6, R29, 0xb7 ;  /* 0x000000b71d067836 */ /* 0x000fe40000000000 */
[----:B------:R-:W-:Y:S02]  /*40b0*/  IMAD R16, R7, R2, R16 ;  /* 0x0000000207107224 */ /* 0x000fe400078e0210 */
[--C-:B------:R-:W-:Y:S01]  /*40c0*/  @!P3 IMAD.IADD R11, R11, 0x1, -R7.reuse ;  /* 0x000000010b0bb824 */ /* 0x100fe200078e0a07 */
[----:B0-----:R-:W-:Y:S01]  /*40d0*/  IABS R9, R6 ;  /* 0x0000000600097213 */ /* 0x001fe20000000000 */
[--C-:B------:R-:W-:Y:S01]  /*40e0*/  @!P6 IMAD.IADD R18, R18, 0x1, -R7.reuse ;  /* 0x000000011212e824 */ /* 0x100fe200078e0a07 */
[----:B------:R-:W-:Y:S01]  /*40f0*/  ISETP.GT.U32.AND P6, PT, R7, R16, PT ;  /* 0x000000100700720c */ /* 0x000fe20003fc4070 */
[----:B------:R-:W-:Y:S01]  /*4100*/  @!P5 IMAD.IADD R17, R17, 0x1, -R7 ;  /* 0x000000011111d824 */ /* 0x000fe200078e0a07 */
[----:B------:R-:W-:Y:S01]  /*4110*/  ISETP.GT.U32.AND P5, PT, R7, R11, PT ;  /* 0x0000000b0700720c */ /* 0x000fe20003fa4070 */
[----:B------:R-:W-:Y:S01]  /*4120*/  IMAD.HI.U32 R12, R13, R9, RZ ;  /* 0x000000090d0c7227 */ /* 0x000fe200078e00ff */
[----:B------:R-:W-:-:S03]  /*4130*/  ISETP.GE.AND P3, PT, R3, RZ, PT ;  /* 0x000000ff0300720c */ /* 0x000fc60003f66270 */
[C---:B------:R-:W-:Y:S02]  /*4140*/  VIADD R2, R29.reuse, 0xb6 ;  /* 0x000000b61d027836 */ /* 0x040fe40000000000 */
[----:B------:R-:W-:Y:S02]  /*4150*/  IMAD.MOV R12, RZ, RZ, -R12 ;  /* 0x000000ffff0c7224 */ /* 0x000fe400078e0a0c */
[----:B------:R-:W-:Y:S01]  /*4160*/  VIADD R10, R29, 0xb4 ;  /* 0x000000b41d0a7836 */ /* 0x000fe20000000000 */
[----:B-1----:R-:W-:Y:S01]  /*4170*/  IABS R0, R2 ;  /* 0x0000000200007213 */ /* 0x002fe20000000000 */
[C---:B------:R-:W-:Y:S02]  /*4180*/  IMAD R9, R7.reuse, R12, R9 ;  /* 0x0000000c07097224 */ /* 0x040fe400078e0209 */
[--C-:B------:R-:W-:Y:S01]  /*4190*/  @!P6 IMAD.IADD R16, R16, 0x1, -R7.reuse ;  /* 0x000000011010e824 */ /* 0x100fe200078e0a07 */
[----:B------:R-:W-:Y:S01]  /*41a0*/  ISETP.GT.U32.AND P6, PT, R7, R17, PT ;  /* 0x000000110700720c */ /* 0x000fe20003fc4070 */
[----:B------:R-:W-:Y:S01]  /*41b0*/  @!P5 IMAD.IADD R11, R11, 0x1, -R7 ;  /* 0x000000010b0bd824 */ /* 0x000fe200078e0a07 */
[----:B------:R-:W-:Y:S01]  /*41c0*/  ISETP.GT.U32.AND P5, PT, R7, R9, PT ;  /* 0x000000090700720c */ /* 0x000fe20003fa4070 */
[----:B------:R-:W-:Y:S01]  /*41d0*/  IMAD.HI.U32 R3, R13, R0, RZ ;  /* 0x000000000d037227 */ /* 0x000fe200078e00ff */
[----:B------:R-:W-:-:S03]  /*41e0*/  IABS R4, R10 ;  /* 0x0000000a00047213 */ /* 0x000fc60000000000 */
[----:B------:R-:W-:Y:S02]  /*41f0*/  IMAD.MOV.U32 R20, RZ, RZ, R18 ;  /* 0x000000ffff147224 */ /* 0x000fe400078e0012 */
[----:B------:R-:W-:Y:S02]  /*4200*/  IMAD.MOV R3, RZ, RZ, -R3 ;  /* 0x000000ffff037224 */ /* 0x000fe400078e0a03 */
[----:B------:R-:W-:Y:S02]  /*4210*/  VIADD R8, R29, 0xb5 ;  /* 0x000000b51d087836 */ /* 0x000fe40000000000 */
[----:B------:R-:W-:Y:S02]  /*4220*/  IMAD.MOV.U32 R21, RZ, RZ, R19 ;  /* 0x000000ffff157224 */ /* 0x000fe400078e0013 */
[----:B------:R-:W-:Y:S01]  /*4230*/  @!P2 IMAD.MOV R20, RZ, RZ, -R20 ;  /* 0x000000ffff14a224 */ /* 0x000fe200078e0a14 */
[----:B------:R-:W-:Y:S01]  /*4240*/  ISETP.GE.AND P2, PT, R6, RZ, PT ;  /* 0x000000ff0600720c */ /* 0x000fe20003f46270 */
[----:B------:R-:W-:Y:S01]  /*4250*/  IMAD R0, R7, R3, R0 ;  /* 0x0000000307007224 */ /* 0x000fe200078e0200 */
[----:B------:R-:W-:Y:S01]  /*4260*/  IABS R5, R8 ;  /* 0x0000000800057213 */ /* 0x000fe20000000000 */
[----:B------:R-:W-:-:S04]  /*4270*/  IMAD.HI.U32 R6, R13, R4, RZ ;  /* 0x000000040d067227 */ /* 0x000fc800078e00ff */
[----:B------:R-:W-:Y:S01]  /*4280*/  @!P0 IMAD.MOV R21, RZ, RZ, -R21 ;  /* 0x000000ffff158224 */ /* 0x000fe200078e0a15 */
[----:B------:R-:W-:Y:S01]  /*4290*/  ISETP.GT.U32.AND P0, PT, R7, R16, PT ;  /* 0x000000100700720c */ /* 0x000fe20003f04070 */
[----:B------:R-:W-:Y:S02]  /*42a0*/  IMAD.MOV R6, RZ, RZ, -R6 ;  /* 0x000000ffff067224 */ /* 0x000fe400078e0a06 */
[--C-:B------:R-:W-:Y:S01]  /*42b0*/  @!P6 IMAD.IADD R17, R17, 0x1, -R7.reuse ;  /* 0x000000011111e824 */ /* 0x100fe200078e0a07 */
[----:B------:R-:W-:Y:S01]  /*42c0*/  ISETP.GT.U32.AND P6, PT, R7, R0, PT ;  /* 0x000000000700720c */ /* 0x000fe20003fc4070 */
[----:B------:R-:W-:Y:S01]  /*42d0*/  @!P5 IMAD.IADD R9, R9, 0x1, -R7 ;  /* 0x000000010909d824 */ /* 0x000fe200078e0a07 */
[----:B------:R-:W-:Y:S01]  /*42e0*/  STL [R1+0x288], R21 ;  /* 0x0002881501007387 */ /* 0x000fe20000100800 */
[----:B------:R-:W-:Y:S02]  /*42f0*/  IMAD.MOV.U32 R18, RZ, RZ, R11 ;  /* 0x000000ffff127224 */ /* 0x000fe400078e000b */
[----:B------:R-:W-:Y:S01]  /*4300*/  IMAD.HI.U32 R12, R13, R5, RZ ;  /* 0x000000050d0c7227 */ /* 0x000fe200078e00ff */
[----:B------:R-:W-:Y:S03]  /*4310*/  STL [R1+0x28c], R20 ;  /* 0x00028c1401007387 */ /* 0x000fe60000100800 */
[----:B------:R-:W-:-:S02]  /*4320*/  IMAD R4, R7, R6, R4 ;  /* 0x0000000607047224 */ /* 0x000fc400078e0204 */
[----:B------:R-:W-:Y:S01]  /*4330*/  @!P1 IMAD.MOV R18, RZ, RZ, -R18 ;  /* 0x000000ffff129224 */ /* 0x000fe200078e0a12 */
[C---:B------:R-:W-:Y:S01]  /*4340*/  ISETP.GT.U32.AND P1, PT, R7.reuse, R9, PT ;  /* 0x000000090700720c */ /* 0x040fe20003f24070 */
[----:B------:R-:W-:Y:S02]  /*4350*/  IMAD.MOV R12, RZ, RZ, -R12 ;  /* 0x000000ffff0c7224 */ /* 0x000fe400078e0a0c */
[----:B------:R-:W-:Y:S01]  /*4360*/  @!P4 IMAD.MOV R17, RZ, RZ, -R17 ;  /* 0x000000ffff11c224 */ /* 0x000fe200078e0a11 */
[----:B------:R-:W-:Y:S01]  /*4370*/  ISETP.GT.U32.AND P4, PT, R7, R4, PT ;  /* 0x000000040700720c */ /* 0x000fe20003f84070 */
[----:B------:R-:W-:Y:S01]  /*4380*/  VIADD R3, R29, 0xb3 ;  /* 0x000000b31d037836 */ /* 0x000fe20000000000 */
[----:B------:R-:W-:Y:S01]  /*4390*/  STL [R1+0x290], R18 ;  /* 0x0002901201007387 */ /* 0x000fe20000100800 */
[----:B------:R-:W-:Y:S01]  /*43a0*/  @!P0 IMAD.IADD R16, R16, 0x1, -R7 ;  /* 0x0000000110108824 */ /* 0x000fe200078e0a07 */
[----:B------:R-:W-:Y:S01]  /*43b0*/  ISETP.GE.AND P0, PT, R2, RZ, PT ;  /* 0x000000ff0200720c */ /* 0x000fe20003f06270 */
[----:B------:R-:W-:Y:S01]  /*43c0*/  IMAD R5, R7, R12, R5 ;  /* 0x0000000c07057224 */ /* 0x000fe200078e0205 */
[----:B------:R-:W-:Y:S01]  /*43d0*/  IABS R2, R3 ;  /* 0x0000000300027213 */ /* 0x000fe20000000000 */
[----:B------:R-:W-:Y:S01]  /*43e0*/  VIADD R6, R29, 0xb2 ;  /* 0x000000b21d067836 */ /* 0x000fe20000000000 */
[----:B------:R-:W-:Y:S01]  /*43f0*/  STL [R1+0x294], R17 ;  /* 0x0002941101007387 */ /* 0x000fe20000100800 */
[--C-:B------:R-:W-:Y:S01]  /*4400*/  @!P6 IMAD.IADD R0, R0, 0x1, -R7.reuse ;  /* 0x000000010000e824 */ /* 0x100fe200078e0a07 */
[----:B------:R-:W-:Y:S01]  /*4410*/  ISETP.GT.U32.AND P5, PT, R7, R5, PT ;  /* 0x000000050700720c */ /* 0x000fe20003fa4070 */
[----:B------:R-:W-:Y:S01]  /*4420*/  @!P3 IMAD.MOV R16, RZ, RZ, -R16 ;  /* 0x000000ffff10b224 */ /* 0x000fe200078e0a10 */
[----:B------:R-:W-:Y:S01]  /*4430*/  IABS R12, R6 ;  /* 0x00000006000c7213 */ /* 0x000fe20000000000 */
[----:B------:R-:W-:Y:S01]  /*4440*/  @!P1 IMAD.IADD R9, R9, 0x1, -R7 ;  /* 0x0000000109099824 */ /* 0x000fe200078e0a07 */
[----:B------:R-:W-:Y:S01]  /*4450*/  ISETP.GT.U32.AND P6, PT, R7, R0, PT ;  /* 0x000000000700720c */ /* 0x000fe20003fc4070 */
[----:B------:R-:W-:Y:S01]  /*4460*/  IMAD.HI.U32 R11, R13, R2, RZ ;  /* 0x000000020d0b7227 */ /* 0x000fe200078e00ff */
[----:B------:R0:W-:Y:S01]  /*4470*/  STL [R1+0x298], R16 ;  /* 0x0002981001007387 */ /* 0x0001e20000100800 */
[----:B------:R-:W-:-:S02]  /*4480*/  ISETP.GE.AND P3, PT, R8, RZ, PT ;  /* 0x000000ff0800720c */ /* 0x000fc40003f66270 */
[----:B------:R-:W-:Y:S01]  /*4490*/  @!P4 IMAD.IADD R4, R4, 0x1, -R7 ;  /* 0x000000010404c824 */ /* 0x000fe200078e0a07 */
[----:B------:R-:W-:Y:S01]  /*44a0*/  ISETP.GE.AND P1, PT, R10, RZ, PT ;  /* 0x000000ff0a00720c */ /* 0x000fe20003f26270 */
[----:B------:R-:W-:Y:S01]  /*44b0*/  IMAD.MOV R11, RZ, RZ, -R11 ;  /* 0x000000ffff0b7224 */ /* 0x000fe200078e0a0b */
[----:B------:R-:W-:Y:S01]  /*44c0*/  ISETP.GE.AND P4, PT, R3, RZ, PT ;  /* 0x000000ff0300720c */ /* 0x000fe20003f86270 */
[----:B------:R-:W-:Y:S02]  /*44d0*/  IMAD.MOV.U32 R8, RZ, RZ, R12 ;  /* 0x000000ffff087224 */ /* 0x000fe400078e000c */
[----:B------:R-:W-:Y:S02]  /*44e0*/  IMAD R2, R7, R11, R2 ;  /* 0x0000000b07027224 */ /* 0x000fe400078e0202 */
[----:B0-----:R-:W-:Y:S02]  /*44f0*/  IMAD.MOV.U32 R16, RZ, RZ, R9 ;  /* 0x000000ffff107224 */ /* 0x001fe400078e0009 */
[----:B------:R-:W-:-:S04]  /*4500*/  IMAD.HI.U32 R10, R13, R8, RZ ;  /* 0x000000080d0a7227 */ /* 0x000fc800078e00ff */
[----:B------:R-:W-:Y:S01]  /*4510*/  @!P2 IMAD.MOV R16, RZ, RZ, -R16 ;  /* 0x000000ffff10a224 */ /* 0x000fe200078e0a10 */
[----:B------:R-:W-:Y:S01]  /*4520*/  ISETP.GT.U32.AND P2, PT, R7, R4, PT ;  /* 0x000000040700720c */ /* 0x000fe20003f44070 */
[--C-:B------:R-:W-:Y:S02]  /*4530*/  @!P5 IMAD.IADD R5, R5, 0x1, -R7.reuse ;  /* 0x000000010505d824 */ /* 0x100fe400078e0a07 */
[----:B------:R-:W-:Y:S01]  /*4540*/  @!P6 IMAD.IADD R0, R0, 0x1, -R7 ;  /* 0x000000010000e824 */ /* 0x000fe200078e0a07 */
[C---:B------:R-:W-:Y:S01]  /*4550*/  ISETP.GT.U32.AND P6, PT, R7.reuse, R2, PT ;  /* 0x000000020700720c */ /* 0x040fe20003fc4070 */
[----:B------:R-:W-:Y:S01]  /*4560*/  IMAD.MOV R10, RZ, RZ, -R10 ;  /* 0x000000ffff0a7224 */ /* 0x000fe200078e0a0a */
[C---:B------:R-:W-:Y:S01]  /*4570*/  ISETP.GT.U32.AND P5, PT, R7.reuse, R5, PT ;  /* 0x000000050700720c */ /* 0x040fe20003fa4070 */
[----:B------:R-:W-:Y:S01]  /*4580*/  IMAD.MOV.U32 R11, RZ, RZ, R0 ;  /* 0x000000ffff0b7224 */ /* 0x000fe200078e0000 */
[----:B------:R-:W-:Y:S01]  /*4590*/  STL [R1+0x2a0], R16 ;  /* 0x0002a01001007387 */ /* 0x000fe20000100800 */
[----:B------:R-:W-:-:S02]  /*45a0*/  IMAD R3, R7, R10, R8 ;  /* 0x0000000a07037224 */ /* 0x000fc400078e0208 */
[----:B------:R-:W-:Y:S02]  /*45b0*/  VIADD R12, R29, 0xb1 ;  /* 0x000000b11d0c7836 */ /* 0x000fe40000000000 */
[----:B------:R-:W-:Y:S01]  /*45c0*/  @!P2 IMAD.IADD R4, R4, 0x1, -R7 ;  /* 0x000000010404a824 */ /* 0x000fe200078e0a07 */
[----:B------:R-:W-:Y:S01]  /*45d0*/  ISETP.GT.U32.AND P2, PT, R7, R3, PT ;  /* 0x000000030700720c */ /* 0x000fe20003f44070 */
[----:B------:R-:W-:Y:S01]  /*45e0*/  @!P0 IMAD.MOV R11, RZ, RZ, -R11 ;  /* 0x000000ffff0b8224 */ /* 0x000fe200078e0a0b */
[----:B------:R-:W-:Y:S01]  /*45f0*/  ISETP.GE.AND P0, PT, R12, RZ, PT ;  /* 0x000000ff0c00720c */ /* 0x000fe20003f06270 */
[--C-:B------:R-:W-:Y:S01]  /*4600*/  @!P6 IMAD.IADD R2, R2, 0x1, -R7.reuse ;  /* 0x000000010202e824 */ /* 0x100fe200078e0a07 */
[----:B------:R-:W-:Y:S01]  /*4610*/  IABS R12, R12 ;  /* 0x0000000c000c7213 */ /* 0x000fe20000000000 */
[----:B------:R-:W-:Y:S01]  /*4620*/  @!P5 IMAD.IADD R5, R5, 0x1, -R7 ;  /* 0x000000010505d824 */ /* 0x000fe200078e0a07 */
[----:B------:R-:W-:Y:S01]  /*4630*/  ISETP.GE.AND P5, PT, R6, RZ, PT ;  /* 0x000000ff0600720c */ /* 0x000fe20003fa6270 */
[----:B------:R-:W-:Y:S01]  /*4640*/  IMAD.MOV.U32 R6, RZ, RZ, R4 ;  /* 0x000000ffff067224 */ /* 0x000fe200078e0004 */
[----:B------:R-:W-:Y:S01]  /*4650*/  ISETP.GT.U32.AND P6, PT, R7, R2, PT ;  /* 0x000000020700720c */ /* 0x000fe20003fc4070 */
[----:B------:R-:W-:Y:S01]  /*4660*/  @!P3 IMAD.MOV R5, RZ, RZ, -R5 ;  /* 0x000000ffff05b224 */ /* 0x000fe200078e0a05 */
[----:B------:R0:W-:Y:S01]  /*4670*/  STL [R1+0x2a4], R11 ;  /* 0x0002a40b01007387 */ /* 0x0001e20000100800 */
[----:B------:R-:W-:-:S02]  /*4680*/  @!P1 IMAD.MOV R6, RZ, RZ, -R6 ;  /* 0x000000ffff069224 */ /* 0x000fc400078e0a06 */
[--C-:B------:R-:W-:Y:S01]  /*4690*/  @!P2 IMAD.IADD R3, R3, 0x1, -R7.reuse ;  /* 0x000000010303a824 */ /* 0x100fe200078e0a07 */
[----:B------:R-:W-:Y:S01]  /*46a0*/  STL [R1+0x2a8], R5 ;  /* 0x0002a80501007387 */ /* 0x000fe20000100800 */
[C---:B------:R-:W-:Y:S02]  /*46b0*/  VIADD R0, R29.reuse, 0xaf ;  /* 0x000000af1d007836 */ /* 0x040fe40000000000 */
[----:B------:R-:W-:Y:S01]  /*46c0*/  VIADD R9, R29, 0xb0 ;  /* 0x000000b01d097836 */ /* 0x000fe20000000000 */
[----:B------:R1:W-:Y:S01]  /*46d0*/  STL [R1+0x2b0], R6 ;  /* 0x0002b00601007387 */ /* 0x0003e20000100800 */
[----:B------:R-:W-:Y:S01]  /*46e0*/  ISETP.GT.U32.AND P2, PT, R7, R3, PT ;  /* 0x000000030700720c */ /* 0x000fe20003f44070 */
[C---:B------:R-:W-:Y:S01]  /*46f0*/  VIADD R8, R29.reuse, 0xae ;  /* 0x000000ae1d087836 */ /* 0x040fe20000000000 */
[----:B------:R-:W-:Y:S01]  /*4700*/  ISETP.GE.AND P1, PT, R0, RZ, PT ;  /* 0x000000ff0000720c */ /* 0x000fe20003f26270 */
[----:B------:R-:W-:Y:S01]  /*4710*/  @!P6 IMAD.IADD R2, R2, 0x1, -R7 ;  /* 0x000000010202e824 */ /* 0x000fe200078e0a07 */
[----:B------:R-:W-:Y:S01]  /*4720*/  IABS R0, R0 ;  /* 0x0000000000007213 */ /* 0x000fe20000000000 */
[----:B0-----:R-:W-:Y:S01]  /*4730*/  VIADD R11, R29, 0xac ;  /* 0x000000ac1d0b7836 */ /* 0x001fe20000000000 */
[----:B------:R-:W-:Y:S01]  /*4740*/  ISETP.GE.AND P3, PT, R9, RZ, PT ;  /* 0x000000ff0900720c */ /* 0x000fe20003f66270 */
[----:B------:R-:W-:Y:S01]  /*4750*/  IMAD.MOV.U32 R10, RZ, RZ, R2 ;  /* 0x000000ffff0a7224 */ /* 0x000fe200078e0002 */
[----:B------:R-:W-:Y:S01]  /*4760*/  IABS R9, R9 ;  /* 0x0000000900097213 */ /* 0x000fe20000000000 */
[----:B-1----:R-:W-:Y:S01]  /*4770*/  IMAD.HI.U32 R6, R13, R12, RZ ;  /* 0x0000000c0d067227 */ /* 0x002fe200078e00ff */
[----:B------:R-:W-:-:S02]  /*4780*/  ISETP.GE.AND P6, PT, R8, RZ, PT ;  /* 0x000000ff0800720c */ /* 0x000fc40003fc6270 */
[----:B------:R-:W-:Y:S01]  /*4790*/  IABS R8, R8 ;  /* 0x0000000800087213 */ /* 0x000fe20000000000 */
[----:B------:R-:W-:Y:S01]  /*47a0*/  IMAD.MOV R6, RZ, RZ, -R6 ;  /* 0x000000ffff067224 */ /* 0x000fe200078e0a06 */
[----:B------:R-:W-:Y:S01]  /*47b0*/  IABS R17, R11 ;  /* 0x0000000b00117213 */ /* 0x000fe20000000000 */
[----:B------:R-:W-:-:S04]  /*47c0*/  IMAD.HI.U32 R4, R13, R0, RZ ;  /* 0x000000000d047227 */ /* 0x000fc800078e00ff */
[C---:B------:R-:W-:Y:S02]  /*47d0*/  IMAD R12, R7.reuse, R6, R12 ;  /* 0x00000006070c7224 */ /* 0x040fe400078e020c */
[----:B------:R-:W-:Y:S02]  /*47e0*/  IMAD.MOV R4, RZ, RZ, -R4 ;  /* 0x000000ffff047224 */ /* 0x000fe400078e0a04 */
[----:B------:R-:W-:Y:S01]  /*47f0*/  @!P4 IMAD.MOV R10, RZ, RZ, -R10 ;  /* 0x000000ffff0ac224 */ /* 0x000fe200078e0a0a */
[----:B------:R-:W-:Y:S01]  /*4800*/  ISETP.GT.U32.AND P4, PT, R7, R12, PT ;  /* 0x0000000c0700720c */ /* 0x000fe20003f84070 */
[----:B------:R-:W-:Y:S02]  /*4810*/  @!P2 IMAD.IADD R3, R3, 0x1, -R7 ;  /* 0x000000010303a824 */ /* 0x000fe400078e0a07 */
[----:B------:R-:W-:Y:S01]  /*4820*/  IMAD.HI.U32 R5, R13, R9, RZ ;  /* 0x000000090d057227 */ /* 0x000fe200078e00ff */
[----:B------:R0:W-:Y:S03]  /*4830*/  STL [R1+0x2ac], R10 ;  /* 0x0002ac0a01007387 */ /* 0x0001e60000100800 */
[----:B------:R-:W-:-:S02]  /*4840*/  IMAD R0, R7, R4, R0 ;  /* 0x0000000407007224 */ /* 0x000fc400078e0200 */
[----:B------:R-:W-:Y:S02]  /*4850*/  IMAD.MOV.U32 R6, RZ, RZ, R3 ;  /* 0x000000ffff067224 */ /* 0x000fe400078e0003 */
[----:B------:R-:W-:Y:S02]  /*4860*/  IMAD.MOV R5, RZ, RZ, -R5 ;  /* 0x000000ffff057224 */ /* 0x000fe400078e0a05 */
[----:B------:R-:W-:Y:S01]  /*4870*/  @!P5 IMAD.MOV R6, RZ, RZ, -R6 ;  /* 0x000000ffff06d224 */ /* 0x000fe200078e0a06 */
[C---:B------:R-:W-:Y:S01]  /*4880*/  ISETP.GT.U32.AND P5, PT, R7.reuse, R0, PT ;  /* 0x000000000700720c */ /* 0x040fe20003fa4070 */
[----:B------:R-:W-:Y:S02]  /*4890*/  IMAD R9, R7, R5, R9 ;  /* 0x0000000507097224 */ /* 0x000fe400078e0209 */
[----:B------:R-:W-:Y:S01]  /*48a0*/  @!P4 IMAD.IADD R12, R12, 0x1, -R7 ;  /* 0x000000010c0cc824 */ /* 0x000fe200078e0a07 */
[----:B------:R1:W-:Y:S01]  /*48b0*/  STL [R1+0x350], R6 ;  /* 0x0003500601007387 */ /* 0x0003e20000100800 */
[----:B------:R-:W-:Y:S01]  /*48c0*/  IMAD.HI.U32 R2, R13, R8, RZ ;  /* 0x000000080d027227 */ /* 0x000fe200078e00ff */
[----:B------:R-:W-:-:S02]  /*48d0*/  ISETP.GT.U32.AND P2, PT, R7, R9, PT ;  /* 0x000000090700720c */ /* 0x000fc40003f44070 */
[----:B------:R-:W-:Y:S01]  /*48e0*/  ISETP.GT.U32.AND P4, PT, R7, R12, PT ;  /* 0x0000000c0700720c */ /* 0x000fe20003f84070 */
[----:B------:R-:W-:Y:S02]  /*48f0*/  IMAD.MOV R2, RZ, RZ, -R2 ;  /* 0x000000ffff027224 */ /* 0x000fe400078e0a02 */
[----:B------:R-:W-:Y:S02]  /*4900*/  VIADD R19, R29, 0xad ;  /* 0x000000ad1d137836 */ /* 0x000fe40000000000 */
[----:B------:R-:W-:Y:S02]  /*4910*/  @!P5 IMAD.IADD R0, R0, 0x1, -R7 ;  /* 0x000000010000d824 */ /* 0x000fe400078e0a07 */
[----:B------:R-:W-:Y:S01]  /*4920*/  IMAD R8, R7, R2, R8 ;  /* 0x0000000207087224 */ /* 0x000fe200078e0208 */
[----:B------:R-:W-:Y:S01]  /*4930*/  IABS R3, R19 ;  /* 0x0000001300037213 */ /* 0x000fe20000000000 */
[----:B------:R-:W-:Y:S01]  /*4940*/  IMAD.HI.U32 R4, R13, R17, RZ ;  /* 0x000000110d047227 */ /* 0x000fe200078e00ff */
[----:B------:R-:W-:-:S03]  /*4950*/  ISETP.GT.U32.AND P5, PT, R7, R0, PT ;  /* 0x000000000700720c */ /* 0x000fc60003fa4070 */
[--C-:B------:R-:W-:Y:S02]  /*4960*/  @!P2 IMAD.IADD R9, R9, 0x1, -R7.reuse ;  /* 0x000000010909a824 */ /* 0x100fe400078e0a07 */
[----:B------:R-:W-:Y:S02]  /*4970*/  IMAD.MOV R4, RZ, RZ, -R4 ;  /* 0x000000ffff047224 */ /* 0x000fe400078e0a04 */
[----:B------:R-:W-:Y:S01]  /*4980*/  @!P4 IMAD.IADD R12, R12, 0x1, -R7 ;  /* 0x000000010c0cc824 */ /* 0x000fe200078e0a07 */
[----:B------:R-:W-:Y:S01]  /*4990*/  ISETP.GT.U32.AND P4, PT, R7, R8, PT ;  /* 0x000000080700720c */ /* 0x000fe20003f84070 */
[----:B0-----:R-:W-:Y:S01]  /*49a0*/  IMAD.HI.U32 R10, R13, R3, RZ ;  /* 0x000000030d0a7227 */ /* 0x001fe200078e00ff */
[----:B------:R-:W-:-:S03]  /*49b0*/  ISETP.GT.U32.AND P2, PT, R7, R9, PT ;  /* 0x000000090700720c */ /* 0x000fc60003f44070 */
[C---:B------:R-:W-:Y:S02]  /*49c0*/  IMAD R17, R7.reuse, R4, R17 ;  /* 0x0000000407117224 */ /* 0x040fe400078e0211 */
[----:B------:R-:W-:Y:S02]  /*49d0*/  IMAD.MOV R10, RZ, RZ, -R10 ;  /* 0x000000ffff0a7224 */ /* 0x000fe400078e0a0a */
[----:B------:R-:W-:Y:S01]  /*49e0*/  @!P5 IMAD.IADD R0, R0, 0x1, -R7 ;  /* 0x000000010000d824 */ /* 0x000fe200078e0a07 */
[C---:B------:R-:W-:Y:S01]  /*49f0*/  ISETP.GT.U32.AND P5, PT, R7.reuse, R17, PT ;  /* 0x000000110700720c */ /* 0x040fe20003fa4070 */
[----:B------:R-:W-:Y:S02]  /*4a00*/  IMAD R3, R7, R10, R3 ;  /* 0x0000000a07037224 */ /* 0x000fe400078e0203 */
[----:B------:R-:W-:Y:S02]  /*4a10*/  VIADD R5, R29, 0xab ;  /* 0x000000ab1d057836 */ /* 0x000fe40000000000 */
[----:B------:R-:W-:-:S02]  /*4a20*/  IMAD.MOV.U32 R20, RZ, RZ, R12 ;  /* 0x000000ffff147224 */ /* 0x000fc400078e000c */
[--C-:B------:R-:W-:Y:S01]  /*4a30*/  @!P4 IMAD.IADD R8, R8, 0x1, -R7.reuse ;  /* 0x000000010808c824 */ /* 0x100fe200078e0a07 */
[----:B-1----:R-:W-:Y:S01]  /*4a40*/  IABS R6, R5 ;  /* 0x0000000500067213 */ /* 0x002fe20000000000 */
[--C-:B------:R-:W-:Y:S01]  /*4a50*/  @!P2 IMAD.IADD R9, R9, 0x1, -R7.reuse ;  /* 0x000000010909a824 */ /* 0x100fe200078e0a07 */
[----:B------:R-:W-:Y:S01]  /*4a60*/  ISETP.GT.U32.AND P2, PT, R7, R3, PT ;  /* 0x000000030700720c */ /* 0x000fe20003f44070 */
[----:B------:R-:W-:Y:S01]  /*4a70*/  VIADD R2, R29, 0xaa ;  /* 0x000000aa1d027836 */ /* 0x000fe20000000000 */
[----:B------:R-:W-:Y:S01]  /*4a80*/  ISETP.GE.AND P4, PT, R19, RZ, PT ;  /* 0x000000ff1300720c */ /* 0x000fe20003f86270 */
[----:B------:R-:W-:Y:S02]  /*4a90*/  VIADD R4, R29, 0xa9 ;  /* 0x000000a91d047836 */ /* 0x000fe40000000000 */
[----:B------:R-:W-:Y:S01]  /*4aa0*/  @!P0 IMAD.MOV R20, RZ, RZ, -R20 ;  /* 0x000000ffff148224 */ /* 0x000fe200078e0a14 */
[----:B------:R-:W-:Y:S01]  /*4ab0*/  ISETP.GT.U32.AND P0, PT, R7, R8, PT ;  /* 0x000000080700720c */ /* 0x000fe20003f04070 */
[----:B------:R-:W-:Y:S01]  /*4ac0*/  @!P5 IMAD.IADD R17, R17, 0x1, -R7 ;  /* 0x000000011111d824 */ /* 0x000fe200078e0a07 */
[----:B------:R-:W-:Y:S01]  /*4ad0*/  IABS R16, R2 ;  /* 0x0000000200107213 */ /* 0x000fe20000000000 */
[----:B------:R-:W-:Y:S01]  /*4ae0*/  IMAD.HI.U32 R18, R13, R6, RZ ;  /* 0x000000060d127227 */ /* 0x000fe200078e00ff */
[----:B------:R-:W-:Y:S01]  /*4af0*/  IABS R12, R4 ;  /* 0x00000004000c7213 */ /* 0x000fe20000000000 */
[----:B------:R0:W-:Y:S01]  /*4b00*/  STL [R1+0x2f4], R20 ;  /* 0x0002f41401007387 */ /* 0x0001e20000100800 */
[----:B------:R-:W-:Y:S01]  /*4b10*/  ISETP.GT.U32.AND P5, PT, R7, R17, PT ;  /* 0x000000110700720c */ /* 0x000fe20003fa4070 */
[----:B------:R-:W-:-:S04]  /*4b20*/  IMAD.HI.U32 R10, R13, R16, RZ ;  /* 0x000000100d0a7227 */ /* 0x000fc800078e00ff */
[----:B------:R-:W-:Y:S02]  /*4b30*/  IMAD.MOV R18, RZ, RZ, -R18 ;  /* 0x000000ffff127224 */ /* 0x000fe400078e0a12 */
[----:B------:R-:W-:Y:S01]  /*4b40*/  @!P2 IMAD.IADD R3, R3, 0x1, -R7 ;  /* 0x000000010303a824 */ /* 0x000fe200078e0a07 */
[----:B------:R-:W-:Y:S01]  /*4b50*/  ISETP.GE.AND P2, PT, R11, RZ, PT ;  /* 0x000000ff0b00720c */ /* 0x000fe20003f46270 */
[----:B0-----:R-:W-:Y:S02]  /*4b60*/  IMAD.MOV.U32 R20, RZ, RZ, R9 ;  /* 0x000000ffff147224 */ /* 0x001fe400078e0009 */
[----:B------:R-:W-:-:S04]  /*4b70*/  IMAD.HI.U32 R9, R13, R12, RZ ;  /* 0x0000000c0d097227 */ /* 0x000fc800078e00ff */
[----:B------:R-:W-:Y:S02]  /*4b80*/  IMAD.MOV R10, RZ, RZ, -R10 ;  /* 0x000000ffff0a7224 */ /* 0x000fe400078e0a0a */
[C---:B------:R-:W-:Y:S02]  /*4b90*/  IMAD R6, R7.reuse, R18, R6 ;  /* 0x0000001207067224 */ /* 0x040fe400078e0206 */
[----:B------:R-:W-:Y:S02]  /*4ba0*/  @!P0 IMAD.IADD R8, R8, 0x1, -R7 ;  /* 0x0000000108088824 */ /* 0x000fe400078e0a07 */
[----:B------:R-:W-:Y:S01]  /*4bb0*/  IMAD.MOV R9, RZ, RZ, -R9 ;  /* 0x000000ffff097224 */ /* 0x000fe200078e0a09 */
[C---:B------:R-:W-:Y:S01]  /*4bc0*/  ISETP.GT.U32.AND P0, PT, R7.reuse, R6, PT ;  /* 0x000000060700720c */ /* 0x040fe20003f04070 */
[----:B------:R-:W-:Y:S01]  /*4bd0*/  @!P3 IMAD.MOV R20, RZ, RZ, -R20 ;  /* 0x000000ffff14b224 */ /* 0x000fe200078e0a14 */
[C---:B------:R-:W-:Y:S01]  /*4be0*/  ISETP.GT.U32.AND P3, PT, R7.reuse, R3, PT ;  /* 0x000000030700720c */ /* 0x040fe20003f64070 */
[----:B------:R-:W-:-:S02]  /*4bf0*/  IMAD R16, R7, R10, R16 ;  /* 0x0000000a07107224 */ /* 0x000fc400078e0210 */
[----:B------:R-:W-:Y:S01]  /*4c00*/  IMAD.MOV.U32 R10, RZ, RZ, R8 ;  /* 0x000000ffff0a7224 */ /* 0x000fe200078e0008 */
[----:B------:R-:W-:Y:S01]  /*4c10*/  STL [R1+0x2f8], R20 ;  /* 0x0002f81401007387 */ /* 0x000fe20000100800 */
[----:B------:R-:W-:Y:S02]  /*4c20*/  IMAD R12, R7, R9, R12 ;  /* 0x00000009070c7224 */ /* 0x000fe400078e020c */
[----:B------:R-:W-:Y:S01]  /*4c30*/  @!P1 IMAD.MOV R0, RZ, RZ, -R0 ;  /* 0x000000ffff009224 */ /* 0x000fe200078e0a00 */
[----:B------:R-:W-:Y:S01]  /*4c40*/  ISETP.GE.AND P1, PT, R5, RZ, PT ;  /* 0x000000ff0500720c */ /* 0x000fe20003f26270 */
[----:B------:R-:W-:Y:S01]  /*4c50*/  @!P6 IMAD.MOV R10, RZ, RZ, -R10 ;  /* 0x000000ffff0ae224 */ /* 0x000fe200078e0a0a */
[----:B------:R-:W-:Y:S01]  /*4c60*/  ISETP.GT.U32.AND P6, PT, R7, R16, PT ;  /* 0x000000100700720c */ /* 0x000fe20003fc4070 */
[--C-:B------:R-:W-:Y:S01]  /*4c70*/  @!P5 IMAD.IADD R17, R17, 0x1, -R7.reuse ;  /* 0x000000011111d824 */ /* 0x100fe200078e0a07 */
[----:B------:R-:W-:Y:S01]  /*4c80*/  ISETP.GT.U32.AND P5, PT, R7, R12, PT ;  /* 0x0000000c0700720c */ /* 0x000fe20003fa4070 */
[----:B------:R0:W-:Y:S01]  /*4c90*/  STL [R1+0x2f0], R0 ;  /* 0x0002f00001007387 */ /* 0x0001e20000100800 */
[--C-:B------:R-:W-:Y:S01]  /*4ca0*/  @!P3 IMAD.IADD R3, R3, 0x1, -R7.reuse ;  /* 0x000000010303b824 */ /* 0x100fe200078e0a07 */
[----:B------:R-:W-:Y:S01]  /*4cb0*/  ISETP.GE.AND P3, PT, R2, RZ, PT ;  /* 0x000000ff0200720c */ /* 0x000fe20003f66270 */
[----:B------:R-:W-:Y:S01]  /*4cc0*/  VIADD R2, R29, 0xa7 ;  /* 0x000000a71d027836 */ /* 0x000fe20000000000 */
[----:B------:R1:W-:Y:S01]  /*4cd0*/  STL [R1+0x2ec], R10 ;  /* 0x0002ec0a01007387 */ /* 0x0003e20000100800 */
[----:B------:R-:W-:Y:S01]  /*4ce0*/  @!P0 IMAD.IADD R6, R6, 0x1, -R7 ;  /* 0x0000000106068824 */ /* 0x000fe200078e0a07 */
[----:B------:R-:W-:Y:S01]  /*4cf0*/  ISETP.GE.AND P0, PT, R4, RZ, PT ;  /* 0x000000ff0400720c */ /* 0x000fe20003f06270 */
[----:B------:R-:W-:Y:S01]  /*4d00*/  IMAD.MOV.U32 R9, RZ, RZ, R3 ;  /* 0x000000ffff097224 */ /* 0x000fe200078e0003 */
[----:B------:R-:W-:Y:S01]  /*4d10*/  IABS R5, R2 ;  /* 0x0000000200057213 */ /* 0x000fe20000000000 */
[----:B------:R-:W-:-:S02]  /*4d20*/  @!P2 IMAD.MOV R17, RZ, RZ, -R17 ;  /* 0x000000ffff11a224 */ /* 0x000fc400078e0a11 */
[----:B0-----:R-:W-:Y:S02]  /*4d30*/  VIADD R0, R29, 0xa8 ;  /* 0x000000a81d007836 */ /* 0x001fe40000000000 */
[--C-:B------:R-:W-:Y:S01]  /*4d40*/  @!P6 IMAD.IADD R16, R16, 0x1, -R7.reuse ;  /* 0x000000011010e824 */ /* 0x100fe200078e0a07 */
[C---:B------:R-:W-:Y:S01]  /*4d50*/  ISETP.GT.U32.AND P6, PT, R7.reuse, R6, PT ;  /* 0x000000060700720c */ /* 0x040fe20003fc4070 */
[----:B------:R-:W-:Y:S01]  /*4d60*/  @!P5 IMAD.IADD R12, R12, 0x1, -R7 ;  /* 0x000000010c0cd824 */ /* 0x000fe200078e0a07 */
[----:B------:R-:W-:Y:S01]  /*4d70*/  IABS R8, R0 ;  /* 0x0000000000087213 */ /* 0x000fe20000000000 */
[----:B------:R-:W-:Y:S01]  /*4d80*/  @!P4 IMAD.MOV R9, RZ, RZ, -R9 ;  /* 0x000000ffff09c224 */ /* 0x000fe200078e0a09 */
[----:B------:R-:W-:Y:S01]  /*4d90*/  ISETP.GT.U32.AND P5, PT, R7, R16, PT ;  /* 0x000000100700720c */ /* 0x000fe20003fa4070 */
[----:B------:R-:W-:Y:S01]  /*4da0*/  IMAD.HI.U32 R3, R13, R5, RZ ;  /* 0x000000050d037227 */ /* 0x000fe200078e00ff */
[----:B------:R-:W-:Y:S02]  /*4db0*/  ISETP.GT.U32.AND P4, PT, R7, R12, PT ;  /* 0x0000000c0700720c */ /* 0x000fe40003f84070 */
[----:B------:R0:W-:Y:S01]  /*4dc0*/  STL [R1+0x304], R9 ;  /* 0x0003040901007387 */ /* 0x0001e20000100800 */
[----:B------:R-:W-:-:S03]  /*4dd0*/  IMAD.HI.U32 R4, R13, R8, RZ ;  /* 0x000000080d047227 */ /* 0x000fc600078e00ff */
[----:B------:R2:W-:Y:S01]  /*4de0*/  STL [R1+0x308], R17 ;  /* 0x0003081101007387 */ /* 0x0005e20000100800 */
[----:B------:R-:W-:Y:S02]  /*4df0*/  IMAD.MOV R4, RZ, RZ, -R4 ;  /* 0x000000ffff047224 */ /* 0x000fe400078e0a04 */
[----:B------:R-:W-:Y:S02]  /*4e00*/  IMAD.MOV R3, RZ, RZ, -R3 ;  /* 0x000000ffff037224 */ /* 0x000fe400078e0a03 */
[C---:B------:R-:W-:Y:S02]  /*4e10*/  IMAD R8, R7.reuse, R4, R8 ;  /* 0x0000000407087224 */ /* 0x040fe400078e0208 */
[----:B------:R-:W-:Y:S02]  /*4e20*/  @!P6 IMAD.IADD R6, R6, 0x1, -R7 ;  /* 0x000000010606e824 */ /* 0x000fe400078e0a07 */
[C---:B------:R-:W-:Y:S01]  /*4e30*/  IMAD R5, R7.reuse, R3, R5 ;  /* 0x0000000307057224 */ /* 0x040fe200078e0205 */
[----:B------:R-:W-:Y:S01]  /*4e40*/  ISETP.GT.U32.AND P6, PT, R7, R8, PT ;  /* 0x000000080700720c */ /* 0x000fe20003fc4070 */
[----:B-1----:R-:W-:-:S02]  /*4e50*/  VIADD R10, R29, 0xa6 ;  /* 0x000000a61d0a7836 */ /* 0x002fc40000000000 */
[--C-:B------:R-:W-:Y:S01]  /*4e60*/  @!P4 IMAD.IADD R12, R12, 0x1, -R7.reuse ;  /* 0x000000010c0cc824 */ /* 0x100fe200078e0a07 */
[----:B------:R-:W-:Y:S01]  /*4e70*/  ISETP.GT.U32.AND P4, PT, R7, R5, PT ;  /* 0x000000050700720c */ /* 0x000fe20003f84070 */
[C---:B0-----:R-:W-:Y:S01]  /*4e80*/  VIADD R9, R29.reuse, 0xa5 ;  /* 0x000000a51d097836 */ /* 0x041fe20000000000 */
[----:B------:R-:W-:Y:S01]  /*4e90*/  IABS R11, R10 ;  /* 0x0000000a000b7213 */ /* 0x000fe20000000000 */
[----:B------:R-:W-:Y:S01]  /*4ea0*/  @!P5 IMAD.IADD R16, R16, 0x1, -R7 ;  /* 0x000000011010d824 */ /* 0x000fe200078e0a07 */
[----:B------:R-:W-:Y:S01]  /*4eb0*/  ISETP.GE.AND P5, PT, R0, RZ, PT ;  /* 0x000000ff0000720c */ /* 0x000fe20003fa6270 */
[----:B------:R-:W-:Y:S01]  /*4ec0*/  VIADD R0, R29, 0xa4 ;  /* 0x000000a41d007836 */ /* 0x000fe20000000000 */
[----:B------:R-:W-:Y:S01]  /*4ed0*/  IABS R19, R9 ;  /* 0x0000000900137213 */ /* 0x000fe20000000000 */
[----:B------:R-:W-:-:S04]  /*4ee0*/  IMAD.HI.U32 R3, R13, R11, RZ ;  /* 0x0000000b0d037227 */ /* 0x000fc800078e00ff */
[----:B------:R-:W-:Y:S01]  /*4ef0*/  @!P6 IMAD.IADD R8, R8, 0x1, -R7 ;  /* 0x000000010808e824 */ /* 0x000fe200078e0a07 */
[----:B------:R-:W-:Y:S01]  /*4f00*/  ISETP.GE.AND P6, PT, R2, RZ, PT ;  /* 0x000000ff0200720c */ /* 0x000fe20003fc6270 */
[----:B------:R-:W-:-:S04]  /*4f10*/  IMAD.HI.U32 R4, R13, R19, RZ ;  /* 0x000000130d047227 */ /* 0x000fc800078e00ff */
[----:B------:R-:W-:Y:S02]  /*4f20*/  IMAD.MOV R3, RZ, RZ, -R3 ;  /* 0x000000ffff037224 */ /* 0x000fe400078e0a03 */
[----:B------:R-:W-:Y:S01]  /*4f30*/  @!P4 IMAD.IADD R5, R5, 0x1, -R7 ;  /* 0x000000010505c824 */ /* 0x000fe200078e0a07 */
[----:B------:R-:W-:Y:S01]  /*4f40*/  ISETP.GT.U32.AND P4, PT, R7, R8, PT ;  /* 0x000000080700720c */ /* 0x000fe20003f84070 */
[----:B------:R-:W-:Y:S02]  /*4f50*/  IMAD.MOV.U32 R18, RZ, RZ, R6 ;  /* 0x000000ffff127224 */ /* 0x000fe400078e0006 */
[----:B------:R-:W-:Y:S02]  /*4f60*/  IMAD.MOV R4, RZ, RZ, -R4 ;  /* 0x000000ffff047224 */ /* 0x000fe400078e0a04 */
[----:B------:R-:W-:Y:S02]  /*4f70*/  VIADD R2, R29, 0xa3 ;  /* 0x000000a31d027836 */ /* 0x000fe40000000000 */
[C---:B------:R-:W-:Y:S01]  /*4f80*/  IMAD R11, R7.reuse, R3, R11 ;  /* 0x00000003070b7224 */ /* 0x040fe200078e020b */
[----:B------:R-:W-:Y:S01]  /*4f90*/  IABS R3, R0 ;  /* 0x0000000000037213 */ /* 0x000fe20000000000 */
[----:B------:R-:W-:Y:S01]  /*4fa0*/  @!P1 IMAD.MOV R18, RZ, RZ, -R18 ;  /* 0x000000ffff129224 */ /* 0x000fe200078e0a12 */
[C---:B------:R-:W-:Y:S01]  /*4fb0*/  ISETP.GT.U32.AND P1, PT, R7.reuse, R5, PT ;  /* 0x000000050700720c */ /* 0x040fe20003f24070 */
[C---:B------:R-:W-:Y:S01]  /*4fc0*/  IMAD R19, R7.reuse, R4, R19 ;  /* 0x0000000407137224 */ /* 0x040fe200078e0213 */
[----:B------:R-:W-:Y:S01]  /*4fd0*/  IABS R4, R2 ;  /* 0x0000000200047213 */ /* 0x000fe20000000000 */
[----:B--2---:R-:W-:Y:S01]  /*4fe0*/  IMAD.MOV.U32 R17, RZ, RZ, R12 ;  /* 0x000000ffff117224 */ /* 0x004fe200078e000c */
[----:B------:R-:W-:Y:S01]  /*4ff0*/  ISETP.GT.U32.AND P2, PT, R7, R11, PT ;  /* 0x0000000b0700720c */ /* 0x000fe20003f44070 */
[----:B------:R-:W-:Y:S01]  /*5000*/  IMAD.HI.U32 R6, R13, R3, RZ ;  /* 0x000000030d067227 */ /* 0x000fe200078e00ff */
[----:B------:R-:W-:Y:S03]  /*5010*/  STL [R1+0x34c], R18 ;  /* 0x00034c1201007387 */ /* 0x000fe60000100800 */
[----:B------:R-:W-:Y:S01]  /*5020*/  @!P3 IMAD.MOV R16, RZ, RZ, -R16 ;  /* 0x000000ffff10b224 */ /* 0x000fe200078e0a10 */
[----:B------:R-:W-:Y:S01]  /*5030*/  ISETP.GT.U32.AND P3, PT, R7, R19, PT ;  /* 0x000000130700720c */ /* 0x000fe20003f64070 */
[----:B------:R-:W-:Y:S01]  /*5040*/  @!P0 IMAD.MOV R17, RZ, RZ, -R17 ;  /* 0x000000ffff118224 */ /* 0x000fe200078e0a11 */
[----:B------:R-:W-:Y:S01]  /*5050*/  ISETP.GE.AND P0, PT, R10, RZ, PT ;  /* 0x000000ff0a00720c */ /* 0x000fe20003f06270 */
[----:B------:R-:W-:Y:S01]  /*5060*/  IMAD.HI.U32 R12, R13, R4, RZ ;  /* 0x000000040d0c7227 */ /* 0x000fe200078e00ff */
[----:B------:R-:W-:Y:S03]  /*5070*/  STL [R1+0x348], R16 ;  /* 0x0003481001007387 */ /* 0x000fe60000100800 */
[----:B------:R-:W-:Y:S01]  /*5080*/  @!P4 IMAD.IADD R8, R8, 0x1, -R7 ;  /* 0x000000010808c824 */ /* 0x000fe200078e0a07 */
[----:B------:R0:W-:Y:S01]  /*5090*/  STL [R1+0x3d4], R17 ;  /* 0x0003d41101007387 */ /* 0x0001e20000100800 */
[----:B------:R-:W-:Y:S01]  /*50a0*/  IMAD.MOV R6, RZ, RZ, -R6 ;  /* 0x000000ffff067224 */ /* 0x000fe200078e0a06 */
[----:B------:R-:W-:Y:S01]  /*50b0*/  ISETP.GE.AND P4, PT, R9, RZ, PT ;  /* 0x000000ff0900720c */ /* 0x000fe20003f86270 */
[----:B------:R-:W-:-:S02]  /*50c0*/  IMAD.MOV R12, RZ, RZ, -R12 ;  /* 0x000000ffff0c7224 */ /* 0x000fc400078e0a0c */
[----:B------:R-:W-:Y:S01]  /*50d0*/  @!P1 IMAD.IADD R5, R5, 0x1, -R7 ;  /* 0x0000000105059824 */ /* 0x000fe200078e0a07 */
[----:B------:R-:W-:Y:S01]  /*50e0*/  ISETP.GE.AND P1, PT, R0, RZ, PT ;  /* 0x000000ff0000720c */ /* 0x000fe20003f26270 */
[----:B------:R-:W-:Y:S02]  /*50f0*/  IMAD R3, R7, R6, R3 ;  /* 0x0000000607037224 */ /* 0x000fe400078e0203 */
[----:B------:R-:W-:Y:S02]  /*5100*/  @!P2 IMAD.IADD R11, R11, 0x1, -R7 ;  /* 0x000000010b0ba824 */ /* 0x000fe400078e0a07 */
[----:B0-----:R-:W-:Y:S02]  /*5110*/  IMAD.MOV.U32 R17, RZ, RZ, R8 ;  /* 0x000000ffff117224 */ /* 0x001fe400078e0008 */
[C---:B------:R-:W-:Y:S01]  /*5120*/  IMAD R4, R7.reuse, R12, R4 ;  /* 0x0000000c07047224 */ /* 0x040fe200078e0204 */
[----:B------:R-:W-:Y:S01]  /*5130*/  ISETP.GT.U32.AND P2, PT, R7, R11, PT ;  /* 0x0000000b0700720c */ /* 0x000fe20003f44070 */
[----:B------:R-:W-:-:S02]  /*5140*/  IMAD.MOV.U32 R16, RZ, RZ, R5 ;  /* 0x000000ffff107224 */ /* 0x000fc400078e0005 */
[----:B------:R-:W-:Y:S01]  /*5150*/  @!P5 IMAD.MOV R17, RZ, RZ, -R17 ;  /* 0x000000ffff11d224 */ /* 0x000fe200078e0a11 */
[----:B------:R-:W-:Y:S01]  /*5160*/  ISETP.GT.U32.AND P5, PT, R7, R3, PT ;  /* 0x000000030700720c */ /* 0x000fe20003fa4070 */
[--C-:B------:R-:W-:Y:S02]  /*5170*/  @!P3 IMAD.IADD R19, R19, 0x1, -R7.reuse ;  /* 0x000000011313b824 */ /* 0x100fe400078e0a07 */
[----:B------:R-:W-:Y:S01]  /*5180*/  @!P6 IMAD.MOV R16, RZ, RZ, -R16 ;  /* 0x000000ffff10e224 */ /* 0x000fe200078e0a10 */
[----:B------:R-:W-:Y:S01]  /*5190*/  ISETP.GT.U32.AND P6, PT, R7, R4, PT ;  /* 0x000000040700720c */ /* 0x000fe20003fc4070 */
[----:B------:R-:W-:Y:S01]  /*51a0*/  VIADD R0, R29, 0xa2 ;  /* 0x000000a21d007836 */ /* 0x000fe20000000000 */
[----:B------:R-:W-:Y:S01]  /*51b0*/  ISETP.GT.U32.AND P3, PT, R7, R19, PT ;  /* 0x000000130700720c */ /* 0x000fe20003f64070 */
[----:B------:R-:W-:Y:S01]  /*51c0*/  VIADD R6, R29, 0xa1 ;  /* 0x000000a11d067836 */ /* 0x000fe20000000000 */
[----:B------:R0:W-:Y:S01]  /*51d0*/  STL [R1+0x354], R17 ;  /* 0x0003541101007387 */ /* 0x0001e20000100800 */
[----:B------:R-:W-:Y:S01]  /*51e0*/  @!P2 IMAD.IADD R11, R11, 0x1, -R7 ;  /* 0x000000010b0ba824 */ /* 0x000fe200078e0a07 */
[----:B------:R-:W-:-:S02]  /*51f0*/  IABS R9, R0 ;  /* 0x0000000000097213 */ /* 0x000fc40000000000 */
[----:B------:R-:W-:Y:S01]  /*5200*/  IABS R5, R6 ;  /* 0x0000000600057213 */ /* 0x000fe20000000000 */
[--C-:B------:R-:W-:Y:S01]  /*5210*/  @!P5 IMAD.IADD R3, R3, 0x1, -R7.reuse ;  /* 0x000000010303d824 */ /* 0x100fe200078e0a07 */
[----:B------:R-:W-:Y:S01]  /*5220*/  ISETP.GE.AND P2, PT, R2, RZ, PT ;  /* 0x000000ff0200720c */ /* 0x000fe20003f46270 */
[----:B------:R-:W-:Y:S01]  /*5230*/  IMAD.HI.U32 R10, R13, R9, RZ ;  /* 0x000000090d0a7227 */ /* 0x000fe200078e00ff */
[----:B------:R1:W-:Y:S02]  /*5240*/  STL [R1+0x364], R16 ;  /* 0x0003641001007387 */ /* 0x0003e40000100800 */
[----:B------:R-:W-:Y:S01]  /*5250*/  ISETP.GT.U32.AND P5, PT, R7, R3, PT ;  /* 0x000000030700720c */ /* 0x000fe20003fa4070 */
[--C-:B------:R-:W-:Y:S02]  /*5260*/  @!P6 IMAD.IADD R4, R4, 0x1, -R7.reuse ;  /* 0x000000010404e824 */ /* 0x100fe400078e0a07 */
[----:B------:R-:W-:Y:S01]  /*5270*/  @!P3 IMAD.IADD R19, R19, 0x1, -R7 ;  /* 0x000000011313b824 */ /* 0x000fe200078e0a07 */
[----:B------:R-:W-:Y:S01]  /*5280*/  ISETP.GE.AND P3, PT, R0, RZ, PT ;  /* 0x000000ff0000720c */ /* 0x000fe20003f66270 */
[----:B------:R-:W-:Y:S01]  /*5290*/  IMAD.MOV.U32 R12, RZ, RZ, R11 ;  /* 0x000000ffff0c7224 */ /* 0x000fe200078e000b */
[----:B------:R-:W-:Y:S01]  /*52a0*/  ISETP.GT.U32.AND P6, PT, R7, R4, PT ;  /* 0x000000040700720c */ /* 0x000fe20003fc4070 */
[----:B------:R-:W-:-:S04]  /*52b0*/  IMAD.HI.U32 R0, R13, R5, RZ ;  /* 0x000000050d007227 */ /* 0x000fc800078e00ff */
[----:B------:R-:W-:Y:S02]  /*52c0*/  IMAD.MOV R10, RZ, RZ, -R10 ;  /* 0x000000ffff0a7224 */ /* 0x000fe400078e0a0a */
[----:B------:R-:W-:Y:S01]  /*52d0*/  @!P0 IMAD.MOV R12, RZ, RZ, -R12 ;  /* 0x000000ffff0c8224 */ /* 0x000fe200078e0a0c */
[----:B------:R-:W-:Y:S01]  /*52e0*/  ISETP.GE.AND P0, PT, R6, RZ, PT ;  /* 0x000000ff0600720c */ /* 0x000fe20003f06270 */
[----:B------:R-:W-:Y:S02]  /*52f0*/  IMAD.MOV R0, RZ, RZ, -R0 ;  /* 0x000000ffff007224 */ /* 0x000fe400078e0a00 */
[----:B------:R-:W-:Y:S01]  /*5300*/  IMAD R6, R7, R10, R9 ;  /* 0x0000000a07067224 */ /* 0x000fe200078e0209 */
[----:B------:R-:W-:Y:S01]  /*5310*/  STL [R1+0x360], R12 ;  /* 0x0003600c01007387 */ /* 0x000fe20000100800 */
[----:B------:R-:W-:Y:S02]  /*5320*/  VIADD R2, R29, 0xa0 ;  /* 0x000000a01d027836 */ /* 0x000fe40000000000 */
[----:B------:R-:W-:-:S02]  /*5330*/  IMAD R5, R7, R0, R5 ;  /* 0x0000000007057224 */ /* 0x000fc400078e0205 */
[--C-:B------:R-:W-:Y:S01]  /*5340*/  @!P5 IMAD.IADD R3, R3, 0x1, -R7.reuse ;  /* 0x000000010303d824 */ /* 0x100fe200078e0a07 */
[----:B------:R-:W-:Y:S01]  /*5350*/  ISETP.GT.U32.AND P5, PT, R7, R6, PT ;  /* 0x000000060700720c */ /* 0x000fe20003fa4070 */
[----:B------:R-:W-:Y:S01]  /*5360*/  @!P6 IMAD.IADD R4, R4, 0x1, -R7 ;  /* 0x000000010404e824 */ /* 0x000fe200078e0a07 */
[----:B------:R-:W-:Y:S01]  /*5370*/  IABS R8, R2 ;  /* 0x0000000200087213 */ /* 0x000fe20000000000 */
[----:B------:R-:W-:Y:S01]  /*5380*/  VIADD R9, R29, 0x9f ;  /* 0x0000009f1d097836 */ /* 0x000fe20000000000 */
[----:B------:R-:W-:Y:S01]  /*5390*/  ISETP.GT.U32.AND P6, PT, R7, R5, PT ;  /* 0x000000050700720c */ /* 0x000fe20003fc4070 */
[----:B------:R-:W-:Y:S02]  /*53a0*/  VIADD R10, R29, 0x9e ;  /* 0x0000009e1d0a7836 */ /* 0x000fe40000000000 */
[----:B------:R-:W-:Y:S01]  /*53b0*/  IMAD.HI.U32 R11, R13, R8, RZ ;  /* 0x000000080d0b7227 */ /* 0x000fe200078e00ff */
[----:B0-----:R-:W-:Y:S02]  /*53c0*/  IABS R17, R9 ;  /* 0x0000000900117213 */ /* 0x001fe40000000000 */
[----:B-1----:R-:W-:Y:S01]  /*53d0*/  IABS R16, R10 ;  /* 0x0000000a00107213 */ /* 0x002fe20000000000 */
[----:B------:R-:W-:-:S02]  /*53e0*/  IMAD.MOV R11, RZ, RZ, -R11 ;  /* 0x000000ffff0b7224 */ /* 0x000fc400078e0a0b */
[--C-:B------:R-:W-:Y:S02]  /*53f0*/  @!P5 IMAD.IADD R6, R6, 0x1, -R7.reuse ;  /* 0x000000010606d824 */ /* 0x100fe400078e0a07 */
[----:B------:R-:W-:Y:S02]  /*5400*/  IMAD R8, R7, R11, R8 ;  /* 0x0000000b07087224 */ /* 0x000fe400078e0208 */
[----:B------:R-:W-:Y:S01]  /*5410*/  @!P6 IMAD.IADD R5, R5, 0x1, -R7 ;  /* 0x000000010505e824 */ /* 0x000fe200078e0a07 */
[----:B------:R-:W-:Y:S01]  /*5420*/  ISETP.GT.U32.AND P6, PT, R7, R6, PT ;  /* 0x000000060700720c */ /* 0x000fe20003fc4070 */
[----:B------:R-:W-:Y:S01]  /*5430*/  VIADD R0, R29, 0x9d ;  /* 0x0000009d1d007836 */ /* 0x000fe20000000000 */
[----:B------:R-:W-:Y:S01]  /*5440*/  ISETP.GT.U32.AND P5, PT, R7, R8, PT ;  /* 0x000000080700720c */ /* 0x000fe20003fa4070 */
[----:B------:R-:W-:-:S03]  /*5450*/  IMAD.HI.U32 R20, R13, R17, RZ ;  /* 0x000000110d147227 */ /* 0x000fc600078e00ff */
[----:B------:R-:W-:Y:S01]  /*5460*/  IABS R11, R0 ;  /* 0x00000000000b7213 */ /* 0x000fe20000000000 */
[----:B------:R-:W-:Y:S02]  /*5470*/  IMAD.MOV R20, RZ, RZ, -R20 ;  /* 0x000000ffff147224 */ /* 0x000fe400078e0a14 */
[----:B------:R-:W-:Y:S01]  /*5480*/  @!P4 IMAD.MOV R19, RZ, RZ, -R19 ;  /* 0x000000ffff13c224 */ /* 0x000fe200078e0a13 */
[----:B------:R-:W-:Y:S01]  /*5490*/  ISETP.GE.AND P4, PT, R2, RZ, PT ;  /* 0x000000ff0200720c */ /* 0x000fe20003f86270 */
[----:B------:R-:W-:-:S03]  /*54a0*/  IMAD.HI.U32 R18, R13, R16, RZ ;  /* 0x000000100d127227 */ /* 0x000fc600078e00ff */
[----:B------:R0:W-:Y:S01]  /*54b0*/  STL [R1+0x35c], R19 ;  /* 0x00035c1301007387 */ /* 0x0001e20000100800 */
[C---:B------:R-:W-:Y:S02]  /*54c0*/  IMAD R2, R7.reuse, R20, R17 ;  /* 0x0000001407027224 */ /* 0x040fe400078e0211 */
[----:B------:R-:W-:Y:S02]  /*54d0*/  IMAD.MOV R18, RZ, RZ, -R18 ;  /* 0x000000ffff127224 */ /* 0x000fe400078e0a12 */
[----:B------:R-:W-:Y:S02]  /*54e0*/  IMAD.MOV.U32 R21, RZ, RZ, R3 ;  /* 0x000000ffff157224 */ /* 0x000fe400078e0003 */
[--C-:B------:R-:W-:Y:S01]  /*54f0*/  @!P6 IMAD.IADD R6, R6, 0x1, -R7.reuse ;  /* 0x000000010606e824 */ /* 0x100fe200078e0a07 */
[----:B------:R-:W-:Y:S01]  /*5500*/  ISETP.GT.U32.AND P6, PT, R7, R2, PT ;  /* 0x000000020700720c */ /* 0x000fe20003fc4070 */
[----:B------:R-:W-:Y:S02]  /*5510*/  @!P5 IMAD.IADD R8, R8, 0x1, -R7 ;  /* 0x000000010808d824 */ /* 0x000fe400078e0a07 */
[----:B0-----:R-:W-:-:S02]  /*5520*/  IMAD.MOV.U32 R19, RZ, RZ, R11 ;  /* 0x000000ffff137224 */ /* 0x001fc400078e000b */
[C---:B------:R-:W-:Y:S01]  /*5530*/  IMAD R11, R7.reuse, R18, R16 ;  /* 0x00000012070b7224 */ /* 0x040fe200078e0210 */
[----:B------:R-:W-:Y:S01]  /*5540*/  ISETP.GT.U32.AND P5, PT, R7, R8, PT ;  /* 0x000000080700720c */ /* 0x000fe20003fa4070 */
[----:B------:R-:W-:-:S04]  /*5550*/  IMAD.HI.U32 R3, R13, R19, RZ ;  /* 0x000000130d037227 */ /* 0x000fc800078e00ff */
[----:B------:R-:W-:Y:S01]  /*5560*/  @!P1 IMAD.MOV R21, RZ, RZ, -R21 ;  /* 0x000000ffff159224 */ /* 0x000fe200078e0a15 */
[----:B------:R-:W-:Y:S01]  /*5570*/  ISETP.GT.U32.AND P1, PT, R7, R5, PT ;  /* 0x000000050700720c */ /* 0x000fe20003f24070 */
[----:B------:R-:W-:Y:S02]  /*5580*/  IMAD.MOV.U32 R16, RZ, RZ, R6 ;  /* 0x000000ffff107224 */ /* 0x000fe400078e0006 */
[----:B------:R-:W-:Y:S01]  /*5590*/  VIADD R12, R29, 0x9c ;  /* 0x0000009c1d0c7836 */ /* 0x000fe20000000000 */
[----:B------:R-:W-:Y:S01]  /*55a0*/  STL [R1+0x358], R21 ;  /* 0x0003581501007387 */ /* 0x000fe20000100800 */
[----:B------:R-:W-:Y:S02]  /*55b0*/  IMAD.MOV R3, RZ, RZ, -R3 ;  /* 0x000000ffff037224 */ /* 0x000fe400078e0a03 */
[----:B------:R-:W-:Y:S01]  /*55c0*/  @!P3 IMAD.MOV R16, RZ, RZ, -R16 ;  /* 0x000000ffff10b224 */ /* 0x000fe200078e0a10 */
[C---:B------:R-:W-:Y:S01]  /*55d0*/  ISETP.GT.U32.AND P3, PT, R7.reuse, R11, PT ;  /* 0x0000000b0700720c */ /* 0x040fe20003f64070 */
[----:B------:R-:W-:Y:S01]  /*55e0*/  IMAD R6, R7, R3, R19 ;  /* 0x0000000307067224 */ /* 0x000fe200078e0213 */
[----:B------:R-:W-:Y:S01]  /*55f0*/  IABS R17, R12 ;  /* 0x0000000c00117213 */ /* 0x000fe20000000000 */
[----:B------:R-:W-:-:S02]  /*5600*/  IMAD.MOV.U32 R18, RZ, RZ, R4 ;  /* 0x000000ffff127224 */ /* 0x000fc400078e0004 */
[----:B------:R-:W-:Y:S01]  /*5610*/  @!P6 IMAD.IADD R2, R2, 0x1, -R7 ;  /* 0x000000010202e824 */ /* 0x000fe200078e0a07 */
[----:B------:R-:W-:Y:S01]  /*5620*/  ISETP.GT.U32.AND P6, PT, R7, R6, PT ;  /* 0x000000060700720c */ /* 0x000fe20003fc4070 */
[----:B------:R-:W-:-:S04]  /*5630*/  IMAD.HI.U32 R4, R13, R17, RZ ;  /* 0x000000110d047227 */ /* 0x000fc800078e00ff */
[----:B------:R-:W-:Y:S01]  /*5640*/  @!P2 IMAD.MOV R18, RZ, RZ, -R18 ;  /* 0x000000ffff12a224 */ /* 0x000fe200078e0a12 */
[----:B------:R-:W-:Y:S01]  /*5650*/  ISETP.GE.AND P2, PT, R9, RZ, PT ;  /* 0x000000ff0900720c */ /* 0x000fe20003f46270 */
[--C-:B------:R-:W-:Y:S01]  /*5660*/  @!P1 IMAD.IADD R5, R5, 0x1, -R7.reuse ;  /* 0x0000000105059824 */ /* 0x100fe200078e0a07 */
[----:B------:R-:W-:Y:S01]  /*5670*/  ISETP.GE.AND P1, PT, R10, RZ, PT ;  /* 0x000000ff0a00720c */ /* 0x000fe20003f26270 */
[----:B------:R-:W-:Y:S01]  /*5680*/  IMAD.MOV R4, RZ, RZ, -R4 ;  /* 0x000000ffff047224 */ /* 0x000fe200078e0a04 */
[----:B------:R-:W-:Y:S01]  /*5690*/  STL [R1+0x38c], R18 ;  /* 0x00038c1201007387 */ /* 0x000fe20000100800 */
[--C-:B------:R-:W-:Y:S01]  /*56a0*/  @!P5 IMAD.IADD R8, R8, 0x1, -R7.reuse ;  /* 0x000000010808d824 */ /* 0x100fe200078e0a07 */
[----:B------:R-:W-:Y:S01]  /*56b0*/  ISETP.GE.AND P5, PT, R0, RZ, PT ;  /* 0x000000ff0000720c */ /* 0x000fe20003fa6270 */
[----:B------:R-:W-:Y:S01]  /*56c0*/  @!P3 IMAD.IADD R11, R11, 0x1, -R7 ;  /* 0x000000010b0bb824 */ /* 0x000fe200078e0a07 */
[----:B------:R0:W-:Y:S01]  /*56d0*/  STL [R1+0x3b8], R16 ;  /* 0x0003b81001007387 */ /* 0x0001e20000100800 */
[C---:B------:R-:W-:Y:S01]  /*56e0*/  IMAD R0, R7.reuse, R4, R17 ;  /* 0x0000000407007224 */ /* 0x040fe200078e0211 */
[----:B------:R-:W-:Y:S01]  /*56f0*/  ISETP.GT.U32.AND P3, PT, R7, R2, PT ;  /* 0x000000020700720c */ /* 0x000fe20003f64070 */
[----:B------:R-:W-:-:S02]  /*5700*/  VIADD R4, R29, 0x9b ;  /* 0x0000009b1d047836 */ /* 0x000fc40000000000 */
[----:B------:R-:W-:Y:S02]  /*5710*/  @!P6 IMAD.IADD R6, R6, 0x1, -R7 ;  /* 0x000000010606e824 */ /* 0x000fe400078e0a07 */
[C---:B------:R-:W-:Y:S01]  /*5720*/  VIADD R3, R29.reuse, 0x9a ;  /* 0x0000009a1d037836 */ /* 0x040fe20000000000 */
[----:B------:R-:W-:Y:S01]  /*5730*/  IABS R17, R4 ;  /* 0x0000000400117213 */ /* 0x000fe20000000000 */
[----:B------:R-:W-:Y:S01]  /*5740*/  VIADD R9, R29, 0x99 ;  /* 0x000000991d097836 */ /* 0x000fe20000000000 */
[----:B------:R-:W-:Y:S01]  /*5750*/  ISETP.GT.U32.AND P6, PT, R7, R6, PT ;  /* 0x000000060700720c */ /* 0x000fe20003fc4070 */
[----:B0-----:R-:W-:Y:S01]  /*5760*/  IMAD.MOV.U32 R16, RZ, RZ, R5 ;  /* 0x000000ffff107224 */ /* 0x001fe200078e0005 */
[----:B------:R-:W-:Y:S01]  /*5770*/  IABS R18, R3 ;  /* 0x0000000300127213 */ /* 0x000fe20000000000 */
[----:B------:R-:W-:-:S04]  /*5780*/  IMAD.HI.U32 R19, R13, R17, RZ ;  /* 0x000000110d137227 */ /* 0x000fc800078e00ff */
[----:B------:R-:W-:Y:S01]  /*5790*/  @!P0 IMAD.MOV R16, RZ, RZ, -R16 ;  /* 0x000000ffff108224 */ /* 0x000fe200078e0a10 */
[C---:B------:R-:W-:Y:S01]  /*57a0*/  ISETP.GT.U32.AND P0, PT, R7.reuse, R11, PT ;  /* 0x0000000b0700720c */ /* 0x040fe20003f04070 */
[----:B------:R-:W-:Y:S02]  /*57b0*/  IMAD.MOV R19, RZ, RZ, -R19 ;  /* 0x000000ffff137224 */ /* 0x000fe400078e0a13 */
[--C-:B------:R-:W-:Y:S01]  /*57c0*/  @!P3 IMAD.IADD R2, R2, 0x1, -R7.reuse ;  /* 0x000000010202b824 */ /* 0x100fe200078e0a07 */
[----:B------:R-:W-:Y:S01]  /*57d0*/  ISETP.GT.U32.AND P3, PT, R7, R0, PT ;  /* 0x000000000700720c */ /* 0x000fe20003f64070 */
[----:B------:R-:W-:Y:S01]  /*57e0*/  @!P6 IMAD.IADD R6, R6, 0x1, -R7 ;  /* 0x000000010606e824 */ /* 0x000fe200078e0a07 */
[----:B------:R0:W-:Y:S01]  /*57f0*/  STL [R1+0x3c0], R16 ;  /* 0x0003c01001007387 */ /* 0x0001e20000100800 */
[----:B------:R-:W-:Y:S02]  /*5800*/  VIADD R5, R29, 0x98 ;  /* 0x000000981d057836 */ /* 0x000fe40000000000 */
[----:B------:R-:W-:-:S02]  /*5810*/  IMAD.MOV.U32 R22, RZ, RZ, R8 ;  /* 0x000000ffff167224 */ /* 0x000fc400078e0008 */
[----:B------:R-:W-:Y:S01]  /*5820*/  IMAD.MOV.U32 R21, RZ, RZ, R2 ;  /* 0x000000ffff157224 */ /* 0x000fe200078e0002 */
[----:B------:R-:W-:Y:S01]  /*5830*/  IABS R10, R5 ;  /* 0x00000005000a7213 */ /* 0x000fe20000000000 */
[----:B------:R-:W-:Y:S01]  /*5840*/  @!P0 IMAD.IADD R11, R11, 0x1, -R7 ;  /* 0x000000010b0b8824 */ /* 0x000fe200078e0a07 */
[----:B------:R-:W-:Y:S01]  /*5850*/  ISETP.GE.AND P0, PT, R12, RZ, PT ;  /* 0x000000ff0c00720c */ /* 0x000fe20003f06270 */
[----:B------:R-:W-:Y:S01]  /*5860*/  IMAD R12, R7, R19, R17 ;  /* 0x00000013070c7224 */ /* 0x000fe200078e0211 */
[----:B0-----:R-:W-:Y:S01]  /*5870*/  IABS R16, R9 ;  /* 0x0000000900107213 */ /* 0x001fe20000000000 */
[----:B------:R-:W-:-:S03]  /*5880*/  IMAD.HI.U32 R17, R13, R18, RZ ;  /* 0x000000120d117227 */ /* 0x000fc600078e00ff */
[----:B------:R-:W-:Y:S01]  /*5890*/  ISETP.GT.U32.AND P6, PT, R7, R12, PT ;  /* 0x0000000c0700720c */ /* 0x000fe20003fc4070 */
[----:B------:R-:W-:Y:S01]  /*58a0*/  @!P3 IMAD.IADD R0, R0, 0x1, -R7 ;  /* 0x000000010000b824 */ /* 0x000fe200078e0a07 */
[----:B------:R-:W-:Y:S01]  /*58b0*/  ISETP.GE.AND P3, PT, R4, RZ, PT ;  /* 0x000000ff0400720c */ /* 0x000fe20003f66270 */
[----:B------:R-:W-:-:S04]  /*58c0*/  IMAD.HI.U32 R20, R13, R16, RZ ;  /* 0x000000100d147227 */ /* 0x000fc800078e00ff */
[----:B------:R-:W-:Y:S02]  /*58d0*/  IMAD.MOV R17, RZ, RZ, -R17 ;  /* 0x000000ffff117224 */ /* 0x000fe400078e0a11 */
[----:B------:R-:W-:-:S04]  /*58e0*/  IMAD.HI.U32 R19, R13, R10, RZ ;  /* 0x0000000a0d137227 */ /* 0x000fc800078e00ff */
[----:B------:R-:W-:Y:S01]  /*58f0*/  @!P6 IMAD.IADD R12, R12, 0x1, -R7 ;  /* 0x000000010c0ce824 */ /* 0x000fe200078e0a07 */
[C---:B------:R-:W-:Y:S01]  /*5900*/  ISETP.GT.U32.AND P6, PT, R7.reuse, R0, PT ;  /* 0x000000000700720c */ /* 0x040fe20003fc4070 */
[----:B------:R-:W-:Y:S02]  /*5910*/  IMAD.MOV R20, RZ, RZ, -R20 ;  /* 0x000000ffff147224 */ /* 0x000fe400078e0a14 */
[C---:B------:R-:W-:Y:S02]  /*5920*/  IMAD R17, R7.reuse, R17, R18 ;  /* 0x0000001107117224 */ /* 0x040fe400078e0212 */
[----:B------:R-:W-:Y:S02]  /*5930*/  IMAD.MOV R19, RZ, RZ, -R19 ;  /* 0x000000ffff137224 */ /* 0x000fe400078e0a13 */
[----:B------:R-:W-:Y:S02]  /*5940*/  IMAD R16, R7, R20, R16 ;  /* 0x0000001407107224 */ /* 0x000fe400078e0210 */
[----:B------:R-:W-:-:S02]  /*5950*/  VIADD R4, R29, 0x97 ;  /* 0x000000971d047836 */ /* 0x000fc40000000000 */
[----:B------:R-:W-:Y:S01]  /*5960*/  @!P4 IMAD.MOV R22, RZ, RZ, -R22 ;  /* 0x000000ffff16c224 */ /* 0x000fe200078e0a16 */
[C---:B------:R-:W-:Y:S01]  /*5970*/  ISETP.GT.U32.AND P4, PT, R7.reuse, R12, PT ;  /* 0x0000000c0700720c */ /* 0x040fe20003f84070 */
[----:B------:R-:W-:Y:S01]  /*5980*/  @!P2 IMAD.MOV R21, RZ, RZ, -R21 ;  /* 0x000000ffff15a224 */ /* 0x000fe200078e0a15 */
[C---:B------:R-:W-:Y:S01]  /*5990*/  ISETP.GT.U32.AND P2, PT, R7.reuse, R17, PT ;  /* 0x000000110700720c */ /* 0x040fe20003f44070 */
[C---:B------:R-:W-:Y:S01]  /*59a0*/  IMAD R10, R7.reuse, R19, R10 ;  /* 0x00000013070a7224 */ /* 0x040fe200078e020a */
[----:B------:R-:W-:Y:S01]  /*59b0*/  IABS R8, R4 ;  /* 0x0000000400087213 */ /* 0x000fe20000000000 */
[----:B------:R-:W-:Y:S01]  /*59c0*/  @!P1 IMAD.MOV R11, RZ, RZ, -R11 ;  /* 0x000000ffff0b9224 */ /* 0x000fe200078e0a0b */
[C---:B------:R-:W-:Y:S01]  /*59d0*/  ISETP.GT.U32.AND P1, PT, R7.reuse, R16, PT ;  /* 0x000000100700720c */ /* 0x040fe20003f24070 */
[----:B------:R-:W-:Y:S01]  /*59e0*/  @!P6 IMAD.IADD R0, R0, 0x1, -R7 ;  /* 0x000000010000e824 */ /* 0x000fe200078e0a07 */
[----:B------:R-:W-:Y:S01]  /*59f0*/  ISETP.GT.U32.AND P6, PT, R7, R10, PT ;  /* 0x0000000a0700720c */ /* 0x000fe20003fc4070 */
[----:B------:R-:W-:Y:S01]  /*5a00*/  IMAD.MOV.U32 R19, RZ, RZ, R6 ;  /* 0x000000ffff137224 */ /* 0x000fe200078e0006 */
[----:B------:R-:W-:Y:S01]  /*5a10*/  STL [R1+0x3d0], R22 ;  /* 0x0003d01601007387 */ /* 0x000fe20000100800 */
[----:B------:R-:W-:-:S03]  /*5a20*/  IMAD.HI.U32 R6, R13, R8, RZ ;  /* 0x000000080d067227 */ /* 0x000fc600078e00ff */
[----:B------:R-:W-:Y:S01]  /*5a30*/  STL [R1+0x3cc], R21 ;  /* 0x0003cc1501007387 */ /* 0x000fe20000100800 */
[----:B------:R-:W-:Y:S02]  /*5a40*/  VIADD R18, R29, 0x96 ;  /* 0x000000961d127836 */ /* 0x000fe40000000000 */
[----:B------:R-:W-:Y:S01]  /*5a50*/  IMAD.MOV R6, RZ, RZ, -R6 ;  /* 0x000000ffff067224 */ /* 0x000fe200078e0a06 */
[----:B------:R0:W-:Y:S01]  /*5a60*/  STL [R1+0x3c8], R11 ;  /* 0x0003c80b01007387 */ /* 0x0001e20000100800 */
[--C-:B------:R-:W-:Y:S01]  /*5a70*/  @!P4 IMAD.IADD R12, R12, 0x1, -R7.reuse ;  /* 0x000000010c0cc824 */ /* 0x100fe200078e0a07 */
[----:B------:R-:W-:Y:S01]  /*5a80*/  IABS R2, R18 ;  /* 0x0000001200027213 */ /* 0x000fe20000000000 */
[--C-:B------:R-:W-:Y:S01]  /*5a90*/  @!P2 IMAD.IADD R17, R17, 0x1, -R7.reuse ;  /* 0x000000011111a824 */ /* 0x100fe200078e0a07 */
[----:B------:R-:W-:Y:S01]  /*5aa0*/  ISETP.GE.AND P2, PT, R5, RZ, PT ;  /* 0x000000ff0500720c */ /* 0x000fe20003f46270 */
[----:B------:R-:W-:Y:S01]  /*5ab0*/  @!P1 IMAD.IADD R16, R16, 0x1, -R7 ;  /* 0x0000000110109824 */ /* 0x000fe200078e0a07 */
[----:B------:R-:W-:Y:S01]  /*5ac0*/  ISETP.GE.AND P4, PT, R9, RZ, PT ;  /* 0x000000ff0900720c */ /* 0x000fe20003f86270 */
[C---:B------:R-:W-:Y:S01]  /*5ad0*/  IMAD R5, R7.reuse, R6, R8 ;  /* 0x0000000607057224 */ /* 0x040fe200078e0208 */
[----:B------:R-:W-:Y:S01]  /*5ae0*/  ISETP.GT.U32.AND P1, PT, R7, R17, PT ;  /* 0x000000110700720c */ /* 0x000fe20003f24070 */
[----:B------:R-:W-:-:S02]  /*5af0*/  IMAD.MOV.U32 R8, RZ, RZ, R12 ;  /* 0x000000ffff087224 */ /* 0x000fc400078e000c */
[----:B------:R-:W-:Y:S01]  /*5b00*/  @!P5 IMAD.MOV R19, RZ, RZ, -R19 ;  /* 0x000000ffff13d224 */ /* 0x000fe200078e0a13 */
[----:B------:R-:W-:Y:S01]  /*5b10*/  ISETP.GE.AND P5, PT, R3, RZ, PT ;  /* 0x000000ff0300720c */ /* 0x000fe20003fa6270 */
[----:B------:R-:W-:Y:S01]  /*5b20*/  @!P6 IMAD.IADD R10, R10, 0x1, -R7 ;  /* 0x000000010a0ae824 */ /* 0x000fe200078e0a07 */
[----:B------:R-:W-:Y:S01]  /*5b30*/  ISETP.GT.U32.AND P6, PT, R7, R16, PT ;  /* 0x000000100700720c */ /* 0x000fe20003fc4070 */
[----:B------:R-:W-:Y:S01]  /*5b40*/  IMAD.HI.U32 R3, R13, R2, RZ ;  /* 0x000000020d037227 */ /* 0x000fe200078e00ff */
[----:B------:R1:W-:Y:S03]  /*5b50*/  STL [R1+0x3c4], R19 ;  /* 0x0003c41301007387 */ /* 0x0003e60000100800 */
[----:B------:R-:W-:Y:S01]  /*5b60*/  @!P3 IMAD.MOV R8, RZ, RZ, -R8 ;  /* 0x000000ffff08b224 */ /* 0x000fe200078e0a08 */
[----:B------:R-:W-:Y:S01]  /*5b70*/  ISETP.GT.U32.AND P3, PT, R7, R5, PT ;  /* 0x000000050700720c */ /* 0x000fe20003f64070 */
[----:B------:R-:W-:-:S02]  /*5b80*/  IMAD.MOV R3, RZ, RZ, -R3 ;  /* 0x000000ffff037224 */ /* 0x000fc400078e0a03 */
[C---:B------:R-:W-:Y:S02]  /*5b90*/  VIADD R9, R29.reuse, 0x95 ;  /* 0x000000951d097836 */ /* 0x040fe40000000000 */
[----:B0-----:R-:W-:Y:S02]  /*5ba0*/  IMAD.MOV.U32 R11, RZ, RZ, R0 ;  /* 0x000000ffff0b7224 */ /* 0x001fe400078e0000 */
[----:B------:R-:W-:Y:S02]  /*5bb0*/  VIADD R6, R29, 0x94 ;  /* 0x000000941d067836 */ /* 0x000fe40000000000 */
[----:B------:R-:W-:Y:S01]  /*5bc0*/  IMAD R0, R7, R3, R2 ;  /* 0x0000000307007224 */ /* 0x000fe200078e0202 */
[----:B------:R-:W-:Y:S01]  /*5bd0*/  IABS R3, R9 ;  /* 0x0000000900037213 */ /* 0x000fe20000000000 */
[----:B------:R-:W-:Y:S01]  /*5be0*/  @!P1 IMAD.IADD R17, R17, 0x1, -R7 ;  /* 0x0000000111119824 */ /* 0x000fe200078e0a07 */
[----:B------:R-:W-:Y:S01]  /*5bf0*/  IABS R2, R6 ;  /* 0x0000000600027213 */ /* 0x000fe20000000000 */
[----:B------:R-:W-:Y:S01]  /*5c00*/  @!P0 IMAD.MOV R11, RZ, RZ, -R11 ;  /* 0x000000ffff0b8224 */ /* 0x000fe200078e0a0b */
[C---:B------:R-:W-:Y:S01]  /*5c10*/  ISETP.GT.U32.AND P0, PT, R7.reuse, R10, PT ;  /* 0x0000000a0700720c */ /* 0x040fe20003f04070 */
[----:B------:R-:W-:Y:S01]  /*5c20*/  @!P6 IMAD.IADD R16, R16, 0x1, -R7 ;  /* 0x000000011010e824 */ /* 0x000fe200078e0a07 */
[----:B------:R-:W-:Y:S01]  /*5c30*/  ISETP.GT.U32.AND P6, PT, R7, R0, PT ;  /* 0x000000000700720c */ /* 0x000fe20003fc4070 */
[----:B------:R-:W-:Y:S01]  /*5c40*/  IMAD.HI.U32 R12, R13, R3, RZ ;  /* 0x000000030d0c7227 */ /* 0x000fe200078e00ff */
[----:B------:R0:W-:Y:S01]  /*5c50*/  STL [R1+0x3bc], R11 ;  /* 0x0003bc0b01007387 */ /* 0x0001e20000100800 */
[----:B------:R-:W-:-:S02]  /*5c60*/  ISETP.GE.AND P1, PT, R4, RZ, PT ;  /* 0x000000ff0400720c */ /* 0x000fc40003f26270 */
[----:B------:R-:W-:Y:S01]  /*5c70*/  @!P3 IMAD.IADD R5, R5, 0x1, -R7 ;  /* 0x000000010505b824 */ /* 0x000fe200078e0a07 */
[----:B------:R2:W-:Y:S01]  /*5c80*/  STL [R1+0x3b4], R8 ;  /* 0x0003b40801007387 */ /* 0x0005e20000100800 */
[----:B-1----:R-:W-:Y:S01]  /*5c90*/  IMAD.MOV.U32 R19, RZ, RZ, R17 ;  /* 0x000000ffff137224 */ /* 0x002fe200078e0011 */
[----:B------:R-:W-:Y:S01]  /*5ca0*/  ISETP.GE.AND P3, PT, R9, RZ, PT ;  /* 0x000000ff0900720c */ /* 0x000fe20003f66270 */
[----:B------:R-:W-:Y:S02]  /*5cb0*/  IMAD.MOV R12, RZ, RZ, -R12 ;  /* 0x000000ffff0c7224 */ /* 0x000fe400078e0a0c */
[----:B------:R-:W-:Y:S01]  /*5cc0*/  @!P5 IMAD.MOV R19, RZ, RZ, -R19 ;  /* 0x000000ffff13d224 */ /* 0x000fe200078e0a13 */
[----:B------:R-:W-:Y:S01]  /*5cd0*/  ISETP.GT.U32.AND P5, PT, R7, R5, PT ;  /* 0x000000050700720c */ /* 0x000fe20003fa4070 */
[----:B0-----:R-:W-:-:S03]  /*5ce0*/  IMAD.HI.U32 R11, R13, R2, RZ ;  /* 0x000000020d0b7227 */ /* 0x001fc600078e00ff */
[----:B------:R-:W-:Y:S01]  /*5cf0*/  STL [R1+0x3b0], R19 ;  /* 0x0003b01301007387 */ /* 0x000fe20000100800 */
[----:B--2---:R-:W-:Y:S02]  /*5d00*/  VIADD R8, R29, 0x93 ;  /* 0x000000931d087836 */ /* 0x004fe40000000000 */
[----:B------:R-:W-:Y:S02]  /*5d10*/  IMAD.MOV R9, RZ, RZ, -R11 ;  /* 0x000000ffff097224 */ /* 0x000fe400078e0a0b */
[----:B------:R-:W-:Y:S01]  /*5d20*/  IMAD R3, R7, R12, R3 ;  /* 0x0000000c07037224 */ /* 0x000fe200078e0203 */
[----:B------:R-:W-:Y:S01]  /*5d30*/  IABS R4, R8 ;  /* 0x0000000800047213 */ /* 0x000fe20000000000 */
[----:B------:R-:W-:Y:S02]  /*5d40*/  IMAD.MOV.U32 R11, RZ, RZ, R16 ;  /* 0x000000ffff0b7224 */ /* 0x000fe400078e0010 */
[--C-:B------:R-:W-:Y:S01]  /*5d50*/  @!P0 IMAD.IADD R10, R10, 0x1, -R7.reuse ;  /* 0x000000010a0a8824 */ /* 0x100fe200078e0a07 */
[----:B------:R-:W-:Y:S01]  /*5d60*/  ISETP.GE.AND P0, PT, R18, RZ, PT ;  /* 0x000000ff1200720c */ /* 0x000fe20003f06270 */
[----:B------:R-:W-:-:S02]  /*5d70*/  @!P6 IMAD.IADD R0, R0, 0x1, -R7 ;  /* 0x000000010000e824 */ /* 0x000fc400078e0a07 */
[----:B------:R-:W-:Y:S01]  /*5d80*/  @!P4 IMAD.MOV R11, RZ, RZ, -R11 ;  /* 0x000000ffff0bc224 */ /* 0x000fe200078e0a0b */
[C---:B------:R-:W-:Y:S01]  /*5d90*/  ISETP.GT.U32.AND P4, PT, R7.reuse, R3, PT ;  /* 0x000000030700720c */ /* 0x040fe20003f84070 */
[C---:B------:R-:W-:Y:S01]  /*5da0*/  IMAD R2, R7.reuse, R9, R2 ;  /* 0x0000000907027224 */ /* 0x040fe200078e0202 */
[----:B------:R-:W-:Y:S01]  /*5db0*/  ISETP.GT.U32.AND P6, PT, R7, R0, PT ;  /* 0x000000000700720c */ /* 0x000fe20003fc4070 */
[----:B------:R-:W-:Y:S01]  /*5dc0*/  IMAD.HI.U32 R9, R13, R4, RZ ;  /* 0x000000040d097227 */ /* 0x000fe200078e00ff */
[----:B------:R0:W-:Y:S03]  /*5dd0*/  STL [R1+0x394], R11 ;  /* 0x0003940b01007387 */ /* 0x0001e60000100800 */
[----:B------:R-:W-:Y:S01]  /*5de0*/  @!P2 IMAD.MOV R10, RZ, RZ, -R10 ;  /* 0x000000ffff0aa224 */ /* 0x000fe200078e0a0a */
[----:B------:R-:W-:Y:S01]  /*5df0*/  ISETP.GE.AND P2, PT, R6, RZ, PT ;  /* 0x000000ff0600720c */ /* 0x000fe20003f46270 */
[----:B------:R-:W-:-:S02]  /*5e00*/  IMAD.MOV R6, RZ, RZ, -R9 ;  /* 0x000000ffff067224 */ /* 0x000fc400078e0a09 */
[----:B------:R-:W-:Y:S01]  /*5e10*/  @!P5 IMAD.IADD R5, R5, 0x1, -R7 ;  /* 0x000000010505d824 */ /* 0x000fe200078e0a07 */
[C---:B------:R-:W-:Y:S01]  /*5e20*/  ISETP.GT.U32.AND P5, PT, R7.reuse, R2, PT ;  /* 0x000000020700720c */ /* 0x040fe20003fa4070 */
[----:B------:R-:W-:Y:S01]  /*5e30*/  IMAD R4, R7, R6, R4 ;  /* 0x0000000607047224 */ /* 0x000fe200078e0204 */
[----:B------:R1:W-:Y:S01]  /*5e40*/  STL [R1+0x398], R10 ;  /* 0x0003980a01007387 */ /* 0x0003e20000100800 */
[----:B------:R-:W-:Y:S02]  /*5e50*/  IMAD.MOV.U32 R12, RZ, RZ, R5 ;  /* 0x000000ffff0c7224 */ /* 0x000fe400078e0005 */
[--C-:B------:R-:W-:Y:S02]  /*5e60*/  @!P4 IMAD.IADD R3, R3, 0x1, -R7.reuse ;  /* 0x000000010303c824 */ /* 0x100fe400078e0a07 */
[----:B------:R-:W-:Y:S01]  /*5e70*/  @!P1 IMAD.MOV R12, RZ, RZ, -R12 ;  /* 0x000000ffff0c9224 */ /* 0x000fe200078e0a0c */
[C---:B------:R-:W-:Y:S01]  /*5e80*/  ISETP.GT.U32.AND P1, PT, R7.reuse, R4, PT ;  /* 0x000000040700720c */ /* 0x040fe20003f24070 */
[----:B------:R-:W-:Y:S01]  /*5e90*/  @!P6 IMAD.IADD R0, R0, 0x1, -R7 ;  /* 0x000000010000e824 */ /* 0x000fe200078e0a07 */
[----:B------:R-:W-:Y:S01]  /*5ea0*/  ISETP.GT.U32.AND P4, PT, R7, R3, PT ;  /* 0x000000030700720c */ /* 0x000fe20003f84070 */
[C---:B------:R-:W-:Y:S01]  /*5eb0*/  VIADD R9, R29.reuse, 0x92 ;  /* 0x000000921d097836 */ /* 0x040fe20000000000 */
[----:B------:R-:W-:Y:S01]  /*5ec0*/  ISETP.GE.AND P6, PT, R8, RZ, PT ;  /* 0x000000ff0800720c */ /* 0x000fe20003fc6270 */
[----:B0-----:R-:W-:Y:S01]  /*5ed0*/  IMAD.MOV.U32 R11, RZ, RZ, R0 ;  /* 0x000000ffff0b7224 */ /* 0x001fe200078e0000 */
[----:B------:R0:W-:Y:S01]  /*5ee0*/  STL [R1+0x39c], R12 ;  /* 0x00039c0c01007387 */ /* 0x0001e20000100800 */
[C---:B------:R-:W-:Y:S01]  /*5ef0*/  VIADD R6, R29.reuse, 0x90 ;  /* 0x000000901d067836 */ /* 0x040fe20000000000 */
[----:B------:R-:W-:Y:S01]  /*5f00*/  IABS R20, R9 ;  /* 0x0000000900147213 */ /* 0x000fe20000000000 */
[----:B------:R-:W-:-:S02]  /*5f10*/  VIADD R8, R29, 0x91 ;  /* 0x000000911d087836 */ /* 0x000fc40000000000 */
[----:B------:R-:W-:Y:S01]  /*5f20*/  @!P0 IMAD.MOV R11, RZ, RZ, -R11 ;  /* 0x000000ffff0b8224 */ /* 0x000fe200078e0a0b */
[----:B------:R-:W-:Y:S01]  /*5f30*/  ISETP.GE.AND P0, PT, R9, RZ, PT ;  /* 0x000000ff0900720c */ /* 0x000fe20003f06270 */
[----:B------:R-:W-:Y:S01]  /*5f40*/  IMAD.HI.U32 R9, R13, R20, RZ ;  /* 0x000000140d097227 */ /* 0x000fe200078e00ff */
[----:B-1----:R-:W-:Y:S02]  /*5f50*/  IABS R10, R6 ;  /* 0x00000006000a7213 */ /* 0x002fe40000000000 */
[----:B------:R-:W-:Y:S01]  /*5f60*/  IABS R21, R8 ;  /* 0x0000000800157213 */ /* 0x000fe20000000000 */
[--C-:B------:R-:W-:Y:S01]  /*5f70*/  @!P1 IMAD.IADD R4, R4, 0x1, -R7.reuse ;  /* 0x0000000104049824 */ /* 0x100fe200078e0a07 */
[----:B------:R1:W-:Y:S01]  /*5f80*/  STL [R1+0x3a4], R11 ;  /* 0x0003a40b01007387 */ /* 0x0003e20000100800 */
[----:B------:R-:W-:Y:S01]  /*5f90*/  @!P4 IMAD.IADD R3, R3, 0x1, -R7 ;  /* 0x000000010303c824 */ /* 0x000fe200078e0a07 */
[----:B------:R-:W-:Y:S01]  /*5fa0*/  ISETP.GE.AND P4, PT, R8, RZ, PT ;  /* 0x000000ff0800720c */ /* 0x000fe20003f86270 */
[----:B------:R-:W-:Y:S01]  /*5fb0*/  IMAD.MOV R9, RZ, RZ, -R9 ;  /* 0x000000ffff097224 */ /* 0x000fe200078e0a09 */
[----:B------:R-:W-:Y:S01]  /*5fc0*/  ISETP.GT.U32.AND P1, PT, R7, R4, PT ;  /* 0x000000040700720c */ /* 0x000fe20003f24070 */
[----:B------:R-:W-:-:S02]  /*5fd0*/  @!P5 IMAD.IADD R2, R2, 0x1, -R7 ;  /* 0x000000010202d824 */ /* 0x000fc400078e0a07 */
[----:B------:R-:W-:Y:S02]  /*5fe0*/  IMAD.MOV.U32 R5, RZ, RZ, R10 ;  /* 0x000000ffff057224 */ /* 0x000fe400078e000a */
[----:B------:R-:W-:Y:S01]  /*5ff0*/  IMAD.HI.U32 R10, R13, R21, RZ ;  /* 0x000000150d0a7227 */ /* 0x000fe200078e00ff */
[----:B------:R-:W-:-:S03]  /*6000*/  ISETP.GT.U32.AND P5, PT, R7, R2, PT ;  /* 0x000000020700720c */ /* 0x000fc60003fa4070 */
[C---:B------:R-:W-:Y:S02]  /*6010*/  IMAD R20, R7.reuse, R9, R20 ;  /* 0x0000000907147224 */ /* 0x040fe400078e0214 */
[----:B0-----:R-:W-:Y:S02]  /*6020*/  IMAD.MOV.U32 R12, RZ, RZ, R3 ;  /* 0x000000ffff0c7224 */ /* 0x001fe400078e0003 */
[----:B------:R-:W-:Y:S02]  /*6030*/  IMAD.MOV R8, RZ, RZ, -R10 ;  /* 0x000000ffff087224 */ /* 0x000fe400078e0a0a */
[----:B------:R-:W-:Y:S01]  /*6040*/  @!P3 IMAD.MOV R12, RZ, RZ, -R12 ;  /* 0x000000ffff0cb224 */ /* 0x000fe200078e0a0c */
[C---:B------:R-:W-:Y:S01]  /*6050*/  ISETP.GT.U32.AND P3, PT, R7.reuse, R20, PT ;  /* 0x000000140700720c */ /* 0x040fe20003f64070 */
[C---:B------:R-:W-:Y:S02]  /*6060*/  IMAD R21, R7.reuse, R8, R21 ;  /* 0x0000000807157224 */ /* 0x040fe400078e0215 */
[--C-:B------:R-:W-:Y:S01]  /*6070*/  @!P1 IMAD.IADD R4, R4, 0x1, -R7.reuse ;  /* 0x0000000104049824 */ /* 0x100fe200078e0a07 */
[----:B------:R0:W-:Y:S01]  /*6080*/  STL [R1+0x3a8], R12 ;  /* 0x0003a80c01007387 */ /* 0x0001e20000100800 */
[----:B------:R-:W-:Y:S01]  /*6090*/  @!P5 IMAD.IADD R2, R2, 0x1, -R7 ;  /* 0x000000010202d824 */ /* 0x000fe200078e0a07 */
[----:B------:R-:W-:Y:S01]  /*60a0*/  ISETP.GT.U32.AND P1, PT, R7, R21, PT ;  /* 0x000000150700720c */ /* 0x000fe20003f24070 */
[----:B------:R-:W-:Y:S01]  /*60b0*/  IMAD.HI.U32 R0, R13, R5, RZ ;  /* 0x000000050d007227 */ /* 0x000fe200078e00ff */
[----:B------:R-:W-:-:S03]  /*60c0*/  ISETP.GE.AND P5, PT, R6, RZ, PT ;  /* 0x000000ff0600720c */ /* 0x000fc60003fa6270 */
[----:B------:R-:W-:Y:S02]  /*60d0*/  VIADD R8, R29, 0x8f ;  /* 0x0000008f1d087836 */ /* 0x000fe40000000000 */
[----:B------:R-:W-:Y:S02]  /*60e0*/  @!P3 IMAD.IADD R20, R20, 0x1, -R7 ;  /* 0x000000011414b824 */ /* 0x000fe400078e0a07 */
[----:B-1----:R-:W-:Y:S02]  /*60f0*/  IMAD.MOV.U32 R11, RZ, RZ, R2 ;  /* 0x000000ffff0b7224 */ /* 0x002fe400078e0002 */
[----:B------:R-:W-:Y:S01]  /*6100*/  IMAD.MOV R0, RZ, RZ, -R0 ;  /* 0x000000ffff007224 */ /* 0x000fe200078e0a00 */
[----:B------:R-:W-:Y:S01]  /*6110*/  ISETP.GT.U32.AND P3, PT, R7, R20, PT ;  /* 0x000000140700720c */ /* 0x000fe20003f64070 */
[----:B------:R-:W-:Y:S02]  /*6120*/  VIADD R6, R29, 0x8e ;  /* 0x0000008e1d067836 */ /* 0x000fe40000000000 */
[----:B------:R-:W-:Y:S01]  /*6130*/  @!P2 IMAD.MOV R11, RZ, RZ, -R11 ;  /* 0x000000ffff0ba224 */ /* 0x000fe200078e0a0b */
[----:B------:R-:W-:Y:S01]  /*6140*/  ISETP.GE.AND P2, PT, R8, RZ, PT ;  /* 0x000000ff0800720c */ /* 0x000fe20003f46270 */
[----:B------:R-:W-:Y:S01]  /*6150*/  @!P1 IMAD.IADD R21, R21, 0x1, -R7 ;  /* 0x0000000115159824 */ /* 0x000fe200078e0a07 */
[----:B------:R-:W-:Y:S01]  /*6160*/  IABS R8, R8 ;  /* 0x0000000800087213 */ /* 0x000fe20000000000 */
[C---:B------:R-:W-:Y:S01]  /*6170*/  IMAD R0, R7.reuse, R0, R5 ;  /* 0x0000000007007224 */ /* 0x040fe200078e0205 */
[----:B------:R-:W-:Y:S01]  /*6180*/  IABS R10, R6 ;  /* 0x00000006000a7213 */ /* 0x000fe20000000000 */
[----:B------:R-:W-:Y:S01]  /*6190*/  IMAD.MOV.U32 R18, RZ, RZ, R4 ;  /* 0x000000ffff127224 */ /* 0x000fe200078e0004 */
[----:B------:R-:W-:Y:S01]  /*61a0*/  ISETP.GT.U32.AND P1, PT, R7, R21, PT ;  /* 0x000000150700720c */ /* 0x000fe20003f24070 */
[----:B------:R-:W-:Y:S01]  /*61b0*/  IMAD.HI.U32 R9, R13, R8, RZ ;  /* 0x000000080d097227 */ /* 0x000fe200078e00ff */
[----:B------:R1:W-:Y:S03]  /*61c0*/  STL [R1+0x3ac], R11 ;  /* 0x0003ac0b01007387 */ /* 0x0003e60000100800 */
[----:B------:R-:W-:Y:S01]  /*61d0*/  @!P6 IMAD.MOV R18, RZ, RZ, -R18 ;  /* 0x000000ffff12e224 */ /* 0x000fe200078e0a12 */
[----:B------:R-:W-:Y:S01]  /*61e0*/  ISETP.GT.U32.AND P6, PT, R7, R0, PT ;  /* 0x000000000700720c */ /* 0x000fe20003fc4070 */
[----:B------:R-:W-:-:S03]  /*61f0*/  IMAD.HI.U32 R5, R13, R10, RZ ;  /* 0x0000000a0d057227 */ /* 0x000fc600078e00ff */
[----:B------:R2:W-:Y:S01]  /*6200*/  STL [R1+0x3a0], R18 ;  /* 0x0003a01201007387 */ /* 0x0005e20000100800 */
[----:B------:R-:W-:Y:S02]  /*6210*/  VIADD R17, R29, 0x8d ;  /* 0x0000008d1d117836 */ /* 0x000fe40000000000 */
[----:B------:R-:W-:Y:S02]  /*6220*/  IMAD.MOV R9, RZ, RZ, -R9 ;  /* 0x000000ffff097224 */ /* 0x000fe400078e0a09 */
[----:B------:R-:W-:Y:S01]  /*6230*/  IMAD.MOV R5, RZ, RZ, -R5 ;  /* 0x000000ffff057224 */ /* 0x000fe200078e0a05 */
[----:B0-----:R-:W-:Y:S01]  /*6240*/  IABS R12, R17 ;  /* 0x00000011000c7213 */ /* 0x001fe20000000000 */
[----:B------:R-:W-:Y:S01]  /*6250*/  @!P3 IMAD.IADD R20, R20, 0x1, -R7 ;  /* 0x000000011414b824 */ /* 0x000fe200078e0a07 */
[----:B------:R-:W-:Y:S01]  /*6260*/  ISETP.GE.AND P3, PT, R6, RZ, PT ;  /* 0x000000ff0600720c */ /* 0x000fe20003f66270 */
[C---:B------:R-:W-:Y:S02]  /*6270*/  IMAD R6, R7.reuse, R9, R8 ;  /* 0x0000000907067224 */ /* 0x040fe400078e0208 */
[----:B------:R-:W-:-:S02]  /*6280*/  IMAD R10, R7, R5, R10 ;  /* 0x00000005070a7224 */ /* 0x000fc400078e020a */
[--C-:B------:R-:W-:Y:S01]  /*6290*/  @!P1 IMAD.IADD R21, R21, 0x1, -R7.reuse ;  /* 0x0000000115159824 */ /* 0x100fe200078e0a07 */
[C---:B------:R-:W-:Y:S01]  /*62a0*/  ISETP.GT.U32.AND P1, PT, R7.reuse, R6, PT ;  /* 0x000000060700720c */ /* 0x040fe20003f24070 */
[----:B------:R-:W-:Y:S01]  /*62b0*/  @!P6 IMAD.IADD R0, R0, 0x1, -R7 ;  /* 0x000000010000e824 */ /* 0x000fe200078e0a07 */
[----:B------:R-:W-:Y:S01]  /*62c0*/  ISETP.GT.U32.AND P6, PT, R7, R10, PT ;  /* 0x0000000a0700720c */ /* 0x000fe20003fc4070 */
[----:B-1----:R-:W-:-:S04]  /*62d0*/  IMAD.HI.U32 R11, R13, R12, RZ ;  /* 0x0000000c0d0b7227 */ /* 0x002fc800078e00ff */
[C---:B------:R-:W-:Y:S02]  /*62e0*/  VIADD R3, R29.reuse, 0x8c ;  /* 0x0000008c1d037836 */ /* 0x040fe40000000000 */
[----:B------:R-:W-:Y:S02]  /*62f0*/  IMAD.MOV R4, RZ, RZ, -R11 ;  /* 0x000000ffff047224 */ /* 0x000fe400078e0a0b */
[----:B------:R-:W-:Y:S01]  /*6300*/  VIADD R9, R29, 0x8b ;  /* 0x0000008b1d097836 */ /* 0x000fe20000000000 */
[----:B------:R-:W-:Y:S01]  /*6310*/  IABS R16, R3 ;  /* 0x0000000300107213 */ /* 0x000fe20000000000 */
[----:B------:R-:W-:Y:S02]  /*6320*/  IMAD R12, R7, R4, R12 ;  /* 0x00000004070c7224 */ /* 0x000fe400078e020c */
[----:B------:R-:W-:Y:S01]  /*6330*/  VIADD R4, R29, 0x8a ;  /* 0x0000008a1d047836 */ /* 0x000fe20000000000 */
[----:B------:R-:W-:Y:S01]  /*6340*/  IABS R5, R9 ;  /* 0x0000000900057213 */ /* 0x000fe20000000000 */
[--C-:B------:R-:W-:Y:S01]  /*6350*/  @!P1 IMAD.IADD R6, R6, 0x1, -R7.reuse ;  /* 0x0000000106069824 */ /* 0x100fe200078e0a07 */
[----:B------:R-:W-:Y:S01]  /*6360*/  ISETP.GT.U32.AND P1, PT, R7, R0, PT ;  /* 0x000000000700720c */ /* 0x000fe20003f24070 */
[----:B------:R-:W-:Y:S01]  /*6370*/  IMAD.MOV.U32 R23, RZ, RZ, R20 ;  /* 0x000000ffff177224 */ /* 0x000fe200078e0014 */
[----:B--2---:R-:W-:Y:S01]  /*6380*/  IABS R18, R4 ;  /* 0x0000000400127213 */ /* 0x004fe20000000000 */
[----:B------:R-:W-:-:S02]  /*6390*/  @!P6 IMAD.IADD R10, R10, 0x1, -R7 ;  /* 0x000000010a0ae824 */ /* 0x000fc400078e0a07 */
[----:B------:R-:W-:-:S03]  /*63a0*/  IMAD.HI.U32 R2, R13, R16, RZ ;  /* 0x000000100d027227 */ /* 0x000fc600078e00ff */
[C---:B------:R-:W-:Y:S01]  /*63b0*/  ISETP.GT.U32.AND P6, PT, R7.reuse, R10, PT ;  /* 0x0000000a0700720c */ /* 0x040fe20003fc4070 */
[----:B------:R-:W-:Y:S01]  /*63c0*/  @!P0 IMAD.MOV R23, RZ, RZ, -R23 ;  /* 0x000000ffff178224 */ /* 0x000fe200078e0a17 */
[----:B------:R-:W-:Y:S01]  /*63d0*/  ISETP.GT.U32.AND P0, PT, R7, R6, PT ;  /* 0x000000060700720c */ /* 0x000fe20003f04070 */
[----:B------:R-:W-:Y:S02]  /*63e0*/  IMAD.MOV R2, RZ, RZ, -R2 ;  /* 0x000000ffff027224 */ /* 0x000fe400078e0a02 */
[C---:B------:R-:W-:Y:S01]  /*63f0*/  IMAD.HI.U32 R22, R13.reuse, R5, RZ ;  /* 0x000000050d167227 */ /* 0x040fe200078e00ff */
[----:B------:R-:W-:Y:S03]  /*6400*/  STL [R1+0x390], R23 ;  /* 0x0003901701007387 */ /* 0x000fe60000100800 */
[----:B------:R-:W-:-:S04]  /*6410*/  IMAD.HI.U32 R20, R13, R18, RZ ;  /* 0x000000120d147227 */ /* 0x000fc800078e00ff */
[C---:B------:R-:W-:Y:S02]  /*6420*/  IMAD R16, R7.reuse, R2, R16 ;  /* 0x0000000207107224 */ /* 0x040fe400078e0210 */
[----:B------:R-:W-:Y:S02]  /*6430*/  IMAD.MOV R22, RZ, RZ, -R22 ;  /* 0x000000ffff167224 */ /* 0x000fe400078e0a16 */
[----:B------:R-:W-:Y:S02]  /*6440*/  IMAD.MOV R20, RZ, RZ, -R20 ;  /* 0x000000ffff147224 */ /* 0x000fe400078e0a14 */
[----:B------:R-:W-:Y:S01]  /*6450*/  @!P1 IMAD.IADD R0, R0, 0x1, -R7 ;  /* 0x0000000100009824 */ /* 0x000fe200078e0a07 */
[C---:B------:R-:W-:Y:S01]  /*6460*/  ISETP.GT.U32.AND P1, PT, R7.reuse, R16, PT ;  /* 0x000000100700720c */ /* 0x040fe20003f24070 */
[----:B------:R-:W-:Y:S01]  /*6470*/  @!P4 IMAD.MOV R21, RZ, RZ, -R21 ;  /* 0x000000ffff15c224 */ /* 0x000fe200078e0a15 */
[C---:B------:R-:W-:Y:S01]  /*6480*/  ISETP.GT.U32.AND P4, PT, R7.reuse, R12, PT ;  /* 0x0000000c0700720c */ /* 0x040fe20003f84070 */
[----:B------:R-:W-:-:S02]  /*6490*/  IMAD R5, R7, R22, R5 ;  /* 0x0000001607057224 */ /* 0x000fc400078e0205 */
[----:B------:R-:W-:Y:S01]  /*64a0*/  IMAD R18, R7, R20, R18 ;  /* 0x0000001407127224 */ /* 0x000fe200078e0212 */
[----:B------:R0:W-:Y:S01]  /*64b0*/  STL [R1+0x388], R21 ;  /* 0x0003881501007387 */ /* 0x0001e20000100800 */
[----:B------:R-:W-:Y:S02]  /*64c0*/  VIADD R8, R29, 0x89 ;  /* 0x000000891d087836 */ /* 0x000fe40000000000 */
[--C-:B------:R-:W-:Y:S01]  /*64d0*/  @!P0 IMAD.IADD R6, R6, 0x1, -R7.reuse ;  /* 0x0000000106068824 */ /* 0x100fe200078e0a07 */
[C---:B------:R-:W-:Y:S01]  /*64e0*/  ISETP.GT.U32.AND P0, PT, R7.reuse, R5, PT ;  /* 0x000000050700720c */ /* 0x040fe20003f04070 */
[--C-:B------:R-:W-:Y:S01]  /*64f0*/  @!P6 IMAD.IADD R10, R10, 0x1, -R7.reuse ;  /* 0x000000010a0ae824 */ /* 0x100fe200078e0a07 */
[----:B------:R-:W-:Y:S01]  /*6500*/  ISETP.GT.U32.AND P6, PT, R7, R18, PT ;  /* 0x000000120700720c */ /* 0x000fe20003fc4070 */
[----:B------:R-:W-:Y:S01]  /*6510*/  VIADD R11, R29, 0x88 ;  /* 0x000000881d0b7836 */ /* 0x000fe20000000000 */
[----:B------:R-:W-:Y:S01]  /*6520*/  IABS R19, R8 ;  /* 0x0000000800137213 */ /* 0x000fe20000000000 */
[----:B------:R-:W-:Y:S01]  /*6530*/  @!P1 IMAD.IADD R16, R16, 0x1, -R7 ;  /* 0x0000000110109824 */ /* 0x000fe200078e0a07 */
[----:B------:R-:W-:Y:S01]  /*6540*/  ISETP.GE.AND P1, PT, R3, RZ, PT ;  /* 0x000000ff0300720c */ /* 0x000fe20003f26270 */
[----:B------:R-:W-:Y:S01]  /*6550*/  IMAD.MOV.U32 R25, RZ, RZ, R0 ;  /* 0x000000ffff197224 */ /* 0x000fe200078e0000 */
[----:B------:R-:W-:Y:S01]  /*6560*/  IABS R2, R11 ;  /* 0x0000000b00027213 */ /* 0x000fe20000000000 */
[----:B0-----:R-:W-:-:S04]  /*6570*/  IMAD.HI.U32 R21, R13, R19, RZ ;  /* 0x000000130d157227 */ /* 0x001fc800078e00ff */
[----:B------:R-:W-:Y:S01]  /*6580*/  @!P4 IMAD.IADD R12, R12, 0x1, -R7 ;  /* 0x000000010c0cc824 */ /* 0x000fe200078e0a07 */
[----:B------:R-:W-:Y:S01]  /*6590*/  ISETP.GE.AND P4, PT, R17, RZ, PT ;  /* 0x000000ff1100720c */ /* 0x000fe20003f86270 */
[----:B------:R-:W-:Y:S01]  /*65a0*/  @!P5 IMAD.MOV R25, RZ, RZ, -R25 ;  /* 0x000000ffff19d224 */ /* 0x000fe200078e0a19 */
[----:B------:R-:W-:Y:S01]  /*65b0*/  ISETP.GT.U32.AND P5, PT, R7, R16, PT ;  /* 0x000000100700720c */ /* 0x000fe20003fa4070 */
[----:B------:R-:W-:Y:S02]  /*65c0*/  IMAD.MOV R21, RZ, RZ, -R21 ;  /* 0x000000ffff157224 */ /* 0x000fe400078e0a15 */
[--C-:B------:R-:W-:Y:S01]  /*65d0*/  @!P0 IMAD.IADD R5, R5, 0x1, -R7.reuse ;  /* 0x0000000105058824 */ /* 0x100fe200078e0a07 */
[C---:B------:R-:W-:Y:S01]  /*65e0*/  ISETP.GT.U32.AND P0, PT, R7.reuse, R12, PT ;  /* 0x0000000c0700720c */ /* 0x040fe20003f04070 */
[----:B------:R-:W-:Y:S01]  /*65f0*/  IMAD.MOV.U32 R23, RZ, RZ, R6 ;  /* 0x000000ffff177224 */ /* 0x000fe200078e0006 */
[----:B------:R-:W-:Y:S01]  /*6600*/  STL [R1+0x384], R25 ;  /* 0x0003841901007387 */ /* 0x000fe20000100800 */
[----:B------:R-:W-:Y:S01]  /*6610*/  @!P6 IMAD.IADD R18, R18, 0x1, -R7 ;  /* 0x000000011212e824 */ /* 0x000fe200078e0a07 */
[----:B------:R-:W-:Y:S01]  /*6620*/  ISETP.GT.U32.AND P6, PT, R7, R5, PT ;  /* 0x000000050700720c */ /* 0x000fe20003fc4070 */
[----:B------:R-:W-:-:S04]  /*6630*/  IMAD.HI.U32 R22, R13, R2, RZ ;  /* 0x000000020d167227 */ /* 0x000fc800078e00ff */
[C---:B------:R-:W-:Y:S02]  /*6640*/  IMAD R19, R7.reuse, R21, R19 ;  /* 0x0000001507137224 */ /* 0x040fe400078e0213 */
[----:B------:R-:W-:Y:S01]  /*6650*/  @!P2 IMAD.MOV R23, RZ, RZ, -R23 ;  /* 0x000000ffff17a224 */ /* 0x000fe200078e0a17 */
[----:B------:R-:W-:Y:S01]  /*6660*/  ISETP.GT.U32.AND P2, PT, R7, R18, PT ;  /* 0x000000120700720c */ /* 0x000fe20003f44070 */
[----:B------:R-:W-:Y:S02]  /*6670*/  IMAD.MOV R22, RZ, RZ, -R22 ;  /* 0x000000ffff167224 */ /* 0x000fe400078e0a16 */
[----:B------:R-:W-:Y:S01]  /*6680*/  VIADD R17, R29, 0x87 ;  /* 0x000000871d117836 */ /* 0x000fe20000000000 */
[----:B------:R-:W-:Y:S01]  /*6690*/  STL [R1+0x380], R23 ;  /* 0x0003801701007387 */ /* 0x000fe20000100800 */
[----:B------:R-:W-:Y:S01]  /*66a0*/  @!P3 IMAD.MOV R10, RZ, RZ, -R10 ;  /* 0x000000ffff0ab224 */ /* 0x000fe200078e0a0a */
[C---:B------:R-:W-:Y:S01]  /*66b0*/  ISETP.GT.U32.AND P3, PT, R7.reuse, R19, PT ;  /* 0x000000130700720c */ /* 0x040fe20003f64070 */
[----:B------:R-:W-:Y:S01]  /*66c0*/  IMAD R2, R7, R22, R2 ;  /* 0x0000001607027224 */ /* 0x000fe200078e0202 */
[----:B------:R-:W-:Y:S01]  /*66d0*/  IABS R6, R17 ;  /* 0x0000001100067213 */ /* 0x000fe20000000000 */
[----:B------:R-:W-:Y:S01]  /*66e0*/  VIADD R3, R29, 0x86 ;  /* 0x000000861d037836 */ /* 0x000fe20000000000 */
[----:B------:R0:W-:Y:S01]  /*66f0*/  STL [R1+0x37c], R10 ;  /* 0x00037c0a01007387 */ /* 0x0001e20000100800 */
[--C-:B------:R-:W-:Y:S01]  /*6700*/  @!P5 IMAD.IADD R16, R16, 0x1, -R7.reuse ;  /* 0x000000011010d824 */ /* 0x100fe200078e0a07 */
[----:B------:R-:W-:Y:S01]  /*6710*/  ISETP.GT.U32.AND P5, PT, R7, R2, PT ;  /* 0x000000020700720c */ /* 0x000fe20003fa4070 */
[--C-:B------:R-:W-:Y:S01]  /*6720*/  @!P0 IMAD.IADD R12, R12, 0x1, -R7.reuse ;  /* 0x000000010c0c8824 */ /* 0x100fe200078e0a07 */
[----:B------:R-:W-:Y:S01]  /*6730*/  IABS R0, R3 ;  /* 0x0000000300007213 */ /* 0x000fe20000000000 */
[----:B------:R-:W-:Y:S01]  /*6740*/  @!P6 IMAD.IADD R5, R5, 0x1, -R7 ;  /* 0x000000010505e824 */ /* 0x000fe200078e0a07 */
[----:B------:R-:W-:Y:S01]  /*6750*/  ISETP.GE.AND P0, PT, R9, RZ, PT ;  /* 0x000000ff0900720c */ /* 0x000fe20003f06270 */
[----:B------:R-:W-:Y:S01]  /*6760*/  IMAD.HI.U32 R9, R13, R6, RZ ;  /* 0x000000060d097227 */ /* 0x000fe200078e00ff */
[----:B------:R-:W-:-:S03]  /*6770*/  ISETP.GE.AND P6, PT, R4, RZ, PT ;  /* 0x000000ff0400720c */ /* 0x000fc60003fc6270 */
[----:B------:R-:W-:Y:S01]  /*6780*/  @!P2 IMAD.IADD R18, R18, 0x1, -R7 ;  /* 0x000000011212a824 */ /* 0x000fe200078e0a07 */
[----:B------:R-:W-:Y:S01]  /*6790*/  ISETP.GE.AND P2, PT, R8, RZ, PT ;  /* 0x000000ff0800720c */ /* 0x000fe20003f46270 */
[----:B------:R-:W-:-:S04]  /*67a0*/  IMAD.HI.U32 R4, R13, R0, RZ ;  /* 0x000000000d047227 */ /* 0x000fc800078e00ff */
[----:B------:R-:W-:Y:S02]  /*67b0*/  IMAD.MOV R8, RZ, RZ, -R9 ;  /* 0x000000ffff087224 */ /* 0x000fe400078e0a09 */
[----:B------:R-:W-:Y:S01]  /*67c0*/  @!P3 IMAD.IADD R19, R19, 0x1, -R7 ;  /* 0x000000011313b824 */ /* 0x000fe200078e0a07 */
[----:B------:R-:W-:Y:S01]  /*67d0*/  ISETP.GE.AND P3, PT, R11, RZ, PT ;  /* 0x000000ff0b00720c */ /* 0x000fe20003f66270 */
[----:B------:R-:W-:Y:S02]  /*67e0*/  IMAD.MOV.U32 R20, RZ, RZ, R12 ;  /* 0x000000ffff147224 */ /* 0x000fe400078e000c */
[----:B------:R-:W-:Y:S02]  /*67f0*/  IMAD.MOV R4, RZ, RZ, -R4 ;  /* 0x000000ffff047224 */ /* 0x000fe400078e0a04 */
[----:B------:R-:W-:Y:S02]  /*6800*/  IMAD R6, R7, R8, R6 ;  /* 0x0000000807067224 */ /* 0x000fe400078e0206 */
[----:B0-----:R-:W-:-:S02]  /*6810*/  IMAD.MOV.U32 R10, RZ, RZ, R16 ;  /* 0x000000ffff0a7224 */ /* 0x001fc400078e0010 */
[----:B------:R-:W-:Y:S01]  /*6820*/  @!P4 IMAD.MOV R20, RZ, RZ, -R20 ;  /* 0x000000ffff14c224 */ /* 0x000fe200078e0a14 */
[----:B------:R-:W-:Y:S01]  /*6830*/  ISETP.GT.U32.AND P4, PT, R7, R19, PT ;  /* 0x000000130700720c */ /* 0x000fe20003f84070 */
[----:B------:R-:W-:Y:S01]  /*6840*/  @!P5 IMAD.IADD R2, R2, 0x1, -R7 ;  /* 0x000000010202d824 */ /* 0x000fe200078e0a07 */
[----:B------:R-:W-:Y:S01]  /*6850*/  ISETP.GE.AND P5, PT, R17, RZ, PT ;  /* 0x000000ff1100720c */ /* 0x000fe20003fa6270 */
[C---:B------:R-:W-:Y:S01]  /*6860*/  IMAD R0, R7.reuse, R4, R0 ;  /* 0x0000000407007224 */ /* 0x040fe200078e0200 */
[----:B------:R-:W-:Y:S01]  /*6870*/  STL [R1+0x378], R20 ;  /* 0x0003781401007387 */ /* 0x000fe20000100800 */
[----:B------:R-:W-:Y:S02]  /*6880*/  IMAD.MOV.U32 R9, RZ, RZ, R18 ;  /* 0x000000ffff097224 */ /* 0x000fe400078e0012 */
[----:B------:R-:W-:Y:S01]  /*6890*/  @!P0 IMAD.MOV R5, RZ, RZ, -R5 ;  /* 0x000000ffff058224 */ /* 0x000fe200078e0a05 */
[C---:B------:R-:W-:Y:S01]  /*68a0*/  ISETP.GT.U32.AND P0, PT, R7.reuse, R6, PT ;  /* 0x000000060700720c */ /* 0x040fe20003f04070 */
[----:B------:R-:W-:Y:S01]  /*68b0*/  @!P1 IMAD.MOV R10, RZ, RZ, -R10 ;  /* 0x000000ffff0a9224 */ /* 0x000fe200078e0a0a */
[C---:B------:R-:W-:Y:S01]  /*68c0*/  ISETP.GT.U32.AND P1, PT, R7.reuse, R2, PT ;  /* 0x000000020700720c */ /* 0x040fe20003f24070 */
[----:B------:R-:W-:Y:S01]  /*68d0*/  @!P6 IMAD.MOV R9, RZ, RZ, -R9 ;  /* 0x000000ffff09e224 */ /* 0x000fe200078e0a09 */
[----:B------:R-:W-:Y:S01]  /*68e0*/  ISETP.GT.U32.AND P6, PT, R7, R0, PT ;  /* 0x000000000700720c */ /* 0x000fe20003fc4070 */
[----:B------:R-:W-:Y:S01]  /*68f0*/  VIADD R4, R29, 0x85 ;  /* 0x000000851d047836 */ /* 0x000fe20000000000 */
[----:B------:R-:W-:Y:S01]  /*6900*/  STL [R1+0x374], R10 ;  /* 0x0003740a01007387 */ /* 0x000fe20000100800 */
[----:B------:R-:W-:Y:S01]  /*6910*/  @!P4 IMAD.IADD R19, R19, 0x1, -R7 ;  /* 0x000000011313c824 */ /* 0x000fe200078e0a07 */
[----:B------:R-:W-:Y:S01]  /*6920*/  ISETP.GE.AND P4, PT, R3, RZ, PT ;  /* 0x000000ff0300720c */ /* 0x000fe20003f86270 */
[----:B------:R-:W-:Y:S01]  /*6930*/  VIADD R16, R29, 0x7e ;  /* 0x0000007e1d107836 */ /* 0x000fe20000000000 */
[----:B------:R0:W-:Y:S01]  /*6940*/  STL [R1+0x370], R5 ;  /* 0x0003700501007387 */ /* 0x0001e20000100800 */
[----:B------:R-:W-:Y:S01]  /*6950*/  IABS R11, R4 ;  /* 0x00000004000b7213 */ /* 0x000fe20000000000 */
[----:B------:R-:W-:-:S02]  /*6960*/  IMAD.MOV.U32 R8, RZ, RZ, R19 ;  /* 0x000000ffff087224 */ /* 0x000fc400078e0013 */
[--C-:B------:R-:W-:Y:S01]  /*6970*/  @!P0 IMAD.IADD R6, R6, 0x1, -R7.reuse ;  /* 0x0000000106068824 */ /* 0x100fe200078e0a07 */
[----:B------:R1:W-:Y:S01]  /*6980*/  STL [R1+0x334], R9 ;  /* 0x0003340901007387 */ /* 0x0003e20000100800 */
[--C-:B------:R-:W-:Y:S01]  /*6990*/  @!P1 IMAD.IADD R2, R2, 0x1, -R7.reuse ;  /* 0x0000000102029824 */ /* 0x100fe200078e0a07 */
[----:B------:R-:W-:Y:S01]  /*69a0*/  ISETP.GE.AND P1, PT, R4, RZ, PT ;  /* 0x000000ff0400720c */ /* 0x000fe20003f26270 */
[----:B------:R-:W-:Y:S01]  /*69b0*/  @!P6 IMAD.IADD R0, R0, 0x1, -R7 ;  /* 0x000000010000e824 */ /* 0x000fe200078e0a07 */
[----:B------:R-:W-:Y:S01]  /*69c0*/  ISETP.GT.U32.AND P6, PT, R7, R6, PT ;  /* 0x000000060700720c */ /* 0x000fe20003fc4070 */
[----:B0-----:R-:W-:Y:S02]  /*69d0*/  VIADD R5, R29, 0x84 ;  /* 0x000000841d057836 */ /* 0x001fe40000000000 */
[----:B------:R-:W-:Y:S01]  /*69e0*/  @!P2 IMAD.MOV R8, RZ, RZ, -R8 ;  /* 0x000000ffff08a224 */ /* 0x000fe200078e0a08 */
[----:B------:R-:W-:Y:S01]  /*69f0*/  ISETP.GT.U32.AND P2, PT, R7, R0, PT ;  /* 0x000000000700720c */ /* 0x000fe20003f44070 */
[C---:B------:R-:W-:Y:S01]  /*6a00*/  VIADD R10, R29.reuse, 0x83 ;  /* 0x000000831d0a7836 */ /* 0x040fe20000000000 */
[----:B------:R-:W-:Y:S01]  /*6a10*/  IABS R3, R5 ;  /* 0x0000000500037213 */ /* 0x000fe20000000000 */
[----:B-1----:R-:W-:Y:S01]  /*6a20*/  VIADD R9, R29, 0x81 ;  /* 0x000000811d097836 */ /* 0x002fe20000000000 */
[----:B------:R-:W-:Y:S01]  /*6a30*/  ISETP.GE.AND P0, PT, R5, RZ, PT ;  /* 0x000000ff0500720c */ /* 0x000fe20003f06270 */
[----:B------:R0:W-:Y:S01]  /*6a40*/  STL [R1+0x338], R8 ;  /* 0x0003380801007387 */ /* 0x0001e20000100800 */
[----:B------:R-:W-:-:S02]  /*6a50*/  VIADD R19, R29, 0x7f ;  /* 0x0000007f1d137836 */ /* 0x000fc40000000000 */
[----:B------:R-:W-:Y:S02]  /*6a60*/  IMAD.MOV.U32 R4, RZ, RZ, R3 ;  /* 0x000000ffff047224 */ /* 0x000fe400078e0003 */
[----:B------:R-:W-:-:S04]  /*6a70*/  IMAD.HI.U32 R3, R13, R11, RZ ;  /* 0x0000000b0d037227 */ /* 0x000fc800078e00ff */
[----:B------:R-:W-:Y:S02]  /*6a80*/  IMAD.MOV R3, RZ, RZ, -R3 ;  /* 0x000000ffff037224 */ /* 0x000fe400078e0a03 */
[----:B------:R-:W-:-:S04]  /*6a90*/  IMAD.HI.U32 R5, R13, R4, RZ ;  /* 0x000000040d057227 */ /* 0x000fc800078e00ff */
[C---:B------:R-:W-:Y:S02]  /*6aa0*/  IMAD R11, R7.reuse, R3, R11 ;  /* 0x00000003070b7224 */ /* 0x040fe400078e020b */
[----:B------:R-:W-:Y:S02]  /*6ab0*/  @!P6 IMAD.IADD R6, R6, 0x1, -R7 ;  /* 0x000000010606e824 */ /* 0x000fe400078e0a07 */
[----:B0-----:R-:W-:Y:S01]  /*6ac0*/  IMAD.MOV.U32 R8, RZ, RZ, R2 ;  /* 0x000000ffff087224 */ /* 0x001fe200078e0002 */
[C---:B------:R-:W-:Y:S01]  /*6ad0*/  ISETP.GT.U32.AND P6, PT, R7.reuse, R11, PT ;  /* 0x0000000b0700720c */ /* 0x040fe20003fc4070 */
[----:B------:R-:W-:Y:S02]  /*6ae0*/  IMAD.MOV R2, RZ, RZ, -R5 ;  /* 0x000000ffff027224 */ /* 0x000fe400078e0a05 */
[----:B------:R-:W-:Y:S02]  /*6af0*/  IMAD.MOV.U32 R12, RZ, RZ, R6 ;  /* 0x000000ffff0c7224 */ /* 0x000fe400078e0006 */
[----:B------:R-:W-:-:S02]  /*6b00*/  IMAD R4, R7, R2, R4 ;  /* 0x0000000207047224 */ /* 0x000fc400078e0204 */
[----:B------:R-:W-:Y:S02]  /*6b10*/  @!P5 IMAD.MOV R12, RZ, RZ, -R12 ;  /* 0x000000ffff0cd224 */ /* 0x000fe400078e0a0c */
[----:B------:R-:W-:Y:S01]  /*6b20*/  @!P3 IMAD.MOV R8, RZ, RZ, -R8 ;  /* 0x000000ffff08b224 */ /* 0x000fe200078e0a08 */
[----:B------:R-:W-:Y:S01]  /*6b30*/  ISETP.GT.U32.AND P5, PT, R7, R4, PT ;  /* 0x000000040700720c */ /* 0x000fe20003fa4070 */
[--C-:B------:R-:W-:Y:S01]  /*6b40*/  @!P2 IMAD.IADD R0, R0, 0x1, -R7.reuse ;  /* 0x000000010000a824 */ /* 0x100fe200078e0a07 */
[----:B------:R-:W-:Y:S01]  /*6b50*/  ISETP.GE.AND P3, PT, R10, RZ, PT ;  /* 0x000000ff0a00720c */ /* 0x000fe20003f66270 */
[----:B------:R-:W-:Y:S01]  /*6b60*/  @!P6 IMAD.IADD R11, R11, 0x1, -R7 ;  /* 0x000000010b0be824 */ /* 0x000fe200078e0a07 */
[----:B------:R-:W-:Y:S01]  /*6b70*/  IABS R10, R10 ;  /* 0x0000000a000a7213 */ /* 0x000fe20000000000 */
[----:B------:R0:W-:Y:S01]  /*6b80*/  STL [R1+0x33c], R8 ;  /* 0x00033c0801007387 */ /* 0x0001e20000100800 */
[----:B------:R-:W-:Y:S02]  /*6b90*/  VIADD R5, R29, 0x82 ;  /* 0x000000821d057836 */ /* 0x000fe40000000000 */
[----:B------:R-:W-:Y:S01]  /*6ba0*/  ISETP.GT.U32.AND P6, PT, R7, R11, PT ;  /* 0x0000000b0700720c */ /* 0x000fe20003fc4070 */
[----:B------:R-:W-:Y:S01]  /*6bb0*/  IMAD.HI.U32 R3, R13, R10, RZ ;  /* 0x0000000a0d037227 */ /* 0x000fe200078e00ff */
[----:B------:R-:W-:Y:S01]  /*6bc0*/  STL [R1+0x340], R12 ;  /* 0x0003400c01007387 */ /* 0x000fe20000100800 */
[----:B------:R-:W-:-:S02]  /*6bd0*/  ISETP.GE.AND P2, PT, R5, RZ, PT ;  /* 0x000000ff0500720c */ /* 0x000fc40003f46270 */
[----:B------:R-:W-:Y:S01]  /*6be0*/  VIADD R2, R29, 0x80 ;  /* 0x000000801d027836 */ /* 0x000fe20000000000 */
[----:B------:R-:W-:Y:S01]  /*6bf0*/  IABS R5, R5 ;  /* 0x0000000500057213 */ /* 0x000fe20000000000 */
[----:B0-----:R-:W-:Y:S02]  /*6c00*/  IMAD.MOV.U32 R8, RZ, RZ, R0 ;  /* 0x000000ffff087224 */ /* 0x001fe400078e0000 */
[----:B------:R-:W-:Y:S02]  /*6c10*/  IMAD.MOV R3, RZ, RZ, -R3 ;  /* 0x000000ffff037224 */ /* 0x000fe400078e0a03 */
[----:B------:R-:W-:Y:S01]  /*6c20*/  @!P4 IMAD.MOV R8, RZ, RZ, -R8 ;  /* 0x000000ffff08c224 */ /* 0x000fe200078e0a08 */
[----:B------:R-:W-:Y:S01]  /*6c30*/  ISETP.GE.AND P4, PT, R9, RZ, PT ;  /* 0x000000ff0900720c */ /* 0x000fe20003f86270 */
[----:B------:R-:W-:Y:S01]  /*6c40*/  @!P5 IMAD.IADD R4, R4, 0x1, -R7 ;  /* 0x000000010404d824 */ /* 0x000fe200078e0a07 */
[----:B------:R-:W-:Y:S01]  /*6c50*/  IABS R9, R9 ;  /* 0x0000000900097213 */ /* 0x000fe20000000000 */
[C---:B------:R-:W-:Y:S01]  /*6c60*/  IMAD R10, R7.reuse, R3, R10 ;  /* 0x00000003070a7224 */ /* 0x040fe200078e020a */
[----:B------:R0:W-:Y:S01]  /*6c70*/  STL [R1+0x36c], R8 ;  /* 0x00036c0801007387 */ /* 0x0001e20000100800 */
[----:B------:R-:W-:Y:S01]  /*6c80*/  IMAD.MOV.U32 R6, RZ, RZ, R5 ;  /* 0x000000ffff067224 */ /* 0x000fe200078e0005 */
[----:B------:R-:W-:Y:S01]  /*6c90*/  ISETP.GT.U32.AND P5, PT, R7, R4, PT ;  /* 0x000000040700720c */ /* 0x000fe20003fa4070 */
[----:B------:R-:W-:-:S04]  /*6ca0*/  IMAD.HI.U32 R3, R13, R9, RZ ;  /* 0x000000090d037227 */ /* 0x000fc800078e00ff */
[----:B------:R-:W-:Y:S01]  /*6cb0*/  @!P6 IMAD.IADD R11, R11, 0x1, -R7 ;  /* 0x000000010b0be824 */ /* 0x000fe200078e0a07 */
[----:B------:R-:W-:Y:S01]  /*6cc0*/  ISETP.GT.U32.AND P6, PT, R7, R10, PT ;  /* 0x0000000a0700720c */ /* 0x000fe20003fc4070 */
[----:B------:R-:W-:Y:S01]  /*6cd0*/  IMAD.HI.U32 R0, R13, R6, RZ ;  /* 0x000000060d007227 */ /* 0x000fe200078e00ff */
[----:B0-----:R-:W-:-:S03]  /*6ce0*/  IABS R8, R2 ;  /* 0x0000000200087213 */ /* 0x001fc60000000000 */
[----:B------:R-:W-:Y:S02]  /*6cf0*/  IMAD.MOV R3, RZ, RZ, -R3 ;  /* 0x000000ffff037224 */ /* 0x000fe400078e0a03 */
[----:B------:R-:W-:-:S04]  /*6d00*/  IMAD.HI.U32 R5, R13, R8, RZ ;  /* 0x000000080d057227 */ /* 0x000fc800078e00ff */
[----:B------:R-:W-:Y:S02]  /*6d10*/  IMAD.MOV R0, RZ, RZ, -R0 ;  /* 0x000000ffff007224 */ /* 0x000fe400078e0a00 */
[----:B------:R-:W-:Y:S02]  /*6d20*/  IMAD.MOV R5, RZ, RZ, -R5 ;  /* 0x000000ffff057224 */ /* 0x000fe400078e0a05 */
[C---:B------:R-:W-:Y:S02]  /*6d30*/  IMAD R9, R7.reuse, R3, R9 ;  /* 0x0000000307097224 */ /* 0x040fe400078e0209 */
[C---:B------:R-:W-:Y:S01]  /*6d40*/  IMAD R6, R7.reuse, R0, R6 ;  /* 0x0000000007067224 */ /* 0x040fe200078e0206 */
[----:B------:R-:W-:Y:S01]  /*6d50*/  IABS R0, R19 ;  /* 0x0000001300007213 */ /* 0x000fe20000000000 */
[----:B------:R-:W-:Y:S01]  /*6d60*/  IMAD.MOV.U32 R12, RZ, RZ, R11 ;  /* 0x000000ffff0c7224 */ /* 0x000fe200078e000b */
[----:B------:R-:W-:Y:S01]  /*6d70*/  IABS R11, R16 ;  /* 0x00000010000b7213 */ /* 0x000fe20000000000 */
[----:B------:R-:W-:-:S02]  /*6d80*/  IMAD R8, R7, R5, R8 ;  /* 0x0000000507087224 */ /* 0x000fc400078e0208 */
[--C-:B------:R-:W-:Y:S01]  /*6d90*/  @!P5 IMAD.IADD R4, R4, 0x1, -R7.reuse ;  /* 0x000000010404d824 */ /* 0x100fe200078e0a07 */
[C---:B------:R-:W-:Y:S01]  /*6da0*/  ISETP.GT.U32.AND P5, PT, R7.reuse, R9, PT ;  /* 0x000000090700720c */ /* 0x040fe20003fa4070 */
[----:B------:R-:W-:Y:S01]  /*6db0*/  @!P1 IMAD.MOV R12, RZ, RZ, -R12 ;  /* 0x000000ffff0c9224 */ /* 0x000fe200078e0a0c */
[C---:B------:R-:W-:Y:S01]  /*6dc0*/  ISETP.GT.U32.AND P1, PT, R7.reuse, R6, PT ;  /* 0x000000060700720c */ /* 0x040fe20003f24070 */
[----:B------:R-:W-:Y:S01]  /*6dd0*/  @!P6 IMAD.IADD R10, R10, 0x1, -R7 ;  /* 0x000000010a0ae824 */ /* 0x000fe200078e0a07 */
[----:B------:R-:W-:Y:S01]  /*6de0*/  ISETP.GT.U32.AND P6, PT, R7, R8, PT ;  /* 0x000000080700720c */ /* 0x000fe20003fc4070 */
[----:B------:R-:W-:Y:S01]  /*6df0*/  IMAD.HI.U32 R3, R13, R0, RZ ;  /* 0x000000000d037227 */ /* 0x000fe200078e00ff */
[----:B------:R0:W-:Y:S03]  /*6e00*/  STL [R1+0x368], R12 ;  /* 0x0003680c01007387 */ /* 0x0001e60000100800 */
[----:B------:R-:W-:-:S02]  /*6e10*/  IMAD.MOV R3, RZ, RZ, -R3 ;  /* 0x000000ffff037224 */ /* 0x000fc400078e0a03 */
[----:B------:R-:W-:Y:S02]  /*6e20*/  VIADD R5, R29, 0x7d ;  /* 0x0000007d1d057836 */ /* 0x000fe40000000000 */
[--C-:B------:R-:W-:Y:S02]  /*6e30*/  @!P5 IMAD.IADD R9, R9, 0x1, -R7.reuse ;  /* 0x000000010909d824 */ /* 0x100fe400078e0a07 */
[--C-:B------:R-:W-:Y:S01]  /*6e40*/  @!P1 IMAD.IADD R6, R6, 0x1, -R7.reuse ;  /* 0x0000000106069824 */ /* 0x100fe200078e0a07 */
[C---:B------:R-:W-:Y:S01]  /*6e50*/  ISETP.GT.U32.AND P1, PT, R7.reuse, R10, PT ;  /* 0x0000000a0700720c */ /* 0x040fe20003f24070 */
[----:B------:R-:W-:Y:S01]  /*6e60*/  @!P6 IMAD.IADD R8, R8, 0x1, -R7 ;  /* 0x000000010808e824 */ /* 0x000fe200078e0a07 */
[C---:B------:R-:W-:Y:S01]  /*6e70*/  ISETP.GT.U32.AND P6, PT, R7.reuse, R9, PT ;  /* 0x000000090700720c */ /* 0x040fe20003fc4070 */
[----:B0-----:R-:W-:Y:S01]  /*6e80*/  IMAD.MOV.U32 R12, RZ, RZ, R4 ;  /* 0x000000ffff0c7224 */ /* 0x001fe200078e0004 */
[----:B------:R-:W-:Y:S01]  /*6e90*/  ISETP.GT.U32.AND P5, PT, R7, R6, PT ;  /* 0x000000060700720c */ /* 0x000fe20003fa4070 */
[----:B------:R-:W-:Y:S01]  /*6ea0*/  IMAD.HI.U32 R4, R13, R11, RZ ;  /* 0x0000000b0d047227 */ /* 0x000fe200078e00ff */
[----:B------:R-:W-:-:S03]  /*6eb0*/  IABS R18, R5 ;  /* 0x0000000500127213 */ /* 0x000fc60000000000 */
        /* <DEDUP_REMOVED lines=13> */
[----:B------:R-:W-:Y:S01]  /*6f90*/  IABS R17, R3 ;  /* 0x0000000300117213 */ /* 0x000fe20000000000 */
[----:B------:R-:W-:Y:S01]  /*6fa0*/  @!P5 IMAD.IADD R6, R6, 0x1, -R7 ;  /* 0x000000010606d824 */ /* 0x000fe200078e0a07 */
[----:B------:R-:W-:Y:S01]  /*6fb0*/  ISETP.GE.AND P0, PT, R19, RZ, PT ;  /* 0x000000ff1300720c */ /* 0x000fe20003f06270 */
[C---:B0-----:R-:W-:Y:S01]  /*6fc0*/  IMAD.HI.U32 R12, R13.reuse, R18, RZ ;  /* 0x000000120d0c7227 */ /* 0x041fe200078e00ff */
[----:B------:R-:W-:Y:S02]  /*6fd0*/  IABS R19, R4 ;  /* 0x0000000400137213 */ /* 0x000fe40000000000 */
[----:B------:R-:W-:Y:S01]  /*6fe0*/  ISETP.GE.AND P5, PT, R2, RZ, PT ;  /* 0x000000ff0200720c */ /* 0x000fe20003fa6270 */
[----:B------:R-:W-:-:S04]  /*6ff0*/  IMAD.HI.U32 R2, R13, R17, RZ ;  /* 0x000000110d027227 */ /* 0x000fc800078e00ff */
[--C-:B------:R-:W-:Y:S01]  /*7000*/  @!P1 IMAD.IADD R0, R0, 0x1, -R7.reuse ;  /* 0x0000000100009824 */ /* 0x100fe200078e0a07 */
[----:B------:R-:W-:Y:S01]  /*7010*/  ISETP.GE.AND P1, PT, R16, RZ, PT ;  /* 0x000000ff1000720c */ /* 0x000fe20003f26270 */
[----:B------:R-:W-:Y:S02]  /*7020*/  @!P6 IMAD.IADD R11, R11, 0x1, -R7 ;  /* 0x000000010b0be824 */ /* 0x000fe400078e0a07 */
[----:B------:R-:W-:Y:S01]  /*7030*/  IMAD.MOV.U32 R20, RZ, RZ, R6 ;  /* 0x000000ffff147224 */ /* 0x000fe200078e0006 */
[C---:B------:R-:W-:Y:S01]  /*7040*/  ISETP.GT.U32.AND P6, PT, R7.reuse, R0, PT ;  /* 0x000000000700720c */ /* 0x040fe20003fc4070 */
[----:B------:R-:W-:Y:S02]  /*7050*/  IMAD.MOV.U32 R16, RZ, RZ, R19 ;  /* 0x000000ffff107224 */ /* 0x000fe400078e0013 */
[----:B------:R-:W-:Y:S02]  /*7060*/  IMAD.MOV R2, RZ, RZ, -R2 ;  /* 0x000000ffff027224 */ /* 0x000fe400078e0a02 */
[----:B------:R-:W-:Y:S01]  /*7070*/  @!P2 IMAD.MOV R20, RZ, RZ, -R20 ;  /* 0x000000ffff14a224 */ /* 0x000fe200078e0a14 */
[----:B------:R-:W-:Y:S01]  /*7080*/  ISETP.GT.U32.AND P2, PT, R7, R11, PT ;  /* 0x0000000b0700720c */ /* 0x000fe20003f44070 */
[----:B------:R-:W-:-:S02]  /*7090*/  IMAD.MOV.U32 R21, RZ, RZ, R10 ;  /* 0x000000ffff157224 */ /* 0x000fc400078e000a */
[----:B------:R-:W-:-:S04]  /*70a0*/  IMAD.HI.U32 R10, R13, R16, RZ ;  /* 0x000000100d0a7227 */ /* 0x000fc800078e00ff */
[C---:B------:R-:W-:Y:S02]  /*70b0*/  IMAD R17, R7.reuse, R2, R17 ;  /* 0x0000000207117224 */ /* 0x040fe400078e0211 */
[----:B------:R-:W-:Y:S02]  /*70c0*/  IMAD.MOV R12, RZ, RZ, -R12 ;  /* 0x000000ffff0c7224 */ /* 0x000fe400078e0a0c */
[----:B------:R-:W-:Y:S02]  /*70d0*/  IMAD.MOV R6, RZ, RZ, -R10 ;  /* 0x000000ffff067224 */ /* 0x000fe400078e0a0a */
[----:B------:R-:W-:Y:S01]  /*70e0*/  @!P5 IMAD.MOV R8, RZ, RZ, -R8 ;  /* 0x000000ffff08d224 */ /* 0x000fe200078e0a08 */
[C---:B------:R-:W-:Y:S01]  /*70f0*/  ISETP.GT.U32.AND P5, PT, R7.reuse, R17, PT ;  /* 0x000000110700720c */ /* 0x040fe20003fa4070 */
[C---:B------:R-:W-:Y:S02]  /*7100*/  IMAD R18, R7.reuse, R12, R18 ;  /* 0x0000000c07127224 */ /* 0x040fe400078e0212 */
[----:B------:R-:W-:-:S02]  /*7110*/  IMAD R16, R7, R6, R16 ;  /* 0x0000000607107224 */ /* 0x000fc400078e0210 */
[----:B------:R-:W-:Y:S01]  /*7120*/  @!P3 IMAD.MOV R21, RZ, RZ, -R21 ;  /* 0x000000ffff15b224 */ /* 0x000fe200078e0a15 */
[----:B------:R-:W-:Y:S01]  /*7130*/  ISETP.GT.U32.AND P3, PT, R7, R18, PT ;  /* 0x000000120700720c */ /* 0x000fe20003f64070 */
[----:B------:R-:W-:Y:S01]  /*7140*/  @!P2 IMAD.IADD R11, R11, 0x1, -R7 ;  /* 0x000000010b0ba824 */ /* 0x000fe200078e0a07 */
[----:B------:R-:W-:Y:S01]  /*7150*/  ISETP.GT.U32.AND P2, PT, R7, R16, PT ;  /* 0x000000100700720c */ /* 0x000fe20003f44070 */
[----:B------:R-:W-:Y:S01]  /*7160*/  @!P4 IMAD.MOV R9, RZ, RZ, -R9 ;  /* 0x000000ffff09c224 */ /* 0x000fe200078e0a09 */
[----:B------:R0:W-:Y:S01]  /*7170*/  STL [R1+0x320], R21 ;  /* 0x0003201501007387 */ /* 0x0001e20000100800 */
[--C-:B------:R-:W-:Y:S01]  /*7180*/  @!P6 IMAD.IADD R0, R0, 0x1, -R7.reuse ;  /* 0x000000010000e824 */ /* 0x100fe200078e0a07 */
[----:B------:R-:W-:Y:S01]  /*7190*/  ISETP.GE.AND P6, PT, R3, RZ, PT ;  /* 0x000000ff0300720c */ /* 0x000fe20003fc6270 */
[--C-:B------:R-:W-:Y:S01]  /*71a0*/  @!P5 IMAD.IADD R17, R17, 0x1, -R7.reuse ;  /* 0x000000011111d824 */ /* 0x100fe200078e0a07 */
[----:B------:R-:W-:Y:S01]  /*71b0*/  STL [R1+0x324], R20 ;  /* 0x0003241401007387 */ /* 0x000fe20000100800 */
[----:B------:R-:W-:Y:S01]  /*71c0*/  VIADD R3, R29, 0x79 ;  /* 0x000000791d037836 */ /* 0x000fe20000000000 */
[----:B------:R-:W-:Y:S01]  /*71d0*/  ISETP.GE.AND P4, PT, R5, RZ, PT ;  /* 0x000000ff0500720c */ /* 0x000fe20003f86270 */
[C---:B------:R-:W-:Y:S01]  /*71e0*/  VIADD R2, R29.reuse, 0x7a ;  /* 0x0000007a1d027836 */ /* 0x040fe20000000000 */
[----:B------:R-:W-:Y:S01]  /*71f0*/  STL [R1+0x328], R9 ;  /* 0x0003280901007387 */ /* 0x000fe20000100800 */
[--C-:B------:R-:W-:Y:S01]  /*7200*/  @!P3 IMAD.IADD R18, R18, 0x1, -R7.reuse ;  /* 0x000000011212b824 */ /* 0x100fe200078e0a07 */
[----:B------:R-:W-:Y:S01]  /*7210*/  ISETP.GE.AND P3, PT, R4, RZ, PT ;  /* 0x000000ff0400720c */ /* 0x000fe20003f66270 */
[----:B------:R-:W-:Y:S01]  /*7220*/  @!P2 IMAD.IADD R16, R16, 0x1, -R7 ;  /* 0x000000011010a824 */ /* 0x000fe200078e0a07 */
[----:B------:R1:W-:Y:S01]  /*7230*/  STL [R1+0x32c], R8 ;  /* 0x00032c0801007387 */ /* 0x0003e20000100800 */
[----:B------:R-:W-:Y:S01]  /*7240*/  IABS R4, R3 ;  /* 0x0000000300047213 */ /* 0x000fe20000000000 */
[----:B------:R-:W-:Y:S01]  /*7250*/  VIADD R6, R29, 0x78 ;  /* 0x000000781d067836 */ /* 0x000fe20000000000 */
[----:B------:R-:W-:Y:S01]  /*7260*/  IABS R10, R2 ;  /* 0x00000002000a7213 */ /* 0x000fe20000000000 */
[----:B0-----:R-:W-:Y:S01]  /*7270*/  IMAD.MOV.U32 R21, RZ, RZ, R11 ;  /* 0x000000ffff157224 */ /* 0x001fe200078e000b */
[----:B------:R-:W-:-:S02]  /*7280*/  ISETP.GT.U32.AND P2, PT, R7, R16, PT ;  /* 0x000000100700720c */ /* 0x000fc40003f44070 */
[----:B------:R-:W-:Y:S01]  /*7290*/  ISETP.GT.U32.AND P5, PT, R7, R18, PT ;  /* 0x000000120700720c */ /* 0x000fe20003fa4070 */
[----:B------:R-:W-:Y:S01]  /*72a0*/  IMAD.HI.U32 R5, R13, R10, RZ ;  /* 0x0000000a0d057227 */ /* 0x000fe200078e00ff */
[----:B------:R-:W-:-:S03]  /*72b0*/  IABS R12, R6 ;  /* 0x00000006000c7213 */ /* 0x000fc60000000000 */
[----:B-1----:R-:W-:Y:S02]  /*72c0*/  IMAD.MOV.U32 R8, RZ, RZ, R0 ;  /* 0x000000ffff087224 */ /* 0x002fe400078e0000 */
[----:B------:R-:W-:Y:S02]  /*72d0*/  IMAD.MOV R5, RZ, RZ, -R5 ;  /* 0x000000ffff057224 */ /* 0x000fe400078e0a05 */
[----:B------:R-:W-:Y:S01]  /*72e0*/  @!P0 IMAD.MOV R8, RZ, RZ, -R8 ;  /* 0x000000ffff088224 */ /* 0x000fe200078e0a08 */
[C---:B------:R-:W-:Y:S01]  /*72f0*/  ISETP.GT.U32.AND P0, PT, R7.reuse, R17, PT ;  /* 0x000000110700720c */ /* 0x040fe20003f04070 */
[--C-:B------:R-:W-:Y:S02]  /*7300*/  @!P2 IMAD.IADD R16, R16, 0x1, -R7.reuse ;  /* 0x000000011010a824 */ /* 0x100fe400078e0a07 */
[----:B------:R-:W-:Y:S01]  /*7310*/  IMAD R10, R7, R5, R10 ;  /* 0x00000005070a7224 */ /* 0x000fe200078e020a */
[----:B------:R0:W-:Y:S01]  /*7320*/  STL [R1+0x330], R8 ;  /* 0x0003300801007387 */ /* 0x0001e20000100800 */
[----:B------:R-:W-:-:S02]  /*7330*/  @!P5 IMAD.IADD R18, R18, 0x1, -R7 ;  /* 0x000000011212d824 */ /* 0x000fc400078e0a07 */
[----:B------:R-:W-:Y:S01]  /*7340*/  IMAD.HI.U32 R19, R13, R12, RZ ;  /* 0x0000000c0d137227 */ /* 0x000fe200078e00ff */
[----:B------:R-:W-:-:S03]  /*7350*/  ISETP.GT.U32.AND P5, PT, R7, R10, PT ;  /* 0x0000000a0700720c */ /* 0x000fc60003fa4070 */
[----:B------:R-:W-:Y:S02]  /*7360*/  IMAD.MOV.U32 R20, RZ, RZ, R18 ;  /* 0x000000ffff147224 */ /* 0x000fe400078e0012 */
[----:B------:R-:W-:Y:S01]  /*7370*/  @!P0 IMAD.IADD R17, R17, 0x1, -R7 ;  /* 0x0000000111118824 */ /* 0x000fe200078e0a07 */
[----:B------:R-:W-:Y:S01]  /*7380*/  ISETP.GE.AND P0, PT, R2, RZ, PT ;  /* 0x000000ff0200720c */ /* 0x000fe20003f06270 */
[----:B0-----:R-:W-:-:S04]  /*7390*/  IMAD.HI.U32 R8, R13, R4, RZ ;  /* 0x000000040d087227 */ /* 0x001fc800078e00ff */
[----:B------:R-:W-:Y:S02]  /*73a0*/  IMAD.MOV R8, RZ, RZ, -R8 ;  /* 0x000000ffff087224 */ /* 0x000fe400078e0a08 */
[----:B------:R-:W-:Y:S02]  /*73b0*/  @!P4 IMAD.MOV R20, RZ, RZ, -R20 ;  /* 0x000000ffff14c224 */ /* 0x000fe400078e0a14 */
[----:B------:R-:W-:Y:S02]  /*73c0*/  IMAD R2, R7, R8, R4 ;  /* 0x0000000807027224 */ /* 0x000fe400078e0204 */
[----:B------:R-:W-:Y:S02]  /*73d0*/  VIADD R4, R29, 0x76 ;  /* 0x000000761d047836 */ /* 0x000fe40000000000 */
[----:B------:R-:W-:Y:S01]  /*73e0*/  @!P5 IMAD.IADD R10, R10, 0x1, -R7 ;  /* 0x000000010a0ad824 */ /* 0x000fe200078e0a07 */
[----:B------:R-:W-:Y:S01]  /*73f0*/  ISETP.GT.U32.AND P2, PT, R7, R2, PT ;  /* 0x000000020700720c */ /* 0x000fe20003f44070 */
[----:B------:R-:W-:Y:S01]  /*7400*/  IMAD.MOV R19, RZ, RZ, -R19 ;  /* 0x000000ffff137224 */ /* 0x000fe200078e0a13 */
[----:B------:R-:W-:Y:S01]  /*7410*/  IABS R9, R4 ;  /* 0x0000000400097213 */ /* 0x000fe20000000000 */
[----:B------:R-:W-:Y:S01]  /*7420*/  VIADD R0, R29, 0x77 ;  /* 0x000000771d007836 */ /* 0x000fe20000000000 */
[----:B------:R-:W-:Y:S01]  /*7430*/  ISETP.GE.AND P5, PT, R3, RZ, PT ;  /* 0x000000ff0300720c */ /* 0x000fe20003fa6270 */
[----:B------:R-:W-:Y:S01]  /*7440*/  @!P1 IMAD.MOV R21, RZ, RZ, -R21 ;  /* 0x000000ffff159224 */ /* 0x000fe200078e0a15 */
[----:B------:R-:W-:Y:S01]  /*7450*/  ISETP.GT.U32.AND P1, PT, R7, R10, PT ;  /* 0x0000000a0700720c */ /* 0x000fe20003f24070 */
[----:B------:R-:W-:Y:S01]  /*7460*/  IMAD.HI.U32 R11, R13, R9, RZ ;  /* 0x000000090d0b7227 */ /* 0x000fe200078e00ff */
[----:B------:R-:W-:-:S02]  /*7470*/  IABS R5, R0 ;  /* 0x0000000000057213 */ /* 0x000fc40000000000 */
[----:B------:R-:W-:Y:S01]  /*7480*/  STL [R1+0x224], R21 ;  /* 0x0002241501007387 */ /* 0x000fe20000100800 */
[----:B------:R-:W-:Y:S02]  /*7490*/  IMAD.MOV R11, RZ, RZ, -R11 ;  /* 0x000000ffff0b7224 */ /* 0x000fe400078e0a0b */
[----:B------:R-:W-:Y:S01]  /*74a0*/  @!P2 IMAD.IADD R2, R2, 0x1, -R7 ;  /* 0x000000010202a824 */ /* 0x000fe200078e0a07 */
[----:B------:R-:W-:Y:S01]  /*74b0*/  STL [R1+0x228], R20 ;  /* 0x0002281401007387 */ /* 0x000fe20000100800 */
[C---:B------:R-:W-:Y:S02]  /*74c0*/  IMAD R12, R7.reuse, R19, R12 ;  /* 0x00000013070c7224 */ /* 0x040fe400078e020c */
[----:B------:R-:W-:Y:S01]  /*74d0*/  @!P6 IMAD.MOV R17, RZ, RZ, -R17 ;  /* 0x000000ffff11e224 */ /* 0x000fe200078e0a11 */
[----:B------:R-:W-:Y:S01]  /*74e0*/  ISETP.GT.U32.AND P4, PT, R7, R2, PT ;  /* 0x000000020700720c */ /* 0x000fe20003f84070 */
[----:B------:R-:W-:Y:S01]  /*74f0*/  IMAD.HI.U32 R8, R13, R5, RZ ;  /* 0x000000050d087227 */ /* 0x000fe200078e00ff */
[----:B------:R-:W-:-:S02]  /*7500*/  ISETP.GE.AND P6, PT, R6, RZ, PT ;  /* 0x000000ff0600720c */ /* 0x000fc40003fc6270 */
[C---:B------:R-:W-:Y:S01]  /*7510*/  ISETP.GT.U32.AND P2, PT, R7.reuse, R12, PT ;  /* 0x0000000c0700720c */ /* 0x040fe20003f44070 */
[C---:B------:R-:W-:Y:S01]  /*7520*/  IMAD R6, R7.reuse, R11, R9 ;  /* 0x0000000b07067224 */ /* 0x040fe200078e0209 */
[----:B------:R-:W-:Y:S01]  /*7530*/  STL [R1+0x230], R17 ;  /* 0x0002301101007387 */ /* 0x000fe20000100800 */
[----:B------:R-:W-:Y:S02]  /*7540*/  @!P3 IMAD.MOV R16, RZ, RZ, -R16 ;  /* 0x000000ffff10b224 */ /* 0x000fe400078e0a10 */
[----:B------:R-:W-:Y:S02]  /*7550*/  IMAD.MOV R8, RZ, RZ, -R8 ;  /* 0x000000ffff087224 */ /* 0x000fe400078e0a08 */
[--C-:B------:R-:W-:Y:S01]  /*7560*/  @!P1 IMAD.IADD R10, R10, 0x1, -R7.reuse ;  /* 0x000000010a0a9824 */ /* 0x100fe200078e0a07 */
[----:B------:R0:W-:Y:S01]  /*7570*/  STL [R1+0x310], R16 ;  /* 0x0003101001007387 */ /* 0x0001e20000100800 */
[----:B------:R-:W-:Y:S01]  /*7580*/  @!P4 IMAD.IADD R2, R2, 0x1, -R7 ;  /* 0x000000010202c824 */ /* 0x000fe200078e0a07 */
[----:B------:R-:W-:Y:S01]  /*7590*/  ISETP.GT.U32.AND P4, PT, R7, R6, PT ;  /* 0x000000060700720c */ /* 0x000fe20003f84070 */
[----:B------:R-:W-:Y:S01]  /*75a0*/  VIADD R3, R29, 0x75 ;  /* 0x000000751d037836 */ /* 0x000fe20000000000 */
[----:B------:R-:W-:Y:S01]  /*75b0*/  ISETP.GE.AND P1, PT, R0, RZ, PT ;  /* 0x000000ff0000720c */ /* 0x000fe20003f26270 */
[----:B------:R-:W-:-:S02]  /*75c0*/  IMAD R5, R7, R8, R5 ;  /* 0x0000000807057224 */ /* 0x000fc400078e0205 */
[----:B------:R-:W-:Y:S01]  /*75d0*/  VIADD R0, R29, 0x74 ;  /* 0x000000741d007836 */ /* 0x000fe20000000000 */
[----:B------:R-:W-:Y:S01]  /*75e0*/  IABS R8, R3 ;  /* 0x0000000300087213 */ /* 0x000fe20000000000 */
[----:B------:R-:W-:Y:S01]  /*75f0*/  @!P2 IMAD.IADD R12, R12, 0x1, -R7 ;  /* 0x000000010c0ca824 */ /* 0x000fe200078e0a07 */
[----:B------:R-:W-:Y:S01]  /*7600*/  ISETP.GT.U32.AND P3, PT, R7, R5, PT ;  /* 0x000000050700720c */ /* 0x000fe20003f64070 */
[----:B0-----:R-:W-:Y:S01]  /*7610*/  IMAD.MOV.U32 R16, RZ, RZ, R10 ;  /* 0x000000ffff107224 */ /* 0x001fe200078e000a */
[----:B------:R-:W-:Y:S01]  /*7620*/  IABS R11, R0 ;  /* 0x00000000000b7213 */ /* 0x000fe20000000000 */
[----:B------:R-:W-:Y:S01]  /*7630*/  IMAD.HI.U32 R9, R13, R8, RZ ;  /* 0x000000080d097227 */ /* 0x000fe200078e00ff */
[----:B------:R-:W-:-:S03]  /*7640*/  ISETP.GE.AND P2, PT, R4, RZ, PT ;  /* 0x000000ff0400720c */ /* 0x000fc60003f46270 */
[----:B------:R-:W-:Y:S01]  /*7650*/  @!P0 IMAD.MOV R16, RZ, RZ, -R16 ;  /* 0x000000ffff108224 */ /* 0x000fe200078e0a10 */
[----:B------:R-:W-:Y:S01]  /*7660*/  ISETP.GT.U32.AND P0, PT, R7, R12, PT ;  /* 0x0000000c0700720c */ /* 0x000fe20003f04070 */
[----:B------:R-:W-:Y:S02]  /*7670*/  @!P4 IMAD.IADD R6, R6, 0x1, -R7 ;  /* 0x000000010606c824 */ /* 0x000fe400078e0a07 */
[----:B------:R-:W-:Y:S01]  /*7680*/  IMAD.MOV R9, RZ, RZ, -R9 ;  /* 0x000000ffff097224 */ /* 0x000fe200078e0a09 */
[----:B------:R0:W-:Y:S01]  /*7690*/  STL [R1+0x314], R16 ;  /* 0x0003141001007387 */ /* 0x0001e20000100800 */
[----:B------:R-:W-:Y:S01]  /*76a0*/  @!P3 IMAD.IADD R5, R5, 0x1, -R7 ;  /* 0x000000010505b824 */ /* 0x000fe200078e0a07 */
[C---:B------:R-:W-:Y:S01]  /*76b0*/  ISETP.GT.U32.AND P4, PT, R7.reuse, R6, PT ;  /* 0x000000060700720c */ /* 0x040fe20003f84070 */
[----:B------:R-:W-:Y:S02]  /*76c0*/  IMAD R8, R7, R9, R8 ;  /* 0x0000000907087224 */ /* 0x000fe400078e0208 */
[----:B------:R-:W-:Y:S01]  /*76d0*/  VIADD R4, R29, 0x73 ;  /* 0x000000731d047836 */ /* 0x000fe20000000000 */
[----:B------:R-:W-:-:S03]  /*76e0*/  ISETP.GT.U32.AND P3, PT, R7, R5, PT ;  /* 0x000000050700720c */ /* 0x000fc60003f64070 */
[----:B------:R-:W-:Y:S01]  /*76f0*/  @!P0 IMAD.IADD R12, R12, 0x1, -R7 ;  /* 0x000000010c0c8824 */ /* 0x000fe200078e0a07 */
[----:B------:R-:W-:Y:S01]  /*7700*/  ISETP.GT.U32.AND P0, PT, R7, R8, PT ;  /* 0x000000080700720c */ /* 0x000fe20003f04070 */
[----:B0-----:R-:W-:Y:S01]  /*7710*/  IMAD.MOV.U32 R16, RZ, RZ, R2 ;  /* 0x000000ffff107224 */ /* 0x001fe200078e0002 */
[----:B------:R-:W-:Y:S01]  /*7720*/  IABS R10, R4 ;  /* 0x00000004000a7213 */ /* 0x000fe20000000000 */
[----:B------:R-:W-:-:S04]  /*7730*/  IMAD.HI.U32 R2, R13, R11, RZ ;  /* 0x0000000b0d027227 */ /* 0x000fc800078e00ff */
[----:B------:R-:W-:Y:S02]  /*7740*/  IMAD.MOV R2, RZ, RZ, -R2 ;  /* 0x000000ffff027224 */ /* 0x000fe400078e0a02 */
[----:B------:R-:W-:Y:S02]  /*7750*/  @!P4 IMAD.IADD R6, R6, 0x1, -R7 ;  /* 0x000000010606c824 */ /* 0x000fe400078e0a07 */
[----:B------:R-:W-:Y:S02]  /*7760*/  IMAD R11, R7, R2, R11 ;  /* 0x00000002070b7224 */ /* 0x000fe400078e020b */
[----:B------:R-:W-:Y:S01]  /*7770*/  @!P5 IMAD.MOV R16, RZ, RZ, -R16 ;  /* 0x000000ffff10d224 */ /* 0x000fe200078e0a10 */
[----:B------:R-:W-:Y:S01]  /*7780*/  ISETP.GE.AND P5, PT, R3, RZ, PT ;  /* 0x000000ff0300720c */ /* 0x000fe20003fa6270 */
[----:B------:R-:W-:Y:S01]  /*7790*/  VIADD R2, R29, 0x72 ;  /* 0x000000721d027836 */ /* 0x000fe20000000000 */
[----:B------:R-:W-:Y:S01]  /*77a0*/  ISETP.GT.U32.AND P4, PT, R7, R11, PT ;  /* 0x0000000b0700720c */ /* 0x000fe20003f84070 */
[--C-:B------:R-:W-:Y:S01]  /*77b0*/  @!P0 IMAD.IADD R8, R8, 0x1, -R7.reuse ;  /* 0x0000000108088824 */ /* 0x100fe200078e0a07 */
[----:B------:R0:W-:Y:S01]  /*77c0*/  STL [R1+0x31c], R16 ;  /* 0x00031c1001007387 */ /* 0x0001e20000100800 */
[----:B------:R-:W-:Y:S01]  /*77d0*/  @!P3 IMAD.IADD R5, R5, 0x1, -R7 ;  /* 0x000000010505b824 */ /* 0x000fe200078e0a07 */
[----:B------:R-:W-:Y:S01]  /*77e0*/  ISETP.GE.AND P3, PT, R0, RZ, PT ;  /* 0x000000ff0000720c */ /* 0x000fe20003f66270 */
[----:B------:R-:W-:Y:S01]  /*77f0*/  IMAD.MOV.U32 R17, RZ, RZ, R12 ;  /* 0x000000ffff117224 */ /* 0x000fe200078e000c */
[----:B------:R-:W-:Y:S01]  /*7800*/  IABS R0, R2 ;  /* 0x0000000200007213 */ /* 0x000fe20000000000 */
[----:B------:R-:W-:Y:S01]  /*7810*/  VIADD R3, R29, 0x71 ;  /* 0x000000711d037836 */ /* 0x000fe20000000000 */
[----:B------:R-:W-:Y:S01]  /*7820*/  ISETP.GT.U32.AND P0, PT, R7, R8, PT ;  /* 0x000000080700720c */ /* 0x000fe20003f04070 */
[----:B------:R-:W-:Y:S01]  /*7830*/  @!P6 IMAD.MOV R17, RZ, RZ, -R17 ;  /* 0x000000ffff11e224 */ /* 0x000fe200078e0a11 */
[----:B------:R-:W-:Y:S01]  /*7840*/  ISETP.GE.AND P6, PT, R4, RZ, PT ;  /* 0x000000ff0400720c */ /* 0x000fe20003fc6270 */
[----:B------:R-:W-:Y:S01]  /*7850*/  IMAD.HI.U32 R4, R13, R0, RZ ;  /* 0x000000000d047227 */ /* 0x000fe200078e00ff */
[----:B------:R-:W-:-:S02]  /*7860*/  IABS R9, R3 ;  /* 0x0000000300097213 */ /* 0x000fc40000000000 */
[----:B------:R-:W-:Y:S01]  /*7870*/  STL [R1+0x318], R17 ;  /* 0x0003181101007387 */ /* 0x000fe20000100800 */
[----:B0-----:R-:W-:-:S04]  /*7880*/  IMAD.HI.U32 R16, R13, R10, RZ ;  /* 0x0000000a0d107227 */ /* 0x001fc800078e00ff */
[----:B------:R-:W-:Y:S02]  /*7890*/  @!P4 IMAD.IADD R11, R11, 0x1, -R7 ;  /* 0x000000010b0bc824 */ /* 0x000fe400078e0a07 */
[----:B------:R-:W-:Y:S02]  /*78a0*/  IMAD.MOV R16, RZ, RZ, -R16 ;  /* 0x000000ffff107224 */ /* 0x000fe400078e0a10 */
[----:B------:R-:W-:Y:S01]  /*78b0*/  IMAD.MOV.U32 R12, RZ, RZ, R5 ;  /* 0x000000ffff0c7224 */ /* 0x000fe200078e0005 */
[C---:B------:R-:W-:Y:S01]  /*78c0*/  ISETP.GT.U32.AND P4, PT, R7.reuse, R11, PT ;  /* 0x0000000b0700720c */ /* 0x040fe20003f84070 */
[----:B------:R-:W-:Y:S02]  /*78d0*/  IMAD R10, R7, R16, R10 ;  /* 0x00000010070a7224 */ /* 0x000fe400078e020a */
[----:B------:R-:W-:Y:S02]  /*78e0*/  IMAD.MOV R4, RZ, RZ, -R4 ;  /* 0x000000ffff047224 */ /* 0x000fe400078e0a04 */
[----:B------:R-:W-:-:S04]  /*78f0*/  IMAD.HI.U32 R5, R13, R9, RZ ;  /* 0x000000090d057227 */ /* 0x000fc800078e00ff */
[----:B------:R-:W-:Y:S01]  /*7900*/  @!P1 IMAD.MOV R12, RZ, RZ, -R12 ;  /* 0x000000ffff0c9224 */ /* 0x000fe200078e0a0c */
[C---:B------:R-:W-:Y:S01]  /*7910*/  ISETP.GT.U32.AND P1, PT, R7.reuse, R10, PT ;  /* 0x0000000a0700720c */ /* 0x040fe20003f24070 */
[----:B------:R-:W-:Y:S02]  /*7920*/  IMAD R0, R7, R4, R0 ;  /* 0x0000000407007224 */ /* 0x000fe400078e0200 */
[----:B------:R-:W-:Y:S01]  /*7930*/  IMAD.MOV R5, RZ, RZ, -R5 ;  /* 0x000000ffff057224 */ /* 0x000fe200078e0a05 */
[----:B------:R0:W-:Y:S01]  /*7940*/  STL [R1+0x2dc], R12 ;  /* 0x0002dc0c01007387 */ /* 0x0001e20000100800 */
[--C-:B------:R-:W-:Y:S01]  /*7950*/  @!P0 IMAD.IADD R8, R8, 0x1, -R7.reuse ;  /* 0x0000000108088824 */ /* 0x100fe200078e0a07 */
[----:B------:R-:W-:Y:S01]  /*7960*/  ISETP.GE.AND P0, PT, R3, RZ, PT ;  /* 0x000000ff0300720c */ /* 0x000fe20003f06270 */
[----:B------:R-:W-:Y:S01]  /*7970*/  @!P4 IMAD.IADD R11, R11, 0x1, -R7 ;  /* 0x000000010b0bc824 */ /* 0x000fe200078e0a07 */
[C---:B------:R-:W-:Y:S01]  /*7980*/  ISETP.GT.U32.AND P4, PT, R7.reuse, R0, PT ;  /* 0x000000000700720c */ /* 0x040fe20003f84070 */
[----:B------:R-:W-:-:S02]  /*7990*/  IMAD R9, R7, R5, R9 ;  /* 0x0000000507097224 */ /* 0x000fc400078e0209 */
[----:B------:R-:W-:Y:S02]  /*79a0*/  IMAD.MOV.U32 R16, RZ, RZ, R8 ;  /* 0x000000ffff107224 */ /* 0x000fe400078e0008 */
[----:B------:R-:W-:Y:S01]  /*79b0*/  @!P2 IMAD.MOV R6, RZ, RZ, -R6 ;  /* 0x000000ffff06a224 */ /* 0x000fe200078e0a06 */
[----:B------:R-:W-:Y:S01]  /*79c0*/  ISETP.GE.AND P2, PT, R2, RZ, PT ;  /* 0x000000ff0200720c */ /* 0x000fe20003f46270 */
[----:B------:R-:W-:Y:S01]  /*79d0*/  @!P5 IMAD.MOV R16, RZ, RZ, -R16 ;  /* 0x000000ffff10d224 */ /* 0x000fe200078e0a10 */
[----:B------:R-:W-:Y:S01]  /*79e0*/  ISETP.GT.U32.AND P5, PT, R7, R9, PT ;  /* 0x000000090700720c */ /* 0x000fe20003fa4070 */
[--C-:B------:R-:W-:Y:S01]  /*79f0*/  @!P1 IMAD.IADD R10, R10, 0x1, -R7.reuse ;  /* 0x000000010a0a9824 */ /* 0x100fe200078e0a07 */
[----:B------:R1:W-:Y:S01]  /*7a00*/  STL [R1+0x2e0], R6 ;  /* 0x0002e00601007387 */ /* 0x0003e20000100800 */
[----:B------:R-:W-:Y:S02]  /*7a10*/  VIADD R5, R29, 0x6f ;  /* 0x0000006f1d057836 */ /* 0x000fe40000000000 */
[----:B------:R-:W-:Y:S01]  /*7a20*/  @!P4 IMAD.IADD R0, R0, 0x1, -R7 ;  /* 0x000000010000c824 */ /* 0x000fe200078e0a07 */
[----:B------:R-:W-:Y:S01]  /*7a30*/  ISETP.GT.U32.AND P1, PT, R7, R10, PT ;  /* 0x0000000a0700720c */ /* 0x000fe20003f24070 */
[----:B0-----:R-:W-:Y:S01]  /*7a40*/  IMAD.MOV.U32 R12, RZ, RZ, R11 ;  /* 0x000000ffff0c7224 */ /* 0x001fe200078e000b */
[----:B------:R-:W-:Y:S01]  /*7a50*/  IABS R4, R5 ;  /* 0x0000000500047213 */ /* 0x000fe20000000000 */
[----:B------:R-:W-:Y:S01]  /*7a60*/  VIADD R3, R29, 0x6e ;  /* 0x0000006e1d037836 */ /* 0x000fe20000000000 */
[----:B------:R-:W-:Y:S01]  /*7a70*/  ISETP.GT.U32.AND P4, PT, R7, R0, PT ;  /* 0x000000000700720c */ /* 0x000fe20003f84070 */
[----:B------:R-:W-:Y:S01]  /*7a80*/  @!P3 IMAD.MOV R12, RZ, RZ, -R12 ;  /* 0x000000ffff0cb224 */ /* 0x000fe200078e0a0c */
[----:B------:R-:W-:Y:S01]  /*7a90*/  STL [R1+0x30c], R16 ;  /* 0x00030c1001007387 */ /* 0x000fe20000100800 */
[----:B-1----:R-:W-:Y:S01]  /*7aa0*/  VIADD R6, R29, 0x70 ;  /* 0x000000701d067836 */ /* 0x002fe20000000000 */
[----:B------:R-:W-:Y:S01]  /*7ab0*/  IABS R8, R3 ;  /* 0x0000000300087213 */ /* 0x000fe20000000000 */
[--C-:B------:R-:W-:Y:S01]  /*7ac0*/  @!P5 IMAD.IADD R9, R9, 0x1, -R7.reuse ;  /* 0x000000010909d824 */ /* 0x100fe200078e0a07 */
[----:B------:R0:W-:Y:S02]  /*7ad0*/  STL [R1+0x300], R12 ;  /* 0x0003000c01007387 */ /* 0x0001e40000100800 */
[----:B------:R-:W-:Y:S01]  /*7ae0*/  IABS R2, R6 ;  /* 0x0000000600027213 */ /* 0x000fe20000000000 */
[----:B------:R-:W-:Y:S01]  /*7af0*/  @!P1 IMAD.IADD R10, R10, 0x1, -R7 ;  /* 0x000000010a0a9824 */ /* 0x000fe200078e0a07 */
[----:B------:R-:W-:-:S02]  /*7b00*/  ISETP.GT.U32.AND P5, PT, R7, R9, PT ;  /* 0x000000090700720c */ /* 0x000fc40003fa4070 */
[----:B------:R-:W-:Y:S01]  /*7b10*/  ISETP.GE.AND P1, PT, R5, RZ, PT ;  /* 0x000000ff0500720c */ /* 0x000fe20003f26270 */
[----:B------:R-:W-:Y:S01]  /*7b20*/  IMAD.HI.U32 R11, R13, R2, RZ ;  /* 0x000000020d0b7227 */ /* 0x000fe200078e00ff */
[----:B------:R-:W-:-:S03]  /*7b30*/  ISETP.GE.AND P3, PT, R6, RZ, PT ;  /* 0x000000ff0600720c */ /* 0x000fc60003f66270 */
[----:B------:R-:W-:Y:S02]  /*7b40*/  IMAD.MOV R11, RZ, RZ, -R11 ;  /* 0x000000ffff0b7224 */ /* 0x000fe400078e0a0b */
[----:B------:R-:W-:-:S04]  /*7b50*/  IMAD.HI.U32 R5, R13, R4, RZ ;  /* 0x000000040d057227 */ /* 0x000fc800078e00ff */
[C---:B------:R-:W-:Y:S02]  /*7b60*/  IMAD R2, R7.reuse, R11, R2 ;  /* 0x0000000b07027224 */ /* 0x040fe400078e0202 */
[----:B0-----:R-:W-:Y:S02]  /*7b70*/  IMAD.MOV.U32 R12, RZ, RZ, R10 ;  /* 0x000000ffff0c7224 */ /* 0x001fe400078e000a */
[----:B------:R-:W-:Y:S02]  /*7b80*/  IMAD.MOV R5, RZ, RZ, -R5 ;  /* 0x000000ffff057224 */ /* 0x000fe400078e0a05 */
[----:B------:R-:W-:Y:S01]  /*7b90*/  @!P4 IMAD.IADD R0, R0, 0x1, -R7 ;  /* 0x000000010000c824 */ /* 0x000fe200078e0a07 */
[----:B------:R-:W-:Y:S01]  /*7ba0*/  ISETP.GT.U32.AND P4, PT, R7, R2, PT ;  /* 0x000000020700720c */ /* 0x000fe20003f84070 */
[----:B------:R-:W-:-:S04]  /*7bb0*/  IMAD.HI.U32 R6, R13, R8, RZ ;  /* 0x000000080d067227 */ /* 0x000fc800078e00ff */
[----:B------:R-:W-:Y:S01]  /*7bc0*/  @!P6 IMAD.MOV R12, RZ, RZ, -R12 ;  /* 0x000000ffff0ce224 */ /* 0x000fe200078e0a0c */
[----:B------:R-:W-:Y:S01]  /*7bd0*/  ISETP.GE.AND P6, PT, R3, RZ, PT ;  /* 0x000000ff0300720c */ /* 0x000fe20003fc6270 */
[----:B------:R-:W-:Y:S02]  /*7be0*/  IMAD R3, R7, R5, R4 ;  /* 0x0000000507037224 */ /* 0x000fe400078e0204 */
[----:B------:R-:W-:Y:S01]  /*7bf0*/  IMAD.MOV.U32 R10, RZ, RZ, R0 ;  /* 0x000000ffff0a7224 */ /* 0x000fe200078e0000 */
[----:B------:R-:W-:Y:S01]  /*7c00*/  STL [R1+0x2e8], R12 ;  /* 0x0002e80c01007387 */ /* 0x000fe20000100800 */
[----:B------:R-:W-:Y:S02]  /*7c10*/  IMAD.MOV R6, RZ, RZ, -R6 ;  /* 0x000000ffff067224 */ /* 0x000fe400078e0a06 */
[----:B------:R-:W-:Y:S02]  /*7c20*/  @!P5 IMAD.IADD R9, R9, 0x1, -R7 ;  /* 0x000000010909d824 */ /* 0x000fe400078e0a07 */
[----:B------:R-:W-:Y:S01]  /*7c30*/  @!P2 IMAD.MOV R10, RZ, RZ, -R10 ;  /* 0x000000ffff0aa224 */ /* 0x000fe200078e0a0a */
[C---:B------:R-:W-:Y:S01]  /*7c40*/  ISETP.GT.U32.AND P2, PT, R7.reuse, R3, PT ;  /* 0x000000030700720c */ /* 0x040fe20003f44070 */
[----:B------:R-:W-:-:S02]  /*7c50*/  IMAD R8, R7, R6, R8 ;  /* 0x0000000607087224 */ /* 0x000fc400078e0208 */
[----:B------:R-:W-:Y:S01]  /*7c60*/  IMAD.MOV.U32 R18, RZ, RZ, R9 ;  /* 0x000000ffff127224 */ /* 0x000fe200078e0009 */
[----:B------:R0:W-:Y:S01]  /*7c70*/  STL [R1+0x2fc], R10 ;  /* 0x0002fc0a01007387 */ /* 0x0001e20000100800 */
        /* <DEDUP_REMOVED lines=8> */
[----:B------:R-:W-:Y:S01]  /*7d00*/  ISETP.GE.AND P5, PT, R16, RZ, PT ;  /* 0x000000ff1000720c */ /* 0x000fe20003fa6270 */
[C---:B------:R-:W-:Y:S01]  /*7d10*/  VIADD R4, R29.reuse, 0x6b ;  /* 0x0000006b1d047836 */ /* 0x040fe20000000000 */
[----:B------:R-:W-:Y:S01]  /*7d20*/  IABS R16, R16 ;  /* 0x0000001000107213 */ /* 0x000fe20000000000 */
[----:B------:R-:W-:Y:S01]  /*7d30*/  VIADD R6, R29, 0x6a ;  /* 0x0000006a1d067836 */ /* 0x000fe20000000000 */
[----:B------:R-:W-:-:S02]  /*7d40*/  ISETP.GT.U32.AND P2, PT, R7, R3, PT ;  /* 0x000000030700720c */ /* 0x000fc40003f44070 */
[----:B0-----:R-:W-:Y:S01]  /*7d50*/  IABS R10, R11 ;  /* 0x0000000b000a7213 */ /* 0x001fe20000000000 */
[----:B------:R-:W-:Y:S01]  /*7d60*/  IMAD.HI.U32 R17, R13, R16, RZ ;  /* 0x000000100d117227 */ /* 0x000fe200078e00ff */
[----:B------:R-:W-:Y:S02]  /*7d70*/  IABS R5, R4 ;  /* 0x0000000400057213 */ /* 0x000fe40000000000 */
[----:B------:R-:W-:Y:S01]  /*7d80*/  IABS R0, R6 ;  /* 0x0000000600007213 */ /* 0x000fe20000000000 */
[----:B------:R-:W-:Y:S02]  /*7d90*/  @!P0 IMAD.IADD R8, R8, 0x1, -R7 ;  /* 0x0000000108088824 */ /* 0x000fe400078e0a07 */
[----:B------:R-:W-:Y:S02]  /*7da0*/  IMAD.MOV R17, RZ, RZ, -R17 ;  /* 0x000000ffff117224 */ /* 0x000fe400078e0a11 */
[----:B------:R-:W-:Y:S01]  /*7db0*/  @!P4 IMAD.IADD R2, R2, 0x1, -R7 ;  /* 0x000000010202c824 */ /* 0x000fe200078e0a07 */
[----:B------:R-:W-:Y:S01]  /*7dc0*/  ISETP.GT.U32.AND P0, PT, R7, R8, PT ;  /* 0x000000080700720c */ /* 0x000fe20003f04070 */
[----:B------:R-:W-:Y:S01]  /*7dd0*/  IMAD.HI.U32 R12, R13, R10, RZ ;  /* 0x0000000a0d0c7227 */ /* 0x000fe200078e00ff */
[----:B------:R-:W-:-:S03]  /*7de0*/  ISETP.GE.AND P4, PT, R11, RZ, PT ;  /* 0x000000ff0b00720c */ /* 0x000fc60003f86270 */
[----:B------:R-:W-:Y:S02]  /*7df0*/  IMAD R11, R7, R17, R16 ;  /* 0x00000011070b7224 */ /* 0x000fe400078e0210 */
[----:B------:R-:W-:Y:S02]  /*7e00*/  IMAD.MOV R12, RZ, RZ, -R12 ;  /* 0x000000ffff0c7224 */ /* 0x000fe400078e0a0c */
[----:B------:R-:W-:Y:S01]  /*7e10*/  @!P2 IMAD.IADD R3, R3, 0x1, -R7 ;  /* 0x000000010303a824 */ /* 0x000fe200078e0a07 */
[----:B------:R-:W-:Y:S01]  /*7e20*/  ISETP.GT.U32.AND P2, PT, R7, R11, PT ;  /* 0x0000000b0700720c */ /* 0x000fe20003f44070 */
[----:B------:R-:W-:-:S04]  /*7e30*/  IMAD.HI.U32 R9, R13, R5, RZ ;  /* 0x000000050d097227 */ /* 0x000fc800078e00ff */
[----:B------:R-:W-:-:S04]  /*7e40*/  IMAD.HI.U32 R16, R13, R0, RZ ;  /* 0x000000000d107227 */ /* 0x000fc800078e00ff */
[C---:B------:R-:W-:Y:S02]  /*7e50*/  IMAD R10, R7.reuse, R12, R10 ;  /* 0x0000000c070a7224 */ /* 0x040fe400078e020a */
[----:B------:R-:W-:Y:S02]  /*7e60*/  IMAD.MOV R12, RZ, RZ, -R9 ;  /* 0x000000ffff0c7224 */ /* 0x000fe400078e0a09 */
[----:B------:R-:W-:Y:S02]  /*7e70*/  IMAD.MOV.U32 R19, RZ, RZ, R2 ;  /* 0x000000ffff137224 */ /* 0x000fe400078e0002 */
[----:B------:R-:W-:Y:S02]  /*7e80*/  IMAD.MOV R9, RZ, RZ, -R16 ;  /* 0x000000ffff097224 */ /* 0x000fe400078e0a10 */
[----:B------:R-:W-:Y:S02]  /*7e90*/  @!P0 IMAD.IADD R8, R8, 0x1, -R7 ;  /* 0x0000000108088824 */ /* 0x000fe400078e0a07 */
[----:B------:R-:W-:Y:S01]  /*7ea0*/  @!P3 IMAD.MOV R19, RZ, RZ, -R19 ;  /* 0x000000ffff13b224 */ /* 0x000fe200078e0a13 */
[C---:B------:R-:W-:Y:S01]  /*7eb0*/  ISETP.GT.U32.AND P3, PT, R7.reuse, R10, PT ;  /* 0x0000000a0700720c */ /* 0x040fe20003f64070 */
[----:B------:R-:W-:-:S02]  /*7ec0*/  IMAD R0, R7, R9, R0 ;  /* 0x0000000907007224 */ /* 0x000fc400078e0200 */
[----:B------:R-:W-:Y:S01]  /*7ed0*/  IMAD.MOV.U32 R16, RZ, RZ, R8 ;  /* 0x000000ffff107224 */ /* 0x000fe200078e0008 */
[----:B------:R-:W-:Y:S01]  /*7ee0*/  STL [R1+0x2d8], R19 ;  /* 0x0002d81301007387 */ /* 0x000fe20000100800 */
[----:B------:R-:W-:Y:S02]  /*7ef0*/  @!P2 IMAD.IADD R11, R11, 0x1, -R7 ;  /* 0x000000010b0ba824 */ /* 0x000fe400078e0a07 */
[----:B------:R-:W-:Y:S01]  /*7f00*/  @!P6 IMAD.MOV R16, RZ, RZ, -R16 ;  /* 0x000000ffff10e224 */ /* 0x000fe200078e0a10 */
[C---:B------:R-:W-:Y:S01]  /*7f10*/  ISETP.GT.U32.AND P6, PT, R7.reuse, R0, PT ;  /* 0x000000000700720c */ /* 0x040fe20003fc4070 */
[C---:B------:R-:W-:Y:S01]  /*7f20*/  IMAD R2, R7.reuse, R12, R5 ;  /* 0x0000000c07027224 */ /* 0x040fe200078e0205 */
[----:B------:R-:W-:Y:S01]  /*7f30*/  ISETP.GT.U32.AND P2, PT, R7, R11, PT ;  /* 0x0000000b0700720c */ /* 0x000fe20003f44070 */
[----:B-1----:R-:W-:Y:S02]  /*7f40*/  IMAD.MOV.U32 R18, RZ, RZ, R3 ;  /* 0x000000ffff127224 */ /* 0x002fe400078e0003 */
[----:B------:R-:W-:Y:S01]  /*7f50*/  VIADD R3, R29, 0x69 ;  /* 0x000000691d037836 */ /* 0x000fe20000000000 */
[----:B------:R-:W-:Y:S01]  /*7f60*/  ISETP.GT.U32.AND P0, PT, R7, R2, PT ;  /* 0x000000020700720c */ /* 0x000fe20003f04070 */
[----:B------:R-:W-:Y:S01]  /*7f70*/  @!P1 IMAD.MOV R18, RZ, RZ, -R18 ;  /* 0x000000ffff129224 */ /* 0x000fe200078e0a12 */
[----:B------:R-:W-:Y:S01]  /*7f80*/  ISETP.GE.AND P1, PT, R4, RZ, PT ;  /* 0x000000ff0400720c */ /* 0x000fe20003f26270 */
[----:B------:R-:W-:Y:S01]  /*7f90*/  VIADD R4, R29, 0x68 ;  /* 0x000000681d047836 */ /* 0x000fe20000000000 */
[----:B------:R-:W-:Y:S01]  /*7fa0*/  IABS R9, R3 ;  /* 0x0000000300097213 */ /* 0x000fe20000000000 */
[--C-:B------:R-:W-:Y:S01]  /*7fb0*/  @!P3 IMAD.IADD R10, R10, 0x1, -R7.reuse ;  /* 0x000000010a0ab824 */ /* 0x100fe200078e0a07 */
[----:B------:R0:W-:Y:S01]  /*7fc0*/  STL [R1+0x2d4], R18 ;  /* 0x0002d41201007387 */ /* 0x0001e20000100800 */
[--C-:B------:R-:W-:Y:S01]  /*7fd0*/  @!P6 IMAD.IADD R0, R0, 0x1, -R7.reuse ;  /* 0x000000010000e824 */ /* 0x100fe200078e0a07 */
[----:B------:R-:W-:Y:S01]  /*7fe0*/  IABS R8, R4 ;  /* 0x0000000400087213 */ /* 0x000fe20000000000 */
[----:B------:R-:W-:Y:S01]  /*7ff0*/  IMAD.HI.U32 R12, R13, R9, RZ ;  /* 0x000000090d0c7227 */ /* 0x000fe200078e00ff */
[C---:B------:R-:W-:Y:S01]  /*8000*/  ISETP.GT.U32.AND P3, PT, R7.reuse, R10, PT ;  /* 0x0000000a0700720c */ /* 0x040fe20003f64070 */
[----:B------:R1:W-:Y:S01]  /*8010*/  STL [R1+0x2d0], R16 ;  /* 0x0002d01001007387 */ /* 0x0003e20000100800 */
[----:B------:R-:W-:Y:S01]  /*8020*/  ISETP.GT.U32.AND P6, PT, R7, R0, PT ;  /* 0x000000000700720c */ /* 0x000fe20003fc4070 */
[--C-:B------:R-:W-:Y:S01]  /*8030*/  @!P2 IMAD.IADD R11, R11, 0x1, -R7.reuse ;  /* 0x000000010b0ba824 */ /* 0x100fe200078e0a07 */
[----:B------:R-:W-:Y:S01]  /*8040*/  ISETP.GE.AND P2, PT, R6, RZ, PT ;  /* 0x000000ff0600720c */ /* 0x000fe20003f46270 */
[----:B------:R-:W-:-:S02]  /*8050*/  @!P0 IMAD.IADD R2, R2, 0x1, -R7 ;  /* 0x0000000102028824 */ /* 0x000fc400078e0a07 */
[----:B------:R-:W-:Y:S02]  /*8060*/  IMAD.MOV R12, RZ, RZ, -R12 ;  /* 0x000000ffff0c7224 */ /* 0x000fe400078e0a0c */
[----:B------:R-:W-:Y:S01]  /*8070*/  IMAD.HI.U32 R6, R13, R8, RZ ;  /* 0x000000080d067227 */ /* 0x000fe200078e00ff */
[----:B------:R-:W-:-:S03]  /*8080*/  ISETP.GT.U32.AND P0, PT, R7, R2, PT ;  /* 0x000000020700720c */ /* 0x000fc60003f04070 */
[C---:B------:R-:W-:Y:S02]  /*8090*/  IMAD R9, R7.reuse, R12, R9 ;  /* 0x0000000c07097224 */ /* 0x040fe400078e0209 */
[----:B------:R-:W-:Y:S02]  /*80a0*/  IMAD.MOV R6, RZ, RZ, -R6 ;  /* 0x000000ffff067224 */ /* 0x000fe400078e0a06 */
[--C-:B------:R-:W-:Y:S01]  /*80b0*/  @!P3 IMAD.IADD R10, R10, 0x1, -R7.reuse ;  /* 0x000000010a0ab824 */ /* 0x100fe200078e0a07 */
[C---:B------:R-:W-:Y:S01]  /*80c0*/  ISETP.GT.U32.AND P3, PT, R7.reuse, R9, PT ;  /* 0x000000090700720c */ /* 0x040fe20003f64070 */
[C---:B------:R-:W-:Y:S02]  /*80d0*/  IMAD R8, R7.reuse, R6, R8 ;  /* 0x0000000607087224 */ /* 0x040fe400078e0208 */
[----:B------:R-:W-:Y:S02]  /*80e0*/  @!P6 IMAD.IADD R0, R0, 0x1, -R7 ;  /* 0x000000010000e824 */ /* 0x000fe400078e0a07 */
[----:B0-----:R-:W-:Y:S01]  /*80f0*/  IMAD.MOV.U32 R18, RZ, RZ, R11 ;  /* 0x000000ffff127224 */ /* 0x001fe200078e000b */
[----:B------:R-:W-:Y:S01]  /*8100*/  ISETP.GT.U32.AND P6, PT, R7, R8, PT ;  /* 0x000000080700720c */ /* 0x000fe20003fc4070 */
[----:B------:R-:W-:-:S02]  /*8110*/  @!P0 IMAD.IADD R2, R2, 0x1, -R7 ;  /* 0x0000000102028824 */ /* 0x000fc400078e0a07 */
[----:B-1----:R-:W-:Y:S02]  /*8120*/  IMAD.MOV.U32 R16, RZ, RZ, R10 ;  /* 0x000000ffff107224 */ /* 0x002fe400078e000a */
[----:B------:R-:W-:Y:S01]  /*8130*/  @!P5 IMAD.MOV R18, RZ, RZ, -R18 ;  /* 0x000000ffff12d224 */ /* 0x000fe200078e0a12 */
[----:B------:R-:W-:Y:S01]  /*8140*/  ISETP.GE.AND P5, PT, R3, RZ, PT ;  /* 0x000000ff0300720c */ /* 0x000fe20003fa6270 */
[----:B------:R-:W-:Y:S02]  /*8150*/  IMAD.MOV.U32 R12, RZ, RZ, R2 ;  /* 0x000000ffff0c7224 */ /* 0x000fe400078e0002 */
[--C-:B------:R-:W-:Y:S01]  /*8160*/  @!P3 IMAD.IADD R9, R9, 0x1, -R7.reuse ;  /* 0x000000010909b824 */ /* 0x100fe200078e0a07 */
[----:B------:R-:W-:Y:S01]  /*8170*/  STL [R1+0x2b8], R18 ;  /* 0x0002b81201007387 */ /* 0x000fe20000100800 */
[----:B------:R-:W-:Y:S02]  /*8180*/  VIADD R3, R29, 0x66 ;  /* 0x000000661d037836 */ /* 0x000fe40000000000 */
[----:B------:R-:W-:Y:S01]  /*8190*/  @!P4 IMAD.MOV R16, RZ, RZ, -R16 ;  /* 0x000000ffff10c224 */ /* 0x000fe200078e0a10 */
[----:B------:R-:W-:Y:S01]  /*81a0*/  ISETP.GE.AND P4, PT, R4, RZ, PT ;  /* 0x000000ff0400720c */ /* 0x000fe20003f86270 */
[----:B------:R-:W-:Y:S01]  /*81b0*/  @!P1 IMAD.MOV R12, RZ, RZ, -R12 ;  /* 0x000000ffff0c9224 */ /* 0x000fe200078e0a0c */
[----:B------:R-:W-:Y:S01]  /*81c0*/  ISETP.GT.U32.AND P3, PT, R7, R9, PT ;  /* 0x000000090700720c */ /* 0x000fe20003f64070 */
[----:B------:R-:W-:Y:S01]  /*81d0*/  VIADD R2, R29, 0x65 ;  /* 0x000000651d027836 */ /* 0x000fe20000000000 */
[----:B------:R-:W-:Y:S01]  /*81e0*/  IABS R4, R3 ;  /* 0x0000000300047213 */ /* 0x000fe20000000000 */
[----:B------:R-:W-:Y:S01]  /*81f0*/  @!P6 IMAD.IADD R8, R8, 0x1, -R7 ;  /* 0x000000010808e824 */ /* 0x000fe200078e0a07 */
[----:B------:R-:W-:Y:S01]  /*8200*/  STL [R1+0x2bc], R16 ;  /* 0x0002bc1001007387 */ /* 0x000fe20000100800 */
[----:B------:R-:W-:Y:S01]  /*8210*/  IMAD.MOV.U32 R10, RZ, RZ, R0 ;  /* 0x000000ffff0a7224 */ /* 0x000fe200078e0000 */
[----:B------:R-:W-:Y:S01]  /*8220*/  ISETP.GE.AND P1, PT, R3, RZ, PT ;  /* 0x000000ff0300720c */ /* 0x000fe20003f26270 */
[----:B------:R-:W-:Y:S01]  /*8230*/  IMAD.HI.U32 R6, R13, R4, RZ ;  /* 0x000000040d067227 */ /* 0x000fe200078e00ff */
[----:B------:R0:W-:Y:S01]  /*8240*/  STL [R1+0x2c8], R12 ;  /* 0x0002c80c01007387 */ /* 0x0001e20000100800 */
[----:B------:R-:W-:-:S02]  /*8250*/  ISETP.GT.U32.AND P6, PT, R7, R8, PT ;  /* 0x000000080700720c */ /* 0x000fc40003fc4070 */
[----:B------:R-:W-:Y:S01]  /*8260*/  @!P2 IMAD.MOV R10, RZ, RZ, -R10 ;  /* 0x000000ffff0aa224 */ /* 0x000fe200078e0a0a */
[----:B------:R-:W-:Y:S01]  /*8270*/  ISETP.GE.AND P2, PT, R2, RZ, PT ;  /* 0x000000ff0200720c */ /* 0x000fe20003f46270 */
[----:B------:R-:W-:Y:S02]  /*8280*/  IMAD.MOV R6, RZ, RZ, -R6 ;  /* 0x000000ffff067224 */ /* 0x000fe400078e0a06 */
[----:B------:R-:W-:Y:S01]  /*8290*/  VIADD R5, R29, 0x67 ;  /* 0x000000671d057836 */ /* 0x000fe20000000000 */
[----:B------:R1:W-:Y:S01]  /*82a0*/  STL [R1+0x2cc], R10 ;  /* 0x0002cc0a01007387 */ /* 0x0003e20000100800 */
[----:B------:R-:W-:Y:S01]  /*82b0*/  @!P3 IMAD.IADD R9, R9, 0x1, -R7 ;  /* 0x000000010909b824 */ /* 0x000fe200078e0a07 */
[----:B0-----:R-:W-:Y:S01]  /*82c0*/  IABS R12, R2 ;  /* 0x00000002000c7213 */ /* 0x001fe20000000000 */
[----:B------:R-:W-:Y:S01]  /*82d0*/  IMAD R4, R7, R6, R4 ;  /* 0x0000000607047224 */ /* 0x000fe200078e0204 */
[----:B------:R-:W-:Y:S01]  /*82e0*/  IABS R17, R5 ;  /* 0x0000000500117213 */ /* 0x000fe20000000000 */
[----:B------:R-:W-:Y:S01]  /*82f0*/  IMAD.MOV.U32 R16, RZ, RZ, R9 ;  /* 0x000000ffff107224 */ /* 0x000fe200078e0009 */
[----:B------:R-:W-:Y:S01]  /*8300*/  ISETP.GE.AND P0, PT, R5, RZ, PT ;  /* 0x000000ff0500720c */ /* 0x000fe20003f06270 */
[----:B------:R-:W-:-:S04]  /*8310*/  IMAD.HI.U32 R2, R13, R12, RZ ;  /* 0x0000000c0d027227 */ /* 0x000fc800078e00ff */
[----:B------:R-:W-:Y:S02]  /*8320*/  IMAD.MOV R2, RZ, RZ, -R2 ;  /* 0x000000ffff027224 */ /* 0x000fe400078e0a02 */
[----:B------:R-:W-:Y:S01]  /*8330*/  @!P6 IMAD.IADD R8, R8, 0x1, -R7 ;  /* 0x000000010808e824 */ /* 0x000fe200078e0a07 */
[C---:B------:R-:W-:Y:S01]  /*8340*/  ISETP.GT.U32.AND P6, PT, R7.reuse, R4, PT ;  /* 0x000000040700720c */ /* 0x040fe20003fc4070 */
[----:B------:R-:W-:Y:S02]  /*8350*/  IMAD R12, R7, R2, R12 ;  /* 0x00000002070c7224 */ /* 0x000fe400078e020c */
[----:B------:R-:W-:Y:S02]  /*8360*/  @!P5 IMAD.MOV R16, RZ, RZ, -R16 ;  /* 0x000000ffff10d224 */ /* 0x000fe400078e0a10 */
[----:B------:R-:W-:Y:S01]  /*8370*/  IMAD.HI.U32 R11, R13, R17, RZ ;  /* 0x000000110d0b7227 */ /* 0x000fe200078e00ff */
[----:B------:R-:W-:Y:S02]  /*8380*/  ISETP.GT.U32.AND P5, PT, R7, R12, PT ;  /* 0x0000000c0700720c */ /* 0x000fe40003fa4070 */
[----:B------:R0:W-:Y:S01]  /*8390*/  STL [R1+0x2c0], R16 ;  /* 0x0002c01001007387 */ /* 0x0001e20000100800 */
[----:B------:R-:W-:-:S02]  /*83a0*/  VIADD R5, R29, 0x63 ;  /* 0x000000631d057836 */ /* 0x000fc40000000000 */
[----:B------:R-:W-:Y:S02]  /*83b0*/  IMAD.MOV R11, RZ, RZ, -R11 ;  /* 0x000000ffff0b7224 */ /* 0x000fe400078e0a0b */
[----:B------:R-:W-:Y:S01]  /*83c0*/  VIADD R0, R29, 0x64 ;  /* 0x000000641d007836 */ /* 0x000fe20000000000 */
[----:B-1----:R-:W-:Y:S01]  /*83d0*/  IABS R10, R5 ;  /* 0x00000005000a7213 */ /* 0x002fe20000000000 */
[C---:B------:R-:W-:Y:S02]  /*83e0*/  IMAD R17, R7.reuse, R11, R17 ;  /* 0x0000000b07117224 */ /* 0x040fe400078e0211 */
[--C-:B------:R-:W-:Y:S01]  /*83f0*/  @!P6 IMAD.IADD R4, R4, 0x1, -R7.reuse ;  /* 0x000000010404e824 */ /* 0x100fe200078e0a07 */
[----:B------:R-:W-:Y:S01]  /*8400*/  IABS R3, R0 ;  /* 0x0000000000037213 */ /* 0x000fe20000000000 */
[----:B------:R-:W-:Y:S01]  /*8410*/  @!P5 IMAD.IADD R12, R12, 0x1, -R7 ;  /* 0x000000010c0cd824 */ /* 0x000fe200078e0a07 */
[----:B------:R-:W-:Y:S01]  /*8420*/  ISETP.GT.U32.AND P3, PT, R7, R17, PT ;  /* 0x000000110700720c */ /* 0x000fe20003f64070 */
[----:B------:R-:W-:Y:S01]  /*8430*/  IMAD.HI.U32 R2, R13, R10, RZ ;  /* 0x0000000a0d027227 */ /* 0x000fe200078e00ff */
[----:B------:R-:W-:-:S02]  /*8440*/  ISETP.GT.U32.AND P6, PT, R7, R4, PT ;  /* 0x000000040700720c */ /* 0x000fc40003fc4070 */
[----:B------:R-:W-:Y:S01]  /*8450*/  ISETP.GT.U32.AND P5, PT, R7, R12, PT ;  /* 0x0000000c0700720c */ /* 0x000fe20003fa4070 */
[----:B------:R-:W-:-:S04]  /*8460*/  IMAD.HI.U32 R6, R13, R3, RZ ;  /* 0x000000030d067227 */ /* 0x000fc800078e00ff */
[----:B------:R-:W-:Y:S02]  /*8470*/  IMAD.MOV.U32 R11, RZ, RZ, R8 ;  /* 0x000000ffff0b7224 */ /* 0x000fe400078e0008 */
[----:B------:R-:W-:Y:S02]  /*8480*/  IMAD.MOV R2, RZ, RZ, -R2 ;  /* 0x000000ffff027224 */ /* 0x000fe400078e0a02 */
[----:B------:R-:W-:Y:S02]  /*8490*/  IMAD.MOV R6, RZ, RZ, -R6 ;  /* 0x000000ffff067224 */ /* 0x000fe400078e0a06 */
[----:B0-----:R-:W-:Y:S02]  /*84a0*/  VIADD R16, R29, 0x62 ;  /* 0x000000621d107836 */ /* 0x001fe40000000000 */
[----:B------:R-:W-:Y:S01]  /*84b0*/  @!P4 IMAD.MOV R11, RZ, RZ, -R11 ;  /* 0x000000ffff0bc224 */ /* 0x000fe200078e0a0b */
[----:B------:R-:W-:Y:S01]  /*84c0*/  ISETP.GE.AND P4, PT, R0, RZ, PT ;  /* 0x000000ff0000720c */ /* 0x000fe20003f86270 */
[----:B------:R-:W-:-:S02]  /*84d0*/  IMAD R10, R7, R2, R10 ;  /* 0x00000002070a7224 */ /* 0x000fc400078e020a */
[----:B------:R-:W-:Y:S01]  /*84e0*/  IMAD R0, R7, R6, R3 ;  /* 0x0000000607007224 */ /* 0x000fe200078e0203 */
[----:B------:R-:W-:Y:S01]  /*84f0*/  IABS R6, R16 ;  /* 0x0000001000067213 */ /* 0x000fe20000000000 */
[----:B------:R-:W-:Y:S01]  /*8500*/  VIADD R2, R29, 0x61 ;  /* 0x000000611d027836 */ /* 0x000fe20000000000 */
[----:B------:R0:W-:Y:S01]  /*8510*/  STL [R1+0x2c4], R11 ;  /* 0x0002c40b01007387 */ /* 0x0001e20000100800 */
[--C-:B------:R-:W-:Y:S02]  /*8520*/  @!P3 IMAD.IADD R17, R17, 0x1, -R7.reuse ;  /* 0x000000011111b824 */ /* 0x100fe400078e0a07 */
[--C-:B------:R-:W-:Y:S01]  /*8530*/  @!P6 IMAD.IADD R4, R4, 0x1, -R7.reuse ;  /* 0x000000010404e824 */ /* 0x100fe200078e0a07 */
[----:B------:R-:W-:Y:S01]  /*8540*/  IABS R22, R2 ;  /* 0x0000000200167213 */ /* 0x000fe20000000000 */
[----:B------:R-:W-:Y:S01]  /*8550*/  @!P5 IMAD.IADD R12, R12, 0x1, -R7 ;  /* 0x000000010c0cd824 */ /* 0x000fe200078e0a07 */
[----:B------:R-:W-:Y:S01]  /*8560*/  ISETP.GT.U32.AND P6, PT, R7, R0, PT ;  /* 0x000000000700720c */ /* 0x000fe20003fc4070 */
[----:B------:R-:W-:Y:S01]  /*8570*/  VIADD R19, R29, 0x60 ;  /* 0x000000601d137836 */ /* 0x000fe20000000000 */
[----:B------:R-:W-:Y:S01]  /*8580*/  ISETP.GT.U32.AND P3, PT, R7, R17, PT ;  /* 0x000000110700720c */ /* 0x000fe20003f64070 */
[----:B------:R-:W-:Y:S01]  /*8590*/  IMAD.HI.U32 R21, R13, R22, RZ ;  /* 0x000000160d157227 */ /* 0x000fe200078e00ff */
[----:B------:R-:W-:-:S02]  /*85a0*/  ISETP.GT.U32.AND P5, PT, R7, R10, PT ;  /* 0x0000000a0700720c */ /* 0x000fc40003fa4070 */
[----:B------:R-:W-:Y:S01]  /*85b0*/  IABS R20, R19 ;  /* 0x0000001300147213 */ /* 0x000fe20000000000 */
[----:B0-----:R-:W-:-:S04]  /*85c0*/  IMAD.HI.U32 R11, R13, R6, RZ ;  /* 0x000000060d0b7227 */ /* 0x001fc800078e00ff */
[----:B------:R-:W-:Y:S02]  /*85d0*/  IMAD.MOV R11, RZ, RZ, -R11 ;  /* 0x000000ffff0b7224 */ /* 0x000fe400078e0a0b */
[----:B------:R-:W-:Y:S02]  /*85e0*/  IMAD.MOV R21, RZ, RZ, -R21 ;  /* 0x000000ffff157224 */ /* 0x000fe400078e0a15 */
[C---:B------:R-:W-:Y:S02]  /*85f0*/  IMAD R6, R7.reuse, R11, R6 ;  /* 0x0000000b07067224 */ /* 0x040fe400078e0206 */
[--C-:B------:R-:W-:Y:S02]  /*8600*/  @!P6 IMAD.IADD R0, R0, 0x1, -R7.reuse ;  /* 0x000000010000e824 */ /* 0x100fe400078e0a07 */
[C---:B------:R-:W-:Y:S01]  /*8610*/  IMAD R21, R7.reuse, R21, R22 ;  /* 0x0000001507157224 */ /* 0x040fe200078e0216 */
[----:B------:R-:W-:Y:S01]  /*8620*/  ISETP.GT.U32.AND P6, PT, R7, R6, PT ;  /* 0x000000060700720c */ /* 0x000fe20003fc4070 */
[----:B------:R-:W-:Y:S01]  /*8630*/  @!P3 IMAD.IADD R17, R17, 0x1, -R7 ;  /* 0x000000011111b824 */ /* 0x000fe200078e0a07 */
[----:B------:R-:W-:Y:S01]  /*8640*/  ISETP.GE.AND P3, PT, R5, RZ, PT ;  /* 0x000000ff0500720c */ /* 0x000fe20003f66270 */
[----:B------:R-:W-:-:S02]  /*8650*/  VIADD R3, R29, 0x5f ;  /* 0x0000005f1d037836 */ /* 0x000fc40000000000 */
[----:B------:R-:W-:Y:S01]  /*8660*/  @!P5 IMAD.IADD R10, R10, 0x1, -R7 ;  /* 0x000000010a0ad824 */ /* 0x000fe200078e0a07 */
[----:B------:R-:W-:Y:S01]  /*8670*/  ISETP.GT.U32.AND P5, PT, R7, R21, PT ;  /* 0x000000150700720c */ /* 0x000fe20003fa4070 */
[----:B------:R-:W-:Y:S01]  /*8680*/  IMAD.MOV.U32 R25, RZ, RZ, R17 ;  /* 0x000000ffff197224 */ /* 0x000fe200078e0011 */
[----:B------:R-:W-:Y:S01]  /*8690*/  IABS R5, R3 ;  /* 0x0000000300057213 */ /* 0x000fe20000000000 */
[----:B------:R-:W-:Y:S02]  /*86a0*/  VIADD R9, R29, 0x5e ;  /* 0x0000005e1d097836 */ /* 0x000fe40000000000 */
[----:B------:R-:W-:-:S03]  /*86b0*/  IMAD.HI.U32 R23, R13, R20, RZ ;  /* 0x000000140d177227 */ /* 0x000fc600078e00ff */
[----:B------:R-:W-:Y:S01]  /*86c0*/  IABS R8, R9 ;  /* 0x0000000900087213 */ /* 0x000fe20000000000 */
[----:B------:R-:W-:Y:S01]  /*86d0*/  @!P0 IMAD.MOV R25, RZ, RZ, -R25 ;  /* 0x000000ffff198224 */ /* 0x000fe200078e0a19 */
[----:B------:R-:W-:Y:S01]  /*86e0*/  ISETP.GT.U32.AND P0, PT, R7, R0, PT ;  /* 0x000000000700720c */ /* 0x000fe20003f04070 */
[----:B------:R-:W-:-:S03]  /*86f0*/  IMAD.HI.U32 R18, R13, R5, RZ ;  /* 0x000000050d127227 */ /* 0x000fc600078e00ff */
[----:B------:R0:W-:Y:S01]  /*8700*/  STL [R1+0x29c], R25 ;  /* 0x00029c1901007387 */ /* 0x0001e20000100800 */
[----:B------:R-:W-:Y:S01]  /*8710*/  @!P6 IMAD.IADD R6, R6, 0x1, -R7 ;  /* 0x000000010606e824 */ /* 0x000fe200078e0a07 */
[----:B------:R-:W-:Y:S01]  /*8720*/  ISETP.GT.U32.AND P6, PT, R7, R10, PT ;  /* 0x0000000a0700720c */ /* 0x000fe20003fc4070 */
[----:B------:R-:W-:Y:S02]  /*8730*/  IMAD.MOV R23, RZ, RZ, -R23 ;  /* 0x000000ffff177224 */ /* 0x000fe400078e0a17 */
[----:B------:R-:W-:Y:S02]  /*8740*/  IMAD.MOV R18, RZ, RZ, -R18 ;  /* 0x000000ffff127224 */ /* 0x000fe400078e0a12 */
[----:B------:R-:W-:Y:S01]  /*8750*/  @!P5 IMAD.IADD R21, R21, 0x1, -R7 ;  /* 0x000000011515d824 */ /* 0x000fe200078e0a07 */
[----:B------:R-:W-:Y:S01]  /*8760*/  ISETP.GT.U32.AND P5, PT, R7, R6, PT ;  /* 0x000000060700720c */ /* 0x000fe20003fa4070 */
[----:B------:R-:W-:Y:S01]  /*8770*/  IMAD.HI.U32 R11, R13, R8, RZ ;  /* 0x000000080d0b7227 */ /* 0x000fe200078e00ff */
[----:B0-----:R-:W-:-:S03]  /*8780*/  IABS R25, R14 ;  /* 0x0000000e00197213 */ /* 0x001fc60000000000 */
[C---:B------:R-:W-:Y:S02]  /*8790*/  IMAD R20, R7.reuse, R23, R20 ;  /* 0x0000001707147224 */ /* 0x040fe400078e0214 */
[----:B------:R-:W-:Y:S02]  /*87a0*/  IMAD.MOV.U32 R22, RZ, RZ, R4 ;  /* 0x000000ffff167224 */ /* 0x000fe400078e0004 */
[----:B------:R-:W-:Y:S02]  /*87b0*/  IMAD R5, R7, R18, R5 ;  /* 0x0000001207057224 */ /* 0x000fe400078e0205 */
[----:B------:R-:W-:Y:S02]  /*87c0*/  IMAD.MOV R11, RZ, RZ, -R11 ;  /* 0x000000ffff0b7224 */ /* 0x000fe400078e0a0b */
[----:B------:R-:W-:Y:S02]  /*87d0*/  VIADD R18, R29, 0x5d ;  /* 0x0000005d1d127836 */ /* 0x000fe40000000000 */
[----:B------:R-:W-:Y:S01]  /*87e0*/  @!P2 IMAD.MOV R12, RZ, RZ, -R12 ;  /* 0x000000ffff0ca224 */ /* 0x000fe200078e0a0c */
[C---:B------:R-:W-:Y:S01]  /*87f0*/  ISETP.GT.U32.AND P2, PT, R7.reuse, R20, PT ;  /* 0x000000140700720c */ /* 0x040fe20003f44070 */
[----:B------:R-:W-:Y:S01]  /*8800*/  @!P1 IMAD.MOV R22, RZ, RZ, -R22 ;  /* 0x000000ffff169224 */ /* 0x000fe200078e0a16 */
[C---:B------:R-:W-:Y:S01]  /*8810*/  ISETP.GT.U32.AND P1, PT, R7.reuse, R21, PT ;  /* 0x000000150700720c */ /* 0x040fe20003f24070 */
[--C-:B------:R-:W-:Y:S01]  /*8820*/  @!P0 IMAD.IADD R0, R0, 0x1, -R7.reuse ;  /* 0x0000000100008824 */ /* 0x100fe200078e0a07 */
[C---:B------:R-:W-:Y:S01]  /*8830*/  ISETP.GT.U32.AND P0, PT, R7.reuse, R5, PT ;  /* 0x000000050700720c */ /* 0x040fe20003f04070 */
[C---:B------:R-:W-:Y:S01]  /*8840*/  IMAD R8, R7.reuse, R11, R8 ;  /* 0x0000000b07087224 */ /* 0x040fe200078e0208 */
[----:B------:R-:W-:Y:S01]  /*8850*/  IABS R17, R18 ;  /* 0x0000001200117213 */ /* 0x000fe20000000000 */
[--C-:B------:R-:W-:Y:S01]  /*8860*/  @!P6 IMAD.IADD R10, R10, 0x1, -R7.reuse ;  /* 0x000000010a0ae824 */ /* 0x100fe200078e0a07 */
[----:B------:R-:W-:Y:S01]  /*8870*/  ISETP.GE.AND P6, PT, R16, RZ, PT ;  /* 0x000000ff1000720c */ /* 0x000fe20003fc6270 */
[----:B------:R-:W-:Y:S01]  /*8880*/  @!P5 IMAD.IADD R6, R6, 0x1, -R7 ;  /* 0x000000010606d824 */ /* 0x000fe200078e0a07 */
[----:B------:R-:W-:Y:S01]  /*8890*/  ISETP.GT.U32.AND P5, PT, R7, R8, PT ;  /* 0x000000080700720c */ /* 0x000fe20003fa4070 */
[----:B------:R-:W-:Y:S01]  /*88a0*/  VIADD R11, R29, 0x5c ;  /* 0x0000005c1d0b7836 */ /* 0x000fe20000000000 */
[----:B------:R-:W-:Y:S01]  /*88b0*/  STL [R1+0x270], R22 ;  /* 0x0002701601007387 */ /* 0x000fe20000100800 */
[----:B------:R-:W-:-:S03]  /*88c0*/  IMAD.HI.U32 R16, R13, R17, RZ ;  /* 0x000000110d107227 */ /* 0x000fc600078e00ff */
[----:B------:R-:W-:Y:S01]  /*88d0*/  IABS R4, R11 ;  /* 0x0000000b00047213 */ /* 0x000fe20000000000 */
[----:B------:R-:W-:Y:S01]  /*88e0*/  IMAD.MOV R16, RZ, RZ, -R16 ;  /* 0x000000ffff107224 */ /* 0x000fe200078e0a10 */
[----:B------:R0:W-:Y:S01]  /*88f0*/  STL [R1+0x258], R12 ;  /* 0x0002580c01007387 */ /* 0x0001e20000100800 */
[--C-:B------:R-:W-:Y:S01]  /*8900*/  @!P2 IMAD.IADD R20, R20, 0x1, -R7.reuse ;  /* 0x000000011414a824 */ /* 0x100fe200078e0a07 */
[----:B------:R-:W-:Y:S01]  /*8910*/  ISETP.GE.AND P2, PT, R19, RZ, PT ;  /* 0x000000ff1300720c */ /* 0x000fe20003f46270 */
[----:B------:R-:W-:Y:S02]  /*8920*/  IMAD.MOV.U32 R23, RZ, RZ, R0 ;  /* 0x000000ffff177224 */ /* 0x000fe400078e0000 */
[--C-:B------:R-:W-:Y:S01]  /*8930*/  @!P1 IMAD.IADD R21, R21, 0x1, -R7.reuse ;  /* 0x0000000115159824 */ /* 0x100fe200078e0a07 */
[----:B------:R-:W-:Y:S01]  /*8940*/  ISETP.GE.AND P1, PT, R2, RZ, PT ;  /* 0x000000ff0200720c */ /* 0x000fe20003f26270 */
[----:B------:R-:W-:Y:S01]  /*8950*/  @!P0 IMAD.IADD R5, R5, 0x1, -R7 ;  /* 0x0000000105058824 */ /* 0x000fe200078e0a07 */
[----:B------:R-:W-:Y:S01]  /*8960*/  ISETP.GE.AND P0, PT, R3, RZ, PT ;  /* 0x000000ff0300720c */ /* 0x000fe20003f06270 */
[----:B------:R-:W-:-:S02]  /*8970*/  IMAD R3, R7, R16, R17 ;  /* 0x0000001007037224 */ /* 0x000fc400078e0211 */
[----:B------:R-:W-:Y:S01]  /*8980*/  @!P4 IMAD.MOV R23, RZ, RZ, -R23 ;  /* 0x000000ffff17c224 */ /* 0x000fe200078e0a17 */
[----:B------:R-:W-:Y:S01]  /*8990*/  ISETP.GT.U32.AND P4, PT, R7, R20, PT ;  /* 0x000000140700720c */ /* 0x000fe20003f84070 */
[----:B0-----:R-:W-:-:S03]  /*89a0*/  IMAD.HI.U32 R12, R13, R4, RZ ;  /* 0x000000040d0c7227 */ /* 0x001fc600078e00ff */
[----:B------:R-:W-:Y:S01]  /*89b0*/  STL [R1+0x218], R23 ;  /* 0x0002181701007387 */ /* 0x000fe20000100800 */
[----:B------:R-:W-:Y:S02]  /*89c0*/  IMAD.MOV.U32 R22, RZ, RZ, R10 ;  /* 0x000000ffff167224 */ /* 0x000fe400078e000a */
[----:B------:R-:W-:Y:S02]  /*89d0*/  @!P5 IMAD.IADD R8, R8, 0x1, -R7 ;  /* 0x000000010808d824 */ /* 0x000fe400078e0a07 */
[----:B------:R-:W-:Y:S01]  /*89e0*/  @!P6 IMAD.MOV R6, RZ, RZ, -R6 ;  /* 0x000000ffff06e224 */ /* 0x000fe200078e0a06 */
[C---:B------:R-:W-:Y:S01]  /*89f0*/  ISETP.GT.U32.AND P6, PT, R7.reuse, R3, PT ;  /* 0x000000030700720c */ /* 0x040fe20003fc4070 */
[----:B------:R-:W-:Y:S01]  /*8a00*/  IMAD.MOV R12, RZ, RZ, -R12 ;  /* 0x000000ffff0c7224 */ /* 0x000fe200078e0a0c */
[C---:B------:R-:W-:Y:S01]  /*8a10*/  ISETP.GT.U32.AND P5, PT, R7.reuse, R8, PT ;  /* 0x000000080700720c */ /* 0x040fe20003fa4070 */
[----:B------:R-:W-:Y:S01]  /*8a20*/  @!P3 IMAD.MOV R22, RZ, RZ, -R22 ;  /* 0x000000ffff16b224 */ /* 0x000fe200078e0a16 */
[----:B------:R-:W-:Y:S01]  /*8a30*/  ISETP.GT.U32.AND P3, PT, R7, R5, PT ;  /* 0x000000050700720c */ /* 0x000fe20003f64070 */
[----:B------:R-:W-:-:S02]  /*8a40*/  IMAD.MOV.U32 R10, RZ, RZ, R21 ;  /* 0x000000ffff0a7224 */ /* 0x000fc400078e0015 */
[----:B------:R-:W-:Y:S01]  /*8a50*/  VIADD R0, R29, 0x5b ;  /* 0x0000005b1d007836 */ /* 0x000fe20000000000 */
[----:B------:R-:W-:Y:S01]  /*8a60*/  STL [R1+0x210], R22 ;  /* 0x0002101601007387 */ /* 0x000fe20000100800 */
[----:B------:R-:W-:Y:S02]  /*8a70*/  IMAD R2, R7, R12, R4 ;  /* 0x0000000c07027224 */ /* 0x000fe400078e0204 */
[----:B------:R-:W-:Y:S01]  /*8a80*/  @!P1 IMAD.MOV R10, RZ, RZ, -R10 ;  /* 0x000000ffff0a9224 */ /* 0x000fe200078e0a0a */
[----:B------:R-:W-:Y:S01]  /*8a90*/  ISETP.GE.AND P1, PT, R9, RZ, PT ;  /* 0x000000ff0900720c */ /* 0x000fe20003f26270 */
[--C-:B------:R-:W-:Y:S01]  /*8aa0*/  @!P4 IMAD.IADD R20, R20, 0x1, -R7.reuse ;  /* 0x000000011414c824 */ /* 0x100fe200078e0a07 */
[----:B------:R-:W-:Y:S01]  /*8ab0*/  IABS R9, R0 ;  /* 0x0000000000097213 */ /* 0x000fe20000000000 */
[----:B------:R0:W-:Y:S01]  /*8ac0*/  STL [R1+0x20c], R6 ;  /* 0x00020c0601007387 */ /* 0x0001e20000100800 */
[----:B------:R-:W-:Y:S01]  /*8ad0*/  ISETP.GT.U32.AND P4, PT, R7, R2, PT ;  /* 0x000000020700720c */ /* 0x000fe20003f84070 */
[--C-:B------:R-:W-:Y:S01]  /*8ae0*/  @!P6 IMAD.IADD R3, R3, 0x1, -R7.reuse ;  /* 0x000000010303e824 */ /* 0x100fe200078e0a07 */
[----:B------:R-:W-:Y:S01]  /*8af0*/  ISETP.GE.AND P6, PT, R0, RZ, PT ;  /* 0x000000ff0000720c */ /* 0x000fe20003fc6270 */
[----:B------:R-:W-:Y:S01]  /*8b00*/  IMAD.MOV.U32 R12, RZ, RZ, R20 ;  /* 0x000000ffff0c7224 */ /* 0x000fe200078e0014 */
[----:B------:R1:W-:Y:S01]  /*8b10*/  STL [R1+0x208], R10 ;  /* 0x0002080a01007387 */ /* 0x0003e20000100800 */
[--C-:B------:R-:W-:Y:S01]  /*8b20*/  @!P3 IMAD.IADD R5, R5, 0x1, -R7.reuse ;  /* 0x000000010505b824 */ /* 0x100fe200078e0a07 */
[----:B------:R-:W-:Y:S01]  /*8b30*/  ISETP.GE.AND P3, PT, R18, RZ, PT ;  /* 0x000000ff1200720c */ /* 0x000fe20003f66270 */
[----:B------:R-:W-:Y:S01]  /*8b40*/  @!P5 IMAD.IADD R8, R8, 0x1, -R7 ;  /* 0x000000010808d824 */ /* 0x000fe200078e0a07 */
[----:B------:R-:W-:Y:S01]  /*8b50*/  ISETP.GE.AND P5, PT, R11, RZ, PT ;  /* 0x000000ff0b00720c */ /* 0x000fe20003fa6270 */
[----:B0-----:R-:W-:-:S04]  /*8b60*/  IMAD.HI.U32 R6, R13, R9, RZ ;  /* 0x000000090d067227 */ /* 0x001fc800078e00ff */
[----:B------:R-:W-:Y:S02]  /*8b70*/  IMAD.MOV R6, RZ, RZ, -R6 ;  /* 0x000000ffff067224 */ /* 0x000fe400078e0a06 */
[----:B------:R-:W-:Y:S01]  /*8b80*/  @!P2 IMAD.MOV R12, RZ, RZ, -R12 ;  /* 0x000000ffff0ca224 */ /* 0x000fe200078e0a0c */
[----:B------:R-:W-:Y:S01]  /*8b90*/  ISETP.GT.U32.AND P2, PT, R7, R3, PT ;  /* 0x000000030700720c */ /* 0x000fe20003f44070 */
[----:B------:R-:W-:Y:S02]  /*8ba0*/  VIADD R4, R29, 0x5a ;  /* 0x0000005a1d047836 */ /* 0x000fe40000000000 */
[----:B-1----:R-:W-:Y:S01]  /*8bb0*/  IMAD.MOV.U32 R10, RZ, RZ, R5 ;  /* 0x000000ffff0a7224 */ /* 0x002fe200078e0005 */
[----:B------:R-:W-:Y:S01]  /*8bc0*/  STL [R1+0x9c], R12 ;  /* 0x00009c0c01007387 */ /* 0x000fe20000100800 */
[----:B------:R-:W-:Y:S01]  /*8bd0*/  IMAD R9, R7, R6, R9 ;  /* 0x0000000607097224 */ /* 0x000fe200078e0209 */
[----:B------:R-:W-:Y:S01]  /*8be0*/  IABS R17, R4 ;  /* 0x0000000400117213 */ /* 0x000fe20000000000 */
[----:B------:R-:W-:-:S02]  /*8bf0*/  IMAD.MOV.U32 R5, RZ, RZ, R8 ;  /* 0x000000ffff057224 */ /* 0x000fc400078e0008 */
[----:B------:R-:W-:Y:S02]  /*8c00*/  @!P4 IMAD.IADD R2, R2, 0x1, -R7 ;  /* 0x000000010202c824 */ /* 0x000fe400078e0a07 */
[----:B------:R-:W-:Y:S01]  /*8c10*/  @!P1 IMAD.MOV R5, RZ, RZ, -R5 ;  /* 0x000000ffff059224 */ /* 0x000fe200078e0a05 */
[----:B------:R-:W-:Y:S01]  /*8c20*/  ISETP.GT.U32.AND P1, PT, R7, R9, PT ;  /* 0x000000090700720c */ /* 0x000fe20003f24070 */
[----:B------:R-:W-:Y:S01]  /*8c30*/  IMAD.HI.U32 R0, R13, R17, RZ ;  /* 0x000000110d007227 */ /* 0x000fe200078e00ff */
[----:B------:R-:W-:-:S03]  /*8c40*/  ISETP.GT.U32.AND P4, PT, R7, R2, PT ;  /* 0x000000020700720c */ /* 0x000fc60003f84070 */
[----:B------:R-:W-:Y:S02]  /*8c50*/  @!P2 IMAD.IADD R3, R3, 0x1, -R7 ;  /* 0x000000010303a824 */ /* 0x000fe400078e0a07 */
[----:B------:R-:W-:Y:S02]  /*8c60*/  IMAD.MOV R0, RZ, RZ, -R0 ;  /* 0x000000ffff007224 */ /* 0x000fe400078e0a00 */
[----:B------:R-:W-:Y:S02]  /*8c70*/  VIADD R11, R29, 0x59 ;  /* 0x000000591d0b7836 */ /* 0x000fe40000000000 */
[----:B------:R-:W-:Y:S02]  /*8c80*/  IMAD.MOV.U32 R8, RZ, RZ, R3 ;  /* 0x000000ffff087224 */ /* 0x000fe400078e0003 */
[----:B------:R-:W-:Y:S01]  /*8c90*/  @!P0 IMAD.MOV R10, RZ, RZ, -R10 ;  /* 0x000000ffff0a8224 */ /* 0x000fe200078e0a0a */
[----:B------:R-:W-:Y:S01]  /*8ca0*/  ISETP.GE.AND P2, PT, R11, RZ, PT ;  /* 0x000000ff0b00720c */ /* 0x000fe20003f46270 */
[----:B------:R-:W-:Y:S01]  /*8cb0*/  IMAD R17, R7, R0, R17 ;  /* 0x0000000007117224 */ /* 0x000fe200078e0211 */
[----:B------:R-:W-:Y:S01]  /*8cc0*/  IABS R11, R11 ;  /* 0x0000000b000b7213 */ /* 0x000fe20000000000 */
[--C-:B------:R-:W-:Y:S01]  /*8cd0*/  @!P1 IMAD.IADD R9, R9, 0x1, -R7.reuse ;  /* 0x0000000109099824 */ /* 0x100fe200078e0a07 */
[----:B------:R0:W-:Y:S01]  /*8ce0*/  STL [R1+0x94], R10 ;  /* 0x0000940a01007387 */ /* 0x0001e20000100800 */
[----:B------:R-:W-:Y:S01]  /*8cf0*/  @!P3 IMAD.MOV R8, RZ, RZ, -R8 ;  /* 0x000000ffff08b224 */ /* 0x000fe200078e0a08 */
[----:B------:R-:W-:Y:S01]  /*8d00*/  ISETP.GE.AND P0, PT, R4, RZ, PT ;  /* 0x000000ff0400720c */ /* 0x000fe20003f06270 */
[----:B------:R-:W-:Y:S01]  /*8d10*/  @!P4 IMAD.IADD R2, R2, 0x1, -R7 ;  /* 0x000000010202c824 */ /* 0x000fe200078e0a07 */
[C---:B------:R-:W-:Y:S01]  /*8d20*/  ISETP.GT.U32.AND P4, PT, R7.reuse, R17, PT ;  /* 0x000000110700720c */ /* 0x040fe20003f84070 */
[----:B------:R1:W-:Y:S01]  /*8d30*/  STL [R1+0x90], R5 ;  /* 0x0000900501007387 */ /* 0x0003e20000100800 */
[----:B------:R-:W-:Y:S01]  /*8d40*/  ISETP.GT.U32.AND P3, PT, R7, R9, PT ;  /* 0x000000090700720c */ /* 0x000fe20003f64070 */
[----:B------:R-:W-:-:S02]  /*8d50*/  VIADD R0, R29, 0x57 ;  /* 0x000000571d007836 */ /* 0x000fc40000000000 */
[----:B------:R2:W-:Y:S01]  /*8d60*/  STL [R1+0x30], R8 ;  /* 0x0000300801007387 */ /* 0x0005e20000100800 */
[C---:B------:R-:W-:Y:S02]  /*8d70*/  VIADD R4, R29.reuse, 0x58 ;  /* 0x000000581d047836 */ /* 0x040fe40000000000 */
[----:B------:R-:W-:Y:S01]  /*8d80*/  @!P5 IMAD.MOV R2, RZ, RZ, -R2 ;  /* 0x000000ffff02d224 */ /* 0x000fe200078e0a02 */
[----:B------:R-:W-:Y:S01]  /*8d90*/  ISETP.GE.AND P5, PT, R0, RZ, PT ;  /* 0x000000ff0000720c */ /* 0x000fe20003fa6270 */
[C---:B0-----:R-:W-:Y:S01]  /*8da0*/  VIADD R10, R29.reuse, 0x55 ;  /* 0x000000551d0a7836 */ /* 0x041fe20000000000 */
[----:B-1----:R-:W-:Y:S01]  /*8db0*/  IABS R5, R0 ;  /* 0x0000000000057213 */ /* 0x002fe20000000000 */
[----:B------:R-:W-:Y:S01]  /*8dc0*/  VIADD R0, R29, 0x56 ;  /* 0x000000561d007836 */ /* 0x000fe20000000000 */
[----:B------:R-:W-:Y:S01]  /*8dd0*/  IABS R6, R4 ;  /* 0x0000000400067213 */ /* 0x000fe20000000000 */
[----:B------:R-:W-:Y:S01]  /*8de0*/  @!P4 IMAD.IADD R17, R17, 0x1, -R7 ;  /* 0x000000011111c824 */ /* 0x000fe200078e0a07 */
[----:B------:R-:W-:Y:S01]  /*8df0*/  ISETP.GE.AND P1, PT, R4, RZ, PT ;  /* 0x000000ff0400720c */ /* 0x000fe20003f26270 */
[----:B--2---:R-:W-:Y:S01]  /*8e00*/  IMAD.HI.U32 R8, R13, R11, RZ ;  /* 0x0000000b0d087227 */ /* 0x004fe200078e00ff */
[----:B------:R0:W-:Y:S01]  /*8e10*/  STL [R1+0x204], R2 ;  /* 0x0002040201007387 */ /* 0x0001e20000100800 */
[----:B------:R-:W-:-:S02]  /*8e20*/  IABS R16, R10 ;  /* 0x0000000a00107213 */ /* 0x000fc40000000000 */
[----:B------:R-:W-:Y:S01]  /*8e30*/  IMAD.MOV R8, RZ, RZ, -R8 ;  /* 0x000000ffff087224 */ /* 0x000fe200078e0a08 */
[----:B------:R-:W-:Y:S01]  /*8e40*/  ISETP.GT.U32.AND P4, PT, R7, R17, PT ;  /* 0x000000110700720c */ /* 0x000fe20003f84070 */
[----:B------:R-:W-:Y:S02]  /*8e50*/  @!P3 IMAD.IADD R9, R9, 0x1, -R7 ;  /* 0x000000010909b824 */ /* 0x000fe400078e0a07 */
[----:B------:R-:W-:Y:S02]  /*8e60*/  IMAD R11, R7, R8, R11 ;  /* 0x00000008070b7224 */ /* 0x000fe400078e020b */
[----:B------:R-:W-:-:S03]  /*8e70*/  IMAD.HI.U32 R3, R13, R5, RZ ;  /* 0x000000050d037227 */ /* 0x000fc600078e00ff */
[----:B------:R-:W-:Y:S01]  /*8e80*/  ISETP.GT.U32.AND P3, PT, R7, R11, PT ;  /* 0x0000000b0700720c */ /* 0x000fe20003f64070 */
[----:B------:R-:W-:-:S04]  /*8e90*/  IMAD.HI.U32 R4, R13, R6, RZ ;  /* 0x000000060d047227 */ /* 0x000fc800078e00ff */
[----:B------:R-:W-:Y:S02]  /*8ea0*/  IMAD.MOV R3, RZ, RZ, -R3 ;  /* 0x000000ffff037224 */ /* 0x000fe400078e0a03 */
[----:B------:R-:W-:Y:S02]  /*8eb0*/  IMAD.MOV R4, RZ, RZ, -R4 ;  /* 0x000000ffff047224 */ /* 0x000fe400078e0a04 */
[C---:B------:R-:W-:Y:S02]  /*8ec0*/  IMAD R5, R7.reuse, R3, R5 ;  /* 0x0000000307057224 */ /* 0x040fe400078e0205 */
[----:B------:R-:W-:Y:S01]  /*8ed0*/  IMAD R6, R7, R4, R6 ;  /* 0x0000000407067224 */ /* 0x000fe200078e0206 */
[----:B------:R-:W-:Y:S01]  /*8ee0*/  IABS R4, R0 ;  /* 0x0000000000047213 */ /* 0x000fe20000000000 */
[--C-:B------:R-:W-:Y:S01]  /*8ef0*/  @!P3 IMAD.IADD R11, R11, 0x1, -R7.reuse ;  /* 0x000000010b0bb824 */ /* 0x100fe200078e0a07 */
[----:B------:R-:W-:Y:S01]  /*8f00*/  ISETP.GT.U32.AND P3, PT, R7, R5, PT ;  /* 0x000000050700720c */ /* 0x000fe20003f64070 */
[----:B------:R-:W-:Y:S01]  /*8f10*/  @!P4 IMAD.IADD R17, R17, 0x1, -R7 ;  /* 0x000000011111c824 */ /* 0x000fe200078e0a07 */
[----:B------:R-:W-:Y:S01]  /*8f20*/  ISETP.GT.U32.AND P4, PT, R7, R6, PT ;  /* 0x000000060700720c */ /* 0x000fe20003f84070 */
[----:B------:R-:W-:-:S02]  /*8f30*/  IMAD.MOV.U32 R18, RZ, RZ, R9 ;  /* 0x000000ffff127224 */ /* 0x000fc400078e0009 */
[----:B------:R-:W-:-:S04]  /*8f40*/  IMAD.HI.U32 R9, R13, R4, RZ ;  /* 0x000000040d097227 */ /* 0x000fc800078e00ff */
[----:B------:R-:W-:Y:S01]  /*8f50*/  @!P6 IMAD.MOV R18, RZ, RZ, -R18 ;  /* 0x000000ffff12e224 */ /* 0x000fe200078e0a12 */
[----:B------:R-:W-:Y:S01]  /*8f60*/  ISETP.GT.U32.AND P6, PT, R7, R11, PT ;  /* 0x0000000b0700720c */ /* 0x000fe20003fc4070 */
[----:B------:R-:W-:Y:S02]  /*8f70*/  VIADD R3, R29, 0x54 ;  /* 0x000000541d037836 */ /* 0x000fe40000000000 */
[----:B------:R-:W-:Y:S01]  /*8f80*/  @!P3 IMAD.IADD R5, R5, 0x1, -R7 ;  /* 0x000000010505b824 */ /* 0x000fe200078e0a07 */
[----:B------:R-:W-:Y:S01]  /*8f90*/  STL [R1+0x200], R18 ;  /* 0x0002001201007387 */ /* 0x000fe20000100800 */
[----:B------:R-:W-:Y:S01]  /*8fa0*/  IMAD.MOV R9, RZ, RZ, -R9 ;  /* 0x000000ffff097224 */ /* 0x000fe200078e0a09 */
[----:B------:R-:W-:Y:S01]  /*8fb0*/  IABS R12, R3 ;  /* 0x00000003000c7213 */ /* 0x000fe20000000000 */
[----:B------:R-:W-:Y:S01]  /*8fc0*/  @!P4 IMAD.IADD R6, R6, 0x1, -R7 ;  /* 0x000000010606c824 */ /* 0x000fe200078e0a07 */
[----:B------:R-:W-:Y:S01]  /*8fd0*/  ISETP.GT.U32.AND P3, PT, R7, R5, PT ;  /* 0x000000050700720c */ /* 0x000fe20003f64070 */
[----:B0-----:R-:W-:-:S02]  /*8fe0*/  VIADD R2, R29, 0x53 ;  /* 0x000000531d027836 */ /* 0x001fc40000000000 */
[----:B------:R-:W-:Y:S01]  /*8ff0*/  @!P0 IMAD.MOV R17, RZ, RZ, -R17 ;  /* 0x000000ffff118224 */ /* 0x000fe200078e0a11 */
[----:B------:R-:W-:Y:S01]  /*9000*/  ISETP.GE.AND P0, PT, R0, RZ, PT ;  /* 0x000000ff0000720c */ /* 0x000fe20003f06270 */
[C---:B------:R-:W-:Y:S01]  /*9010*/  IMAD R0, R7.reuse, R9, R4 ;  /* 0x0000000907007224 */ /* 0x040fe200078e0204 */
[----:B------:R-:W-:Y:S01]  /*9020*/  ISETP.GT.U32.AND P4, PT, R7, R6, PT ;  /* 0x000000060700720c */ /* 0x000fe20003f84070 */
[----:B------:R-:W-:Y:S01]  /*9030*/  @!P6 IMAD.IADD R11, R11, 0x1, -R7 ;  /* 0x000000010b0be824 */ /* 0x000fe200078e0a07 */
[----:B------:R-:W-:Y:S01]  /*9040*/  IABS R8, R2 ;  /* 0x0000000200087213 */ /* 0x000fe20000000000 */
[----:B------:R-:W-:Y:S01]  /*9050*/  IMAD.HI.U32 R4, R13, R12, RZ ;  /* 0x0000000c0d047227 */ /* 0x000fe200078e00ff */
[----:B------:R-:W-:Y:S01]  /*9060*/  ISETP.GT.U32.AND P6, PT, R7, R0, PT ;  /* 0x000000000700720c */ /* 0x000fe20003fc4070 */
[----:B------:R0:W-:Y:S02]  /*9070*/  STL [R1+0x1ec], R17 ;  /* 0x0001ec1101007387 */ /* 0x0001e40000100800 */
[----:B------:R-:W-:-:S04]  /*9080*/  IMAD.HI.U32 R9, R13, R8, RZ ;  /* 0x000000080d097227 */ /* 0x000fc800078e00ff */
[----:B------:R-:W-:Y:S02]  /*9090*/  IMAD.MOV R4, RZ, RZ, -R4 ;  /* 0x000000ffff047224 */ /* 0x000fe400078e0a04 */
[----:B------:R-:W-:Y:S02]  /*90a0*/  IMAD.MOV R9, RZ, RZ, -R9 ;  /* 0x000000ffff097224 */ /* 0x000fe400078e0a09 */
[----:B0-----:R-:W-:-:S04]  /*90b0*/  IMAD.HI.U32 R17, R13, R16, RZ ;  /* 0x000000100d117227 */ /* 0x001fc800078e00ff */
[----:B------:R-:W-:Y:S02]  /*90c0*/  IMAD.MOV R17, RZ, RZ, -R17 ;  /* 0x000000ffff117224 */ /* 0x000fe400078e0a11 */
[----:B------:R-:W-:Y:S02]  /*90d0*/  IMAD R12, R7, R4, R12 ;  /* 0x00000004070c7224 */ /* 0x000fe400078e020c */
[--C-:B------:R-:W-:Y:S02]  /*90e0*/  @!P3 IMAD.IADD R5, R5, 0x1, -R7.reuse ;  /* 0x000000010505b824 */ /* 0x100fe400078e0a07 */
[----:B------:R-:W-:Y:S01]  /*90f0*/  @!P4 IMAD.IADD R6, R6, 0x1, -R7 ;  /* 0x000000010606c824 */ /* 0x000fe200078e0a07 */
[----:B------:R-:W-:Y:S01]  /*9100*/  ISETP.GE.AND P4, PT, R10, RZ, PT ;  /* 0x000000ff0a00720c */ /* 0x000fe20003f86270 */
[C---:B------:R-:W-:Y:S01]  /*9110*/  IMAD R8, R7.reuse, R9, R8 ;  /* 0x0000000907087224 */ /* 0x040fe200078e0208 */
[C---:B------:R-:W-:Y:S01]  /*9120*/  ISETP.GT.U32.AND P3, PT, R7.reuse, R12, PT ;  /* 0x0000000c0700720c */ /* 0x040fe20003f64070 */
[----:B------:R-:W-:-:S02]  /*9130*/  IMAD R10, R7, R17, R16 ;  /* 0x00000011070a7224 */ /* 0x000fc400078e0210 */
[----:B------:R-:W-:Y:S02]  /*9140*/  IMAD.MOV.U32 R18, RZ, RZ, R11 ;  /* 0x000000ffff127224 */ /* 0x000fe400078e000b */
[----:B------:R-:W-:Y:S02]  /*9150*/  IMAD.MOV.U32 R9, RZ, RZ, R5 ;  /* 0x000000ffff097224 */ /* 0x000fe400078e0005 */
[----:B------:R-:W-:Y:S02]  /*9160*/  @!P6 IMAD.IADD R0, R0, 0x1, -R7 ;  /* 0x000000010000e824 */ /* 0x000fe400078e0a07 */
[----:B------:R-:W-:Y:S01]  /*9170*/  @!P2 IMAD.MOV R18, RZ, RZ, -R18 ;  /* 0x000000ffff12a224 */ /* 0x000fe200078e0a12 */
[C---:B------:R-:W-:Y:S01]  /*9180*/  ISETP.GT.U32.AND P2, PT, R7.reuse, R10, PT ;  /* 0x0000000a0700720c */ /* 0x040fe20003f44070 */
[----:B------:R-:W-:Y:S01]  /*9190*/  @!P5 IMAD.MOV R9, RZ, RZ, -R9 ;  /* 0x000000ffff09d224 */ /* 0x000fe200078e0a09 */
[C---:B------:R-:W-:Y:S01]  /*91a0*/  ISETP.GT.U32.AND P5, PT, R7.reuse, R8, PT ;  /* 0x000000080700720c */ /* 0x040fe20003fa4070 */
[----:B------:R-:W-:Y:S01]  /*91b0*/  @!P1 IMAD.MOV R6, RZ, RZ, -R6 ;  /* 0x000000ffff069224 */ /* 0x000fe200078e0a06 */
[----:B------:R-:W-:Y:S01]  /*91c0*/  ISETP.GT.U32.AND P6, PT, R7, R0, PT ;  /* 0x000000000700720c */ /* 0x000fe20003fc4070 */
[----:B------:R-:W-:Y:S01]  /*91d0*/  STL [R1+0x1bc], R18 ;  /* 0x0001bc1201007387 */ /* 0x000fe20000100800 */
[----:B------:R-:W-:Y:S01]  /*91e0*/  ISETP.GE.AND P1, PT, R3, RZ, PT ;  /* 0x000000ff0300720c */ /* 0x000fe20003f26270 */
[----:B------:R-:W-:-:S02]  /*91f0*/  VIADD R3, R29, 0x51 ;  /* 0x000000511d037836 */ /* 0x000fc40000000000 */
[----:B------:R-:W-:Y:S01]  /*9200*/  VIADD R4, R29, 0x52 ;  /* 0x000000521d047836 */ /* 0x000fe20000000000 */
[----:B------:R0:W-:Y:S01]  /*9210*/  STL [R1+0x1d8], R6 ;  /* 0x0001d80601007387 */ /* 0x0001e20000100800 */
[--C-:B------:R-:W-:Y:S02]  /*9220*/  @!P3 IMAD.IADD R12, R12, 0x1, -R7.reuse ;  /* 0x000000010c0cb824 */ /* 0x100fe400078e0a07 */
[--C-:B------:R-:W-:Y:S01]  /*9230*/  @!P2 IMAD.IADD R10, R10, 0x1, -R7.reuse ;  /* 0x000000010a0aa824 */ /* 0x100fe200078e0a07 */
[----:B------:R-:W-:Y:S01]  /*9240*/  IABS R11, R4 ;  /* 0x00000004000b7213 */ /* 0x000fe20000000000 */
[--C-:B------:R-:W-:Y:S01]  /*9250*/  @!P5 IMAD.IADD R8, R8, 0x1, -R7.reuse ;  /* 0x000000010808d824 */ /* 0x100fe200078e0a07 */
[----:B------:R-:W-:Y:S01]  /*9260*/  ISETP.GE.AND P2, PT, R4, RZ, PT ;  /* 0x000000ff0400720c */ /* 0x000fe20003f46270 */
[----:B------:R-:W-:Y:S01]  /*9270*/  @!P6 IMAD.IADD R0, R0, 0x1, -R7 ;  /* 0x000000010000e824 */ /* 0x000fe200078e0a07 */
[----:B------:R-:W-:Y:S01]  /*9280*/  ISETP.GT.U32.AND P5, PT, R7, R12, PT ;  /* 0x0000000c0700720c */ /* 0x000fe20003fa4070 */
[----:B------:R1:W-:Y:S01]  /*9290*/  STL [R1+0x1dc], R9 ;  /* 0x0001dc0901007387 */ /* 0x0003e20000100800 */
[----:B0-----:R-:W-:Y:S01]  /*92a0*/  IABS R6, R3 ;  /* 0x0000000300067213 */ /* 0x001fe20000000000 */
[----:B------:R-:W-:Y:S01]  /*92b0*/  IMAD.HI.U32 R5, R13, R11, RZ ;  /* 0x0000000b0d057227 */ /* 0x000fe200078e00ff */
[----:B------:R-:W-:-:S02]  /*92c0*/  ISETP.GT.U32.AND P3, PT, R7, R10, PT ;  /* 0x0000000a0700720c */ /* 0x000fc40003f64070 */
[----:B------:R-:W-:Y:S01]  /*92d0*/  ISETP.GE.AND P6, PT, R2, RZ, PT ;  /* 0x000000ff0200720c */ /* 0x000fe20003fc6270 */
[----:B------:R-:W-:-:S04]  /*92e0*/  IMAD.HI.U32 R4, R13, R6, RZ ;  /* 0x000000060d047227 */ /* 0x000fc800078e00ff */
[----:B-1----:R-:W-:Y:S02]  /*92f0*/  IMAD.MOV.U32 R9, RZ, RZ, R0 ;  /* 0x000000ffff097224 */ /* 0x002fe400078e0000 */
[----:B------:R-:W-:Y:S02]  /*9300*/  IMAD.MOV R4, RZ, RZ, -R4 ;  /* 0x000000ffff047224 */ /* 0x000fe400078e0a04 */
[----:B------:R-:W-:Y:S01]  /*9310*/  @!P0 IMAD.MOV R9, RZ, RZ, -R9 ;  /* 0x000000ffff098224 */ /* 0x000fe200078e0a09 */
[C---:B------:R-:W-:Y:S01]  /*9320*/  ISETP.GT.U32.AND P0, PT, R7.reuse, R8, PT ;  /* 0x000000080700720c */ /* 0x040fe20003f04070 */
[----:B------:R-:W-:Y:S02]  /*9330*/  IMAD.MOV R5, RZ, RZ, -R5 ;  /* 0x000000ffff057224 */ /* 0x000fe400078e0a05 */
[C---:B------:R-:W-:Y:S01]  /*9340*/  IMAD R6, R7.reuse, R4, R6 ;  /* 0x0000000407067224 */ /* 0x040fe200078e0206 */
[----:B------:R0:W-:Y:S01]  /*9350*/  STL [R1+0x1e0], R9 ;  /* 0x0001e00901007387 */ /* 0x0001e20000100800 */
[----:B------:R-:W-:-:S02]  /*9360*/  IMAD R11, R7, R5, R11 ;  /* 0x00000005070b7224 */ /* 0x000fc400078e020b */
[--C-:B------:R-:W-:Y:S01]  /*9370*/  @!P5 IMAD.IADD R12, R12, 0x1, -R7.reuse ;  /* 0x000000010c0cd824 */ /* 0x100fe200078e0a07 */
[----:B------:R-:W-:Y:S01]  /*9380*/  ISETP.GT.U32.AND P5, PT, R7, R6, PT ;  /* 0x000000060700720c */ /* 0x000fe20003fa4070 */
[----:B------:R-:W-:Y:S02]  /*9390*/  VIADD R2, R29, 0x50 ;  /* 0x000000501d027836 */ /* 0x000fe40000000000 */
[--C-:B------:R-:W-:Y:S01]  /*93a0*/  @!P3 IMAD.IADD R10, R10, 0x1, -R7.reuse ;  /* 0x000000010a0ab824 */ /* 0x100fe200078e0a07 */
[----:B------:R-:W-:Y:S01]  /*93b0*/  ISETP.GT.U32.AND P3, PT, R7, R11, PT ;  /* 0x0000000b0700720c */ /* 0x000fe20003f64070 */
[C---:B------:R-:W-:Y:S01]  /*93c0*/  VIADD R0, R29.reuse, 0x4f ;  /* 0x0000004f1d007836 */ /* 0x040fe20000000000 */
[----:B------:R-:W-:Y:S01]  /*93d0*/  IABS R5, R2 ;  /* 0x0000000200057213 */ /* 0x000fe20000000000 */
[----:B0-----:R-:W-:Y:S02]  /*93e0*/  VIADD R9, R29, 0x4e ;  /* 0x0000004e1d097836 */ /* 0x001fe40000000000 */
[--C-:B------:R-:W-:Y:S01]  /*93f0*/  @!P0 IMAD.IADD R8, R8, 0x1, -R7.reuse ;  /* 0x0000000108088824 */ /* 0x100fe200078e0a07 */
[----:B------:R-:W-:Y:S01]  /*9400*/  ISETP.GE.AND P0, PT, R3, RZ, PT ;  /* 0x000000ff0300720c */ /* 0x000fe20003f06270 */
[----:B------:R-:W-:Y:S01]  /*9410*/  IMAD.MOV.U32 R18, RZ, RZ, R10 ;  /* 0x000000ffff127224 */ /* 0x000fe200078e000a */
[----:B------:R-:W-:Y:S01]  /*9420*/  IABS R16, R9 ;  /* 0x0000000900107213 */ /* 0x000fe20000000000 */
[----:B------:R-:W-:Y:S01]  /*9430*/  @!P5 IMAD.IADD R6, R6, 0x1, -R7 ;  /* 0x000000010606d824 */ /* 0x000fe200078e0a07 */
[----:B------:R-:W-:Y:S01]  /*9440*/  IABS R4, R0 ;  /* 0x0000000000047213 */ /* 0x000fe20000000000 */
[----:B------:R-:W-:-:S02]  /*9450*/  @!P1 IMAD.MOV R12, RZ, RZ, -R12 ;  /* 0x000000ffff0c9224 */ /* 0x000fc400078e0a0c */
[----:B------:R-:W-:Y:S01]  /*9460*/  IMAD.MOV.U32 R3, RZ, RZ, R16 ;  /* 0x000000ffff037224 */ /* 0x000fe200078e0010 */
[----:B------:R-:W-:Y:S01]  /*9470*/  ISETP.GT.U32.AND P5, PT, R7, R6, PT ;  /* 0x000000060700720c */ /* 0x000fe20003fa4070 */
[----:B------:R-:W-:-:S04]  /*9480*/  IMAD.HI.U32 R16, R13, R5, RZ ;  /* 0x000000050d107227 */ /* 0x000fc800078e00ff */
[----:B------:R-:W-:-:S04]  /*9490*/  IMAD.HI.U32 R17, R13, R4, RZ ;  /* 0x000000040d117227 */ /* 0x000fc800078e00ff */
[----:B------:R-:W-:Y:S02]  /*94a0*/  IMAD.MOV R16, RZ, RZ, -R16 ;  /* 0x000000ffff107224 */ /* 0x000fe400078e0a10 */
[----:B------:R-:W-:Y:S01]  /*94b0*/  @!P3 IMAD.IADD R11, R11, 0x1, -R7 ;  /* 0x000000010b0bb824 */ /* 0x000fe200078e0a07 */
[----:B------:R-:W-:Y:S01]  /*94c0*/  ISETP.GE.AND P3, PT, R2, RZ, PT ;  /* 0x000000ff0200720c */ /* 0x000fe20003f66270 */
[----:B------:R-:W-:-:S04]  /*94d0*/  IMAD.HI.U32 R2, R13, R3, RZ ;  /* 0x000000030d027227 */ /* 0x000fc800078e00ff */
[----:B------:R-:W-:Y:S02]  /*94e0*/  IMAD.MOV R10, RZ, RZ, -R17 ;  /* 0x000000ffff0a7224 */ /* 0x000fe400078e0a11 */
[C---:B------:R-:W-:Y:S02]  /*94f0*/  IMAD R5, R7.reuse, R16, R5 ;  /* 0x0000001007057224 */ /* 0x040fe400078e0205 */
[----:B------:R-:W-:Y:S02]  /*9500*/  IMAD.MOV R2, RZ, RZ, -R2 ;  /* 0x000000ffff027224 */ /* 0x000fe400078e0a02 */
[C---:B------:R-:W-:Y:S01]  /*9510*/  IMAD R4, R7.reuse, R10, R4 ;  /* 0x0000000a07047224 */ /* 0x040fe200078e0204 */
[C---:B------:R-:W-:Y:S01]  /*9520*/  ISETP.GT.U32.AND P1, PT, R7.reuse, R5, PT ;  /* 0x000000050700720c */ /* 0x040fe20003f24070 */
[----:B------:R-:W-:Y:S01]  /*9530*/  @!P4 IMAD.MOV R18, RZ, RZ, -R18 ;  /* 0x000000ffff12c224 */ /* 0x000fe200078e0a12 */
[C---:B------:R-:W-:Y:S01]  /*9540*/  ISETP.GT.U32.AND P4, PT, R7.reuse, R11, PT ;  /* 0x0000000b0700720c */ /* 0x040fe20003f84070 */
[----:B------:R-:W-:-:S02]  /*9550*/  IMAD R3, R7, R2, R3 ;  /* 0x0000000207037224 */ /* 0x000fc400078e0203 */
[----:B------:R-:W-:Y:S01]  /*9560*/  @!P6 IMAD.MOV R8, RZ, RZ, -R8 ;  /* 0x000000ffff08e224 */ /* 0x000fe200078e0a08 */
[C---:B------:R-:W-:Y:S01]  /*9570*/  ISETP.GT.U32.AND P6, PT, R7.reuse, R4, PT ;  /* 0x000000040700720c */ /* 0x040fe20003fc4070 */
[--C-:B------:R-:W-:Y:S01]  /*9580*/  @!P5 IMAD.IADD R6, R6, 0x1, -R7.reuse ;  /* 0x000000010606d824 */ /* 0x100fe200078e0a07 */
[----:B------:R-:W-:Y:S01]  /*9590*/  ISETP.GT.U32.AND P5, PT, R7, R3, PT ;  /* 0x000000030700720c */ /* 0x000fe20003fa4070 */
[----:B------:R-:W-:Y:S01]  /*95a0*/  VIADD R17, R29, 0x4d ;  /* 0x0000004d1d117836 */ /* 0x000fe20000000000 */
[----:B------:R-:W-:Y:S01]  /*95b0*/  STL [R1+0x1d0], R18 ;  /* 0x0001d01201007387 */ /* 0x000fe20000100800 */
[----:B------:R-:W-:Y:S02]  /*95c0*/  @!P0 IMAD.MOV R6, RZ, RZ, -R6 ;  /* 0x000000ffff068224 */ /* 0x000fe400078e0a06 */
[--C-:B------:R-:W-:Y:S01]  /*95d0*/  @!P1 IMAD.IADD R5, R5, 0x1, -R7.reuse ;  /* 0x0000000105059824 */ /* 0x100fe200078e0a07 */
[----:B------:R-:W-:Y:S01]  /*95e0*/  STL [R1+0x1c4], R12 ;  /* 0x0001c40c01007387 */ /* 0x000fe20000100800 */
[----:B------:R-:W-:Y:S01]  /*95f0*/  IABS R2, R17 ;  /* 0x0000001100027213 */ /* 0x000fe20000000000 */
[--C-:B------:R-:W-:Y:S01]  /*9600*/  @!P4 IMAD.IADD R11, R11, 0x1, -R7.reuse ;  /* 0x000000010b0bc824 */ /* 0x100fe200078e0a07 */
[----:B------:R-:W-:Y:S01]  /*9610*/  ISETP.GE.AND P4, PT, R0, RZ, PT ;  /* 0x000000ff0000720c */ /* 0x000fe20003f86270 */
[----:B------:R0:W-:Y:S01]  /*9620*/  STL [R1+0x1c8], R8 ;  /* 0x0001c80801007387 */ /* 0x0001e20000100800 */
[----:B------:R-:W-:Y:S01]  /*9630*/  @!P6 IMAD.IADD R4, R4, 0x1, -R7 ;  /* 0x000000010404e824 */ /* 0x000fe200078e0a07 */
[----:B------:R-:W-:Y:S01]  /*9640*/  ISETP.GT.U32.AND P6, PT, R7, R5, PT ;  /* 0x000000050700720c */ /* 0x000fe20003fc4070 */
[----:B------:R-:W-:Y:S01]  /*9650*/  IMAD.HI.U32 R10, R13, R2, RZ ;  /* 0x000000020d0a7227 */ /* 0x000fe200078e00ff */
[----:B------:R-:W-:-:S03]  /*9660*/  ISETP.GE.AND P1, PT, R9, RZ, PT ;  /* 0x000000ff0900720c */ /* 0x000fc60003f26270 */
[----:B------:R-:W-:Y:S02]  /*9670*/  IMAD.MOV.U32 R16, RZ, RZ, R11 ;  /* 0x000000ffff107224 */ /* 0x000fe400078e000b */
[----:B------:R-:W-:Y:S01]  /*9680*/  @!P5 IMAD.IADD R3, R3, 0x1, -R7 ;  /* 0x000000010303d824 */ /* 0x000fe200078e0a07 */
[----:B------:R-:W-:Y:S01]  /*9690*/  ISETP.GT.U32.AND P5, PT, R7, R4, PT ;  /* 0x000000040700720c */ /* 0x000fe20003fa4070 */
[C---:B0-----:R-:W-:Y:S02]  /*96a0*/  VIADD R8, R29.reuse, 0x4c ;  /* 0x0000004c1d087836 */ /* 0x041fe40000000000 */
[----:B------:R-:W-:Y:S02]  /*96b0*/  IMAD.MOV R10, RZ, RZ, -R10 ;  /* 0x000000ffff0a7224 */ /* 0x000fe400078e0a0a */
[----:B------:R-:W-:Y:S01]  /*96c0*/  @!P2 IMAD.MOV R16, RZ, RZ, -R16 ;  /* 0x000000ffff10a224 */ /* 0x000fe200078e0a10 */
[----:B------:R-:W-:Y:S01]  /*96d0*/  IABS R0, R8 ;  /* 0x0000000800007213 */ /* 0x000fe20000000000 */
[----:B------:R-:W-:Y:S01]  /*96e0*/  VIADD R9, R29, 0x4b ;  /* 0x0000004b1d097836 */ /* 0x000fe20000000000 */
[C---:B------:R-:W-:Y:S01]  /*96f0*/  ISETP.GT.U32.AND P2, PT, R7.reuse, R3, PT ;  /* 0x000000030700720c */ /* 0x040fe20003f44070 */
[----:B------:R-:W-:Y:S01]  /*9700*/  IMAD R2, R7, R10, R2 ;  /* 0x0000000a07027224 */ /* 0x000fe200078e0202 */
[----:B------:R0:W-:Y:S01]  /*9710*/  STL [R1+0x1cc], R16 ;  /* 0x0001cc1001007387 */ /* 0x0001e20000100800 */
[----:B------:R-:W-:Y:S01]  /*9720*/  IMAD.HI.U32 R12, R13, R0, RZ ;  /* 0x000000000d0c7227 */ /* 0x000fe200078e00ff */
[----:B------:R-:W-:-:S02]  /*9730*/  IABS R11, R9 ;  /* 0x00000009000b7213 */ /* 0x000fc40000000000 */
[----:B------:R-:W-:Y:S01]  /*9740*/  STL [R1+0x1c0], R6 ;  /* 0x0001c00601007387 */ /* 0x000fe20000100800 */
[----:B------:R-:W-:Y:S02]  /*9750*/  IMAD.MOV R12, RZ, RZ, -R12 ;  /* 0x000000ffff0c7224 */ /* 0x000fe400078e0a0c */
[--C-:B------:R-:W-:Y:S01]  /*9760*/  @!P6 IMAD.IADD R5, R5, 0x1, -R7.reuse ;  /* 0x000000010505e824 */ /* 0x100fe200078e0a07 */
[C---:B------:R-:W-:Y:S01]  /*9770*/  ISETP.GT.U32.AND P6, PT, R7.reuse, R2, PT ;  /* 0x000000020700720c */ /* 0x040fe20003fc4070 */
[----:B------:R-:W-:Y:S02]  /*9780*/  IMAD R0, R7, R12, R0 ;  /* 0x0000000c07007224 */ /* 0x000fe400078e0200 */
[----:B------:R-:W-:Y:S02]  /*9790*/  @!P5 IMAD.IADD R4, R4, 0x1, -R7 ;  /* 0x000000010404d824 */ /* 0x000fe400078e0a07 */
[----:B------:R-:W-:Y:S01]  /*97a0*/  IMAD.HI.U32 R18, R13, R11, RZ ;  /* 0x0000000b0d127227 */ /* 0x000fe200078e00ff */
[----:B------:R-:W-:-:S03]  /*97b0*/  ISETP.GT.U32.AND P5, PT, R7, R0, PT ;  /* 0x000000000700720c */ /* 0x000fc60003fa4070 */
[--C-:B------:R-:W-:Y:S01]  /*97c0*/  @!P2 IMAD.IADD R3, R3, 0x1, -R7.reuse ;  /* 0x000000010303a824 */ /* 0x100fe200078e0a07 */
[----:B------:R-:W-:Y:S01]  /*97d0*/  ISETP.GE.AND P2, PT, R17, RZ, PT ;  /* 0x000000ff1100720c */ /* 0x000fe20003f46270 */
[----:B------:R-:W-:Y:S02]  /*97e0*/  IMAD.MOV R17, RZ, RZ, -R18 ;  /* 0x000000ffff117224 */ /* 0x000fe400078e0a12 */
[----:B------:R-:W-:Y:S02]  /*97f0*/  VIADD R10, R29, 0x4a ;  /* 0x0000004a1d0a7836 */ /* 0x000fe40000000000 */
[----:B------:R-:W-:Y:S01]  /*9800*/  @!P6 IMAD.IADD R2, R2, 0x1, -R7 ;  /* 0x000000010202e824 */ /* 0x000fe200078e0a07 */
[----:B------:R-:W-:Y:S01]  /*9810*/  ISETP.GE.AND P6, PT, R8, RZ, PT ;  /* 0x000000ff0800720c */ /* 0x000fe20003fc6270 */
[C---:B------:R-:W-:Y:S01]  /*9820*/  IMAD R11, R7.reuse, R17, R11 ;  /* 0x00000011070b7224 */ /* 0x040fe200078e020b */
[----:B0-----:R-:W-:Y:S01]  /*9830*/  IABS R16, R10 ;  /* 0x0000000a00107213 */ /* 0x001fe20000000000 */
[----:B------:R-:W-:Y:S01]  /*9840*/  @!P5 IMAD.IADD R0, R0, 0x1, -R7 ;  /* 0x000000010000d824 */ /* 0x000fe200078e0a07 */
[C---:B------:R-:W-:Y:S01]  /*9850*/  ISETP.GT.U32.AND P0, PT, R7.reuse, R2, PT ;  /* 0x000000020700720c */ /* 0x040fe20003f04070 */
[----:B------:R-:W-:Y:S01]  /*9860*/  @!P3 IMAD.MOV R5, RZ, RZ, -R5 ;  /* 0x000000ffff05b224 */ /* 0x000fe200078e0a05 */
[----:B------:R-:W-:Y:S01]  /*9870*/  ISETP.GT.U32.AND P3, PT, R7, R11, PT ;  /* 0x0000000b0700720c */ /* 0x000fe20003f64070 */
[----:B------:R-:W-:Y:S01]  /*9880*/  VIADD R12, R29, 0x49 ;  /* 0x000000491d0c7836 */ /* 0x000fe20000000000 */
[----:B------:R-:W-:Y:S01]  /*9890*/  ISETP.GT.U32.AND P5, PT, R7, R0, PT ;  /* 0x000000000700720c */ /* 0x000fe20003fa4070 */
[----:B------:R-:W-:Y:S01]  /*98a0*/  IMAD.HI.U32 R19, R13, R16, RZ ;  /* 0x000000100d137227 */ /* 0x000fe200078e00ff */
[----:B------:R0:W-:Y:S02]  /*98b0*/  STL [R1+0x1b8], R5 ;  /* 0x0001b80501007387 */ /* 0x0001e40000100800 */
[----:B------:R-:W-:Y:S01]  /*98c0*/  IABS R18, R12 ;  /* 0x0000000c00127213 */ /* 0x000fe20000000000 */
[----:B------:R-:W-:-:S02]  /*98d0*/  IMAD.MOV R19, RZ, RZ, -R19 ;  /* 0x000000ffff137224 */ /* 0x000fc400078e0a13 */
[----:B------:R-:W-:Y:S01]  /*98e0*/  @!P4 IMAD.MOV R4, RZ, RZ, -R4 ;  /* 0x000000ffff04c224 */ /* 0x000fe200078e0a04 */
[----:B------:R-:W-:Y:S01]  /*98f0*/  ISETP.GE.AND P4, PT, R9, RZ, PT ;  /* 0x000000ff0900720c */ /* 0x000fe20003f86270 */
[----:B------:R-:W-:Y:S01]  /*9900*/  @!P1 IMAD.MOV R3, RZ, RZ, -R3 ;  /* 0x000000ffff039224 */ /* 0x000fe200078e0a03 */
[----:B------:R-:W-:Y:S01]  /*9910*/  ISETP.GE.AND P1, PT, R10, RZ, PT ;  /* 0x000000ff0a00720c */ /* 0x000fe20003f26270 */
[----:B------:R-:W-:Y:S01]  /*9920*/  IMAD R16, R7, R19, R16 ;  /* 0x0000001307107224 */ /* 0x000fe200078e0210 */
[----:B------:R1:W-:Y:S01]  /*9930*/  STL [R1+0x1b4], R4 ;  /* 0x0001b40401007387 */ /* 0x0003e20000100800 */
[--C-:B------:R-:W-:Y:S01]  /*9940*/  @!P0 IMAD.IADD R2, R2, 0x1, -R7.reuse ;  /* 0x0000000102028824 */ /* 0x100fe200078e0a07 */
[----:B------:R-:W-:Y:S01]  /*9950*/  ISETP.GE.AND P0, PT, R12, RZ, PT ;  /* 0x000000ff0c00720c */ /* 0x000fe20003f06270 */
[--C-:B------:R-:W-:Y:S01]  /*9960*/  @!P3 IMAD.IADD R11, R11, 0x1, -R7.reuse ;  /* 0x000000010b0bb824 */ /* 0x100fe200078e0a07 */
[----:B------:R2:W-:Y:S01]  /*9970*/  STL [R1+0x1b0], R3 ;  /* 0x0001b00301007387 */ /* 0x0005e20000100800 */
[----:B------:R-:W-:Y:S01]  /*9980*/  @!P5 IMAD.IADD R0, R0, 0x1, -R7 ;  /* 0x000000010000d824 */ /* 0x000fe200078e0a07 */
[C---:B------:R-:W-:Y:S01]  /*9990*/  ISETP.GT.U32.AND P5, PT, R7.reuse, R16, PT ;  /* 0x000000100700720c */ /* 0x040fe20003fa4070 */
[----:B0-----:R-:W-:Y:S01]  /*99a0*/  IMAD.MOV.U32 R5, RZ, RZ, R2 ;  /* 0x000000ffff057224 */ /* 0x001fe200078e0002 */
[----:B------:R-:W-:Y:S01]  /*99b0*/  ISETP.GT.U32.AND P3, PT, R7, R11, PT ;  /* 0x0000000b0700720c */ /* 0x000fe20003f64070 */
[----:B------:R-:W-:-:S02]  /*99c0*/  IMAD.MOV.U32 R8, RZ, RZ, R0 ;  /* 0x000000ffff087224 */ /* 0x000fc400078e0000 */
[----:B-1----:R-:W-:-:S04]  /*99d0*/  IMAD.HI.U32 R4, R13, R18, RZ ;  /* 0x000000120d047227 */ /* 0x002fc800078e00ff */
[----:B--2---:R-:W-:Y:S02]  /*99e0*/  VIADD R3, R29, 0x48 ;  /* 0x000000481d037836 */ /* 0x004fe40000000000 */
[----:B------:R-:W-:Y:S02]  /*99f0*/  IMAD.MOV R4, RZ, RZ, -R4 ;  /* 0x000000ffff047224 */ /* 0x000fe400078e0a04 */
[----:B------:R-:W-:Y:S01]  /*9a00*/  @!P2 IMAD.MOV R5, RZ, RZ, -R5 ;  /* 0x000000ffff05a224 */ /* 0x000fe200078e0a05 */
[----:B------:R-:W-:Y:S01]  /*9a10*/  IABS R6, R3 ;  /* 0x0000000300067213 */ /* 0x000fe20000000000 */
[----:B------:R-:W-:Y:S01]  /*9a20*/  IMAD R4, R7, R4, R18 ;  /* 0x0000000407047224 */ /* 0x000fe200078e0212 */
[----:B------:R-:W-:Y:S01]  /*9a30*/  ISETP.GE.AND P2, PT, R3, RZ, PT ;  /* 0x000000ff0300720c */ /* 0x000fe20003f46270 */
[----:B------:R-:W-:Y:S01]  /*9a40*/  @!P6 IMAD.MOV R8, RZ, RZ, -R8 ;  /* 0x000000ffff08e224 */ /* 0x000fe200078e0a08 */
[----:B------:R0:W-:Y:S01]  /*9a50*/  STL [R1+0x190], R5 ;  /* 0x0001900501007387 */ /* 0x0001e20000100800 */
[--C-:B------:R-:W-:Y:S01]  /*9a60*/  @!P5 IMAD.IADD R16, R16, 0x1, -R7.reuse ;  /* 0x000000011010d824 */ /* 0x100fe200078e0a07 */
[----:B------:R-:W-:Y:S01]  /*9a70*/  ISETP.GT.U32.AND P6, PT, R7, R4, PT ;  /* 0x000000040700720c */ /* 0x000fe20003fc4070 */
[----:B------:R-:W-:Y:S01]  /*9a80*/  @!P3 IMAD.IADD R11, R11, 0x1, -R7 ;  /* 0x000000010b0bb824 */ /* 0x000fe200078e0a07 */
[----:B------:R1:W-:Y:S01]  /*9a90*/  STL [R1+0x170], R8 ;  /* 0x0001700801007387 */ /* 0x0003e20000100800 */
[----:B------:R-:W-:Y:S01]  /*9aa0*/  VIADD R0, R29, 0x47 ;  /* 0x000000471d007836 */ /* 0x000fe20000000000 */
[----:B------:R-:W-:Y:S01]  /*9ab0*/  ISETP.GT.U32.AND P5, PT, R7, R16, PT ;  /* 0x000000100700720c */ /* 0x000fe20003fa4070 */
[----:B------:R-:W-:-:S02]  /*9ac0*/  IMAD.MOV.U32 R12, RZ, RZ, R11 ;  /* 0x000000ffff0c7224 */ /* 0x000fc400078e000b */
[----:B------:R-:W-:Y:S01]  /*9ad0*/  VIADD R9, R29, 0x46 ;  /* 0x000000461d097836 */ /* 0x000fe20000000000 */
[----:B------:R-:W-:Y:S01]  /*9ae0*/  IABS R3, R0 ;  /* 0x0000000000037213 */ /* 0x000fe20000000000 */
[----:B0-----:R-:W-:Y:S01]  /*9af0*/  IMAD.HI.U32 R5, R13, R6, RZ ;  /* 0x000000060d057227 */ /* 0x001fe200078e00ff */
[----:B------:R-:W-:Y:S02]  /*9b00*/  ISETP.GE.AND P3, PT, R0, RZ, PT ;  /* 0x000000ff0000720c */ /* 0x000fe40003f66270 */
[----:B------:R-:W-:Y:S01]  /*9b10*/  IABS R2, R9 ;  /* 0x0000000900027213 */ /* 0x000fe20000000000 */
[----:B------:R-:W-:Y:S02]  /*9b20*/  IMAD.MOV R5, RZ, RZ, -R5 ;  /* 0x000000ffff057224 */ /* 0x000fe400078e0a05 */
[----:B------:R-:W-:Y:S02]  /*9b30*/  @!P4 IMAD.MOV R12, RZ, RZ, -R12 ;  /* 0x000000ffff0cc224 */ /* 0x000fe400078e0a0c */
[----:B------:R-:W-:-:S02]  /*9b40*/  IMAD R6, R7, R5, R6 ;  /* 0x0000000507067224 */ /* 0x000fc400078e0206 */
[--C-:B------:R-:W-:Y:S01]  /*9b50*/  @!P6 IMAD.IADD R4, R4, 0x1, -R7.reuse ;  /* 0x000000010404e824 */ /* 0x100fe200078e0a07 */
[----:B------:R0:W-:Y:S01]  /*9b60*/  STL [R1+0x174], R12 ;  /* 0x0001740c01007387 */ /* 0x0001e20000100800 */
[----:B-1----:R-:W-:Y:S01]  /*9b70*/  IMAD.HI.U32 R8, R13, R3, RZ ;  /* 0x000000030d087227 */ /* 0x002fe200078e00ff */
[C---:B------:R-:W-:Y:S02]  /*9b80*/  ISETP.GT.U32.AND P4, PT, R7.reuse, R6, PT ;  /* 0x000000060700720c */ /* 0x040fe40003f84070 */
[----:B------:R-:W-:Y:S01]  /*9b90*/  ISETP.GT.U32.AND P6, PT, R7, R4, PT ;  /* 0x000000040700720c */ /* 0x000fe20003fc4070 */
[----:B------:R-:W-:Y:S02]  /*9ba0*/  VIADD R0, R29, 0x45 ;  /* 0x000000451d007836 */ /* 0x000fe40000000000 */
[----:B------:R-:W-:Y:S01]  /*9bb0*/  @!P5 IMAD.IADD R16, R16, 0x1, -R7 ;  /* 0x000000011010d824 */ /* 0x000fe200078e0a07 */
[----:B------:R-:W-:Y:S01]  /*9bc0*/  ISETP.GE.AND P5, PT, R9, RZ, PT ;  /* 0x000000ff0900720c */ /* 0x000fe20003fa6270 */
[----:B------:R-:W-:Y:S01]  /*9bd0*/  IMAD.MOV R8, RZ, RZ, -R8 ;  /* 0x000000ffff087224 */ /* 0x000fe200078e0a08 */
[----:B------:R-:W-:Y:S01]  /*9be0*/  IABS R5, R0 ;  /* 0x0000000000057213 */ /* 0x000fe20000000000 */
[----:B------:R-:W-:-:S02]  /*9bf0*/  IMAD.MOV.U32 R11, RZ, RZ, R16 ;  /* 0x000000ffff0b7224 */ /* 0x000fc400078e0010 */
[----:B------:R-:W-:Y:S02]  /*9c00*/  IMAD R3, R7, R8, R3 ;  /* 0x0000000807037224 */ /* 0x000fe400078e0203 */
[----:B------:R-:W-:Y:S02]  /*9c10*/  @!P4 IMAD.IADD R6, R6, 0x1, -R7 ;  /* 0x000000010606c824 */ /* 0x000fe400078e0a07 */
[----:B------:R-:W-:Y:S01]  /*9c20*/  @!P1 IMAD.MOV R11, RZ, RZ, -R11 ;  /* 0x000000ffff0b9224 */ /* 0x000fe200078e0a0b */
[----:B------:R-:W-:Y:S01]  /*9c30*/  ISETP.GE.AND P1, PT, R0, RZ, PT ;  /* 0x000000ff0000720c */ /* 0x000fe20003f26270 */
[----:B------:R-:W-:Y:S01]  /*9c40*/  IMAD.HI.U32 R0, R13, R5, RZ ;  /* 0x000000050d007227 */ /* 0x000fe200078e00ff */
[C---:B------:R-:W-:Y:S02]  /*9c50*/  ISETP.GT.U32.AND P4, PT, R7.reuse, R6, PT ;  /* 0x000000060700720c */ /* 0x040fe40003f84070 */
[----:B------:R1:W-:Y:S01]  /*9c60*/  STL [R1+0x1a4], R11 ;  /* 0x0001a40b01007387 */ /* 0x0003e20000100800 */
[----:B------:R-:W-:Y:S01]  /*9c70*/  @!P6 IMAD.IADD R4, R4, 0x1, -R7 ;  /* 0x000000010404e824 */ /* 0x000fe200078e0a07 */
[----:B------:R-:W-:Y:S01]  /*9c80*/  ISETP.GT.U32.AND P6, PT, R7, R3, PT ;  /* 0x000000030700720c */ /* 0x000fe20003fc4070 */
[----:B------:R-:W-:-:S04]  /*9c90*/  IMAD.HI.U32 R10, R13, R2, RZ ;  /* 0x000000020d0a7227 */ /* 0x000fc800078e00ff */
[----:B------:R-:W-:Y:S02]  /*9ca0*/  IMAD.MOV R0, RZ, RZ, -R0 ;  /* 0x000000ffff007224 */ /* 0x000fe400078e0a00 */
[----:B------:R-:W-:Y:S02]  /*9cb0*/  IMAD.MOV R10, RZ, RZ, -R10 ;  /* 0x000000ffff0a7224 */ /* 0x000fe400078e0a0a */
[C---:B------:R-:W-:Y:S02]  /*9cc0*/  IMAD R5, R7.reuse, R0, R5 ;  /* 0x0000000007057224 */ /* 0x040fe400078e0205 */
[C---:B------:R-:W-:Y:S02]  /*9cd0*/  IMAD R2, R7.reuse, R10, R2 ;  /* 0x0000000a07027224 */ /* 0x040fe400078e0202 */
[----:B------:R-:W-:Y:S02]  /*9ce0*/  IMAD.MOV.U32 R8, RZ, RZ, R4 ;  /* 0x000000ffff087224 */ /* 0x000fe400078e0004 */
[--C-:B------:R-:W-:Y:S01]  /*9cf0*/  @!P4 IMAD.IADD R6, R6, 0x1, -R7.reuse ;  /* 0x000000010606c824 */ /* 0x100fe200078e0a07 */
[C---:B------:R-:W-:Y:S01]  /*9d00*/  ISETP.GT.U32.AND P4, PT, R7.reuse, R5, PT ;  /* 0x000000050700720c */ /* 0x040fe20003f84070 */
[----:B------:R-:W-:Y:S01]  /*9d10*/  @!P0 IMAD.MOV R8, RZ, RZ, -R8 ;  /* 0x000000ffff088224 */ /* 0x000fe200078e0a08 */
[----:B------:R-:W-:Y:S01]  /*9d20*/  ISETP.GT.U32.AND P0, PT, R7, R2, PT ;  /* 0x000000020700720c */ /* 0x000fe20003f04070 */
[----:B------:R-:W-:-:S02]  /*9d30*/  @!P6 IMAD.IADD R3, R3, 0x1, -R7 ;  /* 0x000000010303e824 */ /* 0x000fc400078e0a07 */
[C---:B------:R-:W-:Y:S01]  /*9d40*/  VIADD R4, R29.reuse, 0x43 ;  /* 0x000000431d047836 */ /* 0x040fe20000000000 */
[----:B------:R2:W-:Y:S01]  /*9d50*/  STL [R1+0x1ac], R8 ;  /* 0x0001ac0801007387 */ /* 0x0005e20000100800 */
[----:B------:R-:W-:Y:S01]  /*9d60*/  VIADD R0, R29, 0x42 ;  /* 0x000000421d007836 */ /* 0x000fe20000000000 */
[----:B------:R-:W-:Y:S01]  /*9d70*/  ISETP.GT.U32.AND P6, PT, R7, R3, PT ;  /* 0x000000030700720c */ /* 0x000fe20003fc4070 */
[----:B------:R-:W-:Y:S01]  /*9d80*/  VIADD R10, R29, 0x44 ;  /* 0x000000441d0a7836 */ /* 0x000fe20000000000 */
[----:B0-----:R-:W-:Y:S01]  /*9d90*/  IABS R12, R4 ;  /* 0x00000004000c7213 */ /* 0x001fe20000000000 */
[----:B------:R-:W-:Y:S01]  /*9da0*/  IMAD.MOV.U32 R16, RZ, RZ, R6 ;  /* 0x000000ffff107224 */ /* 0x000fe200078e0006 */
[----:B-1----:R-:W-:Y:S01]  /*9db0*/  IABS R11, R0 ;  /* 0x00000000000b7213 */ /* 0x002fe20000000000 */
[--C-:B------:R-:W-:Y:S02]  /*9dc0*/  @!P4 IMAD.IADD R5, R5, 0x1, -R7.reuse ;  /* 0x000000010505c824 */ /* 0x100fe400078e0a07 */
[----:B------:R-:W-:Y:S01]  /*9dd0*/  @!P0 IMAD.IADD R2, R2, 0x1, -R7 ;  /* 0x0000000102028824 */ /* 0x000fe200078e0a07 */
[----:B--2---:R-:W-:Y:S01]  /*9de0*/  IABS R8, R10 ;  /* 0x0000000a00087213 */ /* 0x004fe20000000000 */
[----:B------:R-:W-:Y:S01]  /*9df0*/  IMAD.HI.U32 R6, R13, R12, RZ ;  /* 0x0000000c0d067227 */ /* 0x000fe200078e00ff */
[----:B------:R-:W-:-:S02]  /*9e00*/  ISETP.GT.U32.AND P4, PT, R7, R5, PT ;  /* 0x000000050700720c */ /* 0x000fc40003f84070 */
[----:B------:R-:W-:Y:S01]  /*9e10*/  ISETP.GT.U32.AND P0, PT, R7, R2, PT ;  /* 0x000000020700720c */ /* 0x000fe20003f04070 */
[----:B------:R-:W-:Y:S01]  /*9e20*/  @!P2 IMAD.MOV R16, RZ, RZ, -R16 ;  /* 0x000000ffff10a224 */ /* 0x000fe200078e0a10 */
[----:B------:R-:W-:Y:S01]  /*9e30*/  ISETP.GE.AND P2, PT, R10, RZ, PT ;  /* 0x000000ff0a00720c */ /* 0x000fe20003f46270 */
[----:B------:R-:W-:-:S03]  /*9e40*/  IMAD.HI.U32 R10, R13, R11, RZ ;  /* 0x0000000b0d0a7227 */ /* 0x000fc600078e00ff */
[----:B------:R0:W-:Y:S01]  /*9e50*/  STL [R1+0x1a8], R16 ;  /* 0x0001a81001007387 */ /* 0x0001e20000100800 */
[----:B------:R-:W-:Y:S02]  /*9e60*/  IMAD.MOV R6, RZ, RZ, -R6 ;  /* 0x000000ffff067224 */ /* 0x000fe400078e0a06 */
[----:B------:R-:W-:Y:S01]  /*9e70*/  @!P6 IMAD.IADD R3, R3, 0x1, -R7 ;  /* 0x000000010303e824 */ /* 0x000fe200078e0a07 */
[----:B------:R-:W-:Y:S01]  /*9e80*/  ISETP.GE.AND P6, PT, R4, RZ, PT ;  /* 0x000000ff0400720c */ /* 0x000fe20003fc6270 */
[----:B------:R-:W-:Y:S02]  /*9e90*/  IMAD.MOV R4, RZ, RZ, -R10 ;  /* 0x000000ffff047224 */ /* 0x000fe400078e0a0a */
[----:B------:R-:W-:Y:S02]  /*9ea0*/  IMAD R12, R7, R6, R12 ;  /* 0x00000006070c7224 */ /* 0x000fe400078e020c */
[----:B------:R-:W-:Y:S02]  /*9eb0*/  IMAD.MOV.U32 R17, RZ, RZ, R3 ;  /* 0x000000ffff117224 */ /* 0x000fe400078e0003 */
[----:B------:R-:W-:-:S04]  /*9ec0*/  IMAD.HI.U32 R9, R13, R8, RZ ;  /* 0x000000080d097227 */ /* 0x000fc800078e00ff */
[C---:B------:R-:W-:Y:S02]  /*9ed0*/  IMAD R11, R7.reuse, R4, R11 ;  /* 0x00000004070b7224 */ /* 0x040fe400078e020b */
[----:B------:R-:W-:Y:S01]  /*9ee0*/  @!P3 IMAD.MOV R17, RZ, RZ, -R17 ;  /* 0x000000ffff11b224 */ /* 0x000fe200078e0a11 */
[----:B------:R-:W-:Y:S01]  /*9ef0*/  ISETP.GT.U32.AND P3, PT, R7, R12, PT ;  /* 0x0000000c0700720c */ /* 0x000fe20003f64070 */
[----:B------:R-:W-:Y:S02]  /*9f00*/  IMAD.MOV R9, RZ, RZ, -R9 ;  /* 0x000000ffff097224 */ /* 0x000fe400078e0a09 */
[--C-:B------:R-:W-:Y:S01]  /*9f10*/  @!P4 IMAD.IADD R5, R5, 0x1, -R7.reuse ;  /* 0x000000010505c824 */ /* 0x100fe200078e0a07 */
[C---:B------:R-:W-:Y:S01]  /*9f20*/  ISETP.GT.U32.AND P4, PT, R7.reuse, R11, PT ;  /* 0x0000000b0700720c */ /* 0x040fe20003f84070 */
[----:B------:R-:W-:Y:S01]  /*9f30*/  IMAD R8, R7, R9, R8 ;  /* 0x0000000907087224 */ /* 0x000fe200078e0208 */
[----:B------:R-:W-:Y:S01]  /*9f40*/  STL [R1+0x194], R17 ;  /* 0x0001941101007387 */ /* 0x000fe20000100800 */
[----:B------:R-:W-:-:S02]  /*9f50*/  @!P0 IMAD.IADD R2, R2, 0x1, -R7 ;  /* 0x0000000102028824 */ /* 0x000fc400078e0a07 */
[----:B------:R-:W-:Y:S01]  /*9f60*/  VIADD R10, R29, 0x40 ;  /* 0x000000401d0a7836 */ /* 0x000fe20000000000 */
[----:B------:R-:W-:Y:S01]  /*9f70*/  ISETP.GT.U32.AND P0, PT, R7, R8, PT ;  /* 0x000000080700720c */ /* 0x000fe20003f04070 */
[----:B0-----:R-:W-:Y:S02]  /*9f80*/  IMAD.MOV.U32 R16, RZ, RZ, R2 ;  /* 0x000000ffff107224 */ /* 0x001fe400078e0002 */
[--C-:B------:R-:W-:Y:S02]  /*9f90*/  @!P3 IMAD.IADD R12, R12, 0x1, -R7.reuse ;  /* 0x000000010c0cb824 */ /* 0x100fe400078e0a07 */
[----:B------:R-:W-:Y:S01]  /*9fa0*/  @!P5 IMAD.MOV R16, RZ, RZ, -R16 ;  /* 0x000000ffff10d224 */ /* 0x000fe200078e0a10 */
[----:B------:R-:W-:Y:S01]  /*9fb0*/  ISETP.GE.AND P5, PT, R0, RZ, PT ;  /* 0x000000ff0000720c */ /* 0x000fe20003fa6270 */
[----:B------:R-:W-:Y:S01]  /*9fc0*/  @!P4 IMAD.IADD R11, R11, 0x1, -R7 ;  /* 0x000000010b0bc824 */ /* 0x000fe200078e0a07 */
[----:B------:R-:W-:Y:S01]  /*9fd0*/  IABS R0, R10 ;  /* 0x0000000a00007213 */ /* 0x000fe20000000000 */
[----:B------:R-:W-:Y:S01]  /*9fe0*/  VIADD R2, R29, 0x41 ;  /* 0x000000411d027836 */ /* 0x000fe20000000000 */
[----:B------:R-:W-:Y:S01]  /*9ff0*/  ISETP.GT.U32.AND P4, PT, R7, R12, PT ;  /* 0x0000000c0700720c */ /* 0x000fe20003f84070 */
[----:B------:R-:W-:Y:S01]  /*a000*/  IMAD.MOV.U32 R6, RZ, RZ, R5 ;  /* 0x000000ffff067224 */ /* 0x000fe200078e0005 */
[----:B------:R-:W-:Y:S01]  /*a010*/  STL [R1+0x19c], R16 ;  /* 0x00019c1001007387 */ /* 0x000fe20000100800 */
[----:B------:R-:W-:Y:S01]  /*a020*/  IMAD.HI.U32 R5, R13, R0, RZ ;  /* 0x000000000d057227 */ /* 0x000fe200078e00ff */
[----:B------:R-:W-:-:S03]  /*a030*/  IABS R3, R2 ;  /* 0x0000000200037213 */ /* 0x000fc60000000000 */
[----:B------:R-:W-:Y:S01]  /*a040*/  @!P0 IMAD.IADD R8, R8, 0x1, -R7 ;  /* 0x0000000108088824 */ /* 0x000fe200078e0a07 */
[----:B------:R-:W-:Y:S01]  /*a050*/  ISETP.GE.AND P0, PT, R2, RZ, PT ;  /* 0x000000ff0200720c */ /* 0x000fe20003f06270 */
[----:B------:R-:W-:Y:S02]  /*a060*/  IMAD.MOV R5, RZ, RZ, -R5 ;  /* 0x000000ffff057224 */ /* 0x000fe400078e0a05 */
[----:B------:R-:W-:Y:S01]  /*a070*/  IMAD.HI.U32 R4, R13, R3, RZ ;  /* 0x000000030d047227 */ /* 0x000fe200078e00ff */
[----:B------:R-:W-:-:S03]  /*a080*/  ISETP.GT.U32.AND P3, PT, R7, R8, PT ;  /* 0x000000080700720c */ /* 0x000fc60003f64070 */
[C---:B------:R-:W-:Y:S02]  /*a090*/  IMAD R0, R7.reuse, R5, R0 ;  /* 0x0000000507007224 */ /* 0x040fe400078e0200 */
[----:B------:R-:W-:Y:S01]  /*a0a0*/  @!P1 IMAD.MOV R6, RZ, RZ, -R6 ;  /* 0x000000ffff069224 */ /* 0x000fe200078e0a06 */
[C---:B------:R-:W-:Y:S01]  /*a0b0*/  ISETP.GT.U32.AND P1, PT, R7.reuse, R11, PT ;  /* 0x0000000b0700720c */ /* 0x040fe20003f24070 */
[----:B------:R-:W-:Y:S01]  /*a0c0*/  @!P4 IMAD.IADD R12, R12, 0x1, -R7 ;  /* 0x000000010c0cc824 */ /* 0x000fe200078e0a07 */
[----:B------:R-:W-:Y:S01]  /*a0d0*/  ISETP.GT.U32.AND P4, PT, R7, R0, PT ;  /* 0x000000000700720c */ /* 0x000fe20003f84070 */
[----:B------:R-:W-:Y:S01]  /*a0e0*/  IMAD.MOV R4, RZ, RZ, -R4 ;  /* 0x000000ffff047224 */ /* 0x000fe200078e0a04 */
[----:B------:R0:W-:Y:S01]  /*a0f0*/  STL [R1+0x1a0], R6 ;  /* 0x0001a00601007387 */ /* 0x0001e20000100800 */
[----:B------:R-:W-:Y:S02]  /*a100*/  VIADD R2, R29, 0x3f ;  /* 0x0000003f1d027836 */ /* 0x000fe40000000000 */
[----:B------:R-:W-:-:S02]  /*a110*/  IMAD R3, R7, R4, R3 ;  /* 0x0000000407037224 */ /* 0x000fc400078e0203 */
[----:B------:R-:W-:Y:S02]  /*a120*/  VIADD R4, R29, 0x3e ;  /* 0x0000003e1d047836 */ /* 0x000fe40000000000 */
[--C-:B------:R-:W-:Y:S01]  /*a130*/  @!P3 IMAD.IADD R8, R8, 0x1, -R7.reuse ;  /* 0x000000010808b824 */ /* 0x100fe200078e0a07 */
[----:B------:R-:W-:Y:S01]  /*a140*/  ISETP.GT.U32.AND P3, PT, R7, R3, PT ;  /* 0x000000030700720c */ /* 0x000fe20003f64070 */
[----:B------:R-:W-:Y:S01]  /*a150*/  VIADD R5, R29, 0x3d ;  /* 0x0000003d1d057836 */ /* 0x000fe20000000000 */
[----:B0-----:R-:W-:Y:S01]  /*a160*/  IABS R6, R2 ;  /* 0x0000000200067213 */ /* 0x001fe20000000000 */
[--C-:B------:R-:W-:Y:S01]  /*a170*/  @!P1 IMAD.IADD R11, R11, 0x1, -R7.reuse ;  /* 0x000000010b0b9824 */ /* 0x100fe200078e0a07 */
[----:B------:R-:W-:Y:S01]  /*a180*/  IABS R16, R4 ;  /* 0x0000000400107213 */ /* 0x000fe20000000000 */
[----:B------:R-:W-:Y:S01]  /*a190*/  IMAD.MOV.U32 R17, RZ, RZ, R8 ;  /* 0x000000ffff117224 */ /* 0x000fe200078e0008 */
[----:B------:R-:W-:Y:S01]  /*a1a0*/  ISETP.GE.AND P1, PT, R10, RZ, PT ;  /* 0x000000ff0a00720c */ /* 0x000fe20003f26270 */
[----:B------:R-:W-:Y:S01]  /*a1b0*/  @!P4 IMAD.IADD R0, R0, 0x1, -R7 ;  /* 0x000000010000c824 */ /* 0x000fe200078e0a07 */
[----:B------:R-:W-:Y:S01]  /*a1c0*/  IABS R10, R5 ;  /* 0x00000005000a7213 */ /* 0x000fe20000000000 */
[----:B------:R-:W-:-:S03]  /*a1d0*/  IMAD.HI.U32 R9, R13, R6, RZ ;  /* 0x000000060d097227 */ /* 0x000fc600078e00ff */
[----:B------:R-:W-:Y:S01]  /*a1e0*/  ISETP.GT.U32.AND P4, PT, R7, R0, PT ;  /* 0x000000000700720c */ /* 0x000fe20003f84070 */
[----:B------:R-:W-:Y:S02]  /*a1f0*/  IMAD.MOV.U32 R8, RZ, RZ, R16 ;  /* 0x000000ffff087224 */ /* 0x000fe400078e0010 */
[----:B------:R-:W-:Y:S01]  /*a200*/  @!P2 IMAD.MOV R17, RZ, RZ, -R17 ;  /* 0x000000ffff11a224 */ /* 0x000fe200078e0a11 */
[----:B------:R-:W-:Y:S01]  /*a210*/  ISETP.GE.AND P2, PT, R2, RZ, PT ;  /* 0x000000ff0200720c */ /* 0x000fe20003f46270 */
[----:B------:R-:W-:Y:S02]  /*a220*/  IMAD.MOV.U32 R2, RZ, RZ, R10 ;  /* 0x000000ffff027224 */ /* 0x000fe400078e000a */
[----:B------:R-:W-:Y:S01]  /*a230*/  IMAD.MOV R9, RZ, RZ, -R9 ;  /* 0x000000ffff097224 */ /* 0x000fe200078e0a09 */
[----:B------:R0:W-:Y:S01]  /*a240*/  STL [R1+0x198], R17 ;  /* 0x0001981101007387 */ /* 0x0001e20000100800 */
[----:B------:R-:W-:-:S04]  /*a250*/  IMAD.HI.U32 R10, R13, R8, RZ ;  /* 0x000000080d0a7227 */ /* 0x000fc800078e00ff */
[--C-:B------:R-:W-:Y:S02]  /*a260*/  @!P3 IMAD.IADD R3, R3, 0x1, -R7.reuse ;  /* 0x000000010303b824 */ /* 0x100fe400078e0a07 */
[C---:B------:R-:W-:Y:S02]  /*a270*/  IMAD R6, R7.reuse, R9, R6 ;  /* 0x0000000907067224 */ /* 0x040fe400078e0206 */
[----:B------:R-:W-:Y:S01]  /*a280*/  IMAD.MOV R10, RZ, RZ, -R10 ;  /* 0x000000ffff0a7224 */ /* 0x000fe200078e0a0a */
[C---:B------:R-:W-:Y:S01]  /*a290*/  ISETP.GT.U32.AND P3, PT, R7.reuse, R3, PT ;  /* 0x000000030700720c */ /* 0x040fe20003f64070 */
[----:B------:R-:W-:Y:S01]  /*a2a0*/  @!P6 IMAD.MOV R12, RZ, RZ, -R12 ;  /* 0x000000ffff0ce224 */ /* 0x000fe200078e0a0c */
[C---:B------:R-:W-:Y:S01]  /*a2b0*/  ISETP.GT.U32.AND P6, PT, R7.reuse, R6, PT ;  /* 0x000000060700720c */ /* 0x040fe20003fc4070 */
[----:B------:R-:W-:Y:S02]  /*a2c0*/  IMAD R8, R7, R10, R8 ;  /* 0x0000000a07087224 */ /* 0x000fe400078e0208 */
[----:B------:R-:W-:Y:S01]  /*a2d0*/  @!P4 IMAD.IADD R0, R0, 0x1, -R7 ;  /* 0x000000010000c824 */ /* 0x000fe200078e0a07 */
[----:B------:R-:W-:Y:S01]  /*a2e0*/  STL [R1+0x178], R12 ;  /* 0x0001780c01007387 */ /* 0x000fe20000100800 */
[----:B------:R-:W-:Y:S01]  /*a2f0*/  IMAD.HI.U32 R9, R13, R2, RZ ;  /* 0x000000020d097227 */ /* 0x000fe200078e00ff */
[----:B------:R-:W-:-:S03]  /*a300*/  ISETP.GT.U32.AND P4, PT, R7, R8, PT ;  /* 0x000000080700720c */ /* 0x000fc60003f84070 */
[----:B------:R-:W-:Y:S02]  /*a310*/  IMAD.MOV R9, RZ, RZ, -R9 ;  /* 0x000000ffff097224 */ /* 0x000fe400078e0a09 */
[----:B------:R-:W-:Y:S01]  /*a320*/  @!P5 IMAD.MOV R11, RZ, RZ, -R11 ;  /* 0x000000ffff0bd224 */ /* 0x000fe200078e0a0b */
[----:B------:R-:W-:Y:S01]  /*a330*/  ISETP.GE.AND P5, PT, R4, RZ, PT ;  /* 0x000000ff0400720c */ /* 0x000fe20003fa6270 */
[----:B------:R-:W-:Y:S02]  /*a340*/  IMAD R2, R7, R9, R2 ;  /* 0x0000000907027224 */ /* 0x000fe400078e0202 */
[--C-:B------:R-:W-:Y:S01]  /*a350*/  @!P3 IMAD.IADD R3, R3, 0x1, -R7.reuse ;  /* 0x000000010303b824 */ /* 0x100fe200078e0a07 */
[----:B------:R1:W-:Y:S01]  /*a360*/  STL [R1+0x17c], R11 ;  /* 0x00017c0b01007387 */ /* 0x0003e20000100800 */
[----:B------:R-:W-:Y:S01]  /*a370*/  VIADD R9, R29, 0x3c ;  /* 0x0000003c1d097836 */ /* 0x000fe20000000000 */
[----:B------:R-:W-:Y:S01]  /*a380*/  ISETP.GE.AND P3, PT, R5, RZ, PT ;  /* 0x000000ff0500720c */ /* 0x000fe20003f66270 */
[----:B------:R-:W-:-:S02]  /*a390*/  @!P6 IMAD.IADD R6, R6, 0x1, -R7 ;  /* 0x000000010606e824 */ /* 0x000fc400078e0a07 */
[----:B------:R-:W-:Y:S01]  /*a3a0*/  VIADD R4, R29, 0x3b ;  /* 0x0000003b1d047836 */ /* 0x000fe20000000000 */
[----:B0-----:R-:W-:Y:S01]  /*a3b0*/  IABS R17, R9 ;  /* 0x0000000900117213 */ /* 0x001fe20000000000 */
[----:B------:R-:W-:Y:S01]  /*a3c0*/  @!P4 IMAD.IADD R8, R8, 0x1, -R7 ;  /* 0x000000010808c824 */ /* 0x000fe200078e0a07 */
[C---:B------:R-:W-:Y:S01]  /*a3d0*/  ISETP.GT.U32.AND P6, PT, R7.reuse, R6, PT ;  /* 0x000000060700720c */ /* 0x040fe20003fc4070 */
[----:B------:R-:W-:Y:S01]  /*a3e0*/  IMAD.MOV.U32 R10, RZ, RZ, R0 ;  /* 0x000000ffff0a7224 */ /* 0x000fe200078e0000 */
[----:B------:R-:W-:Y:S01]  /*a3f0*/  IABS R16, R4 ;  /* 0x0000000400107213 */ /* 0x000fe20000000000 */
[----:B-1----:R-:W-:Y:S01]  /*a400*/  IMAD.MOV.U32 R11, RZ, RZ, R3 ;  /* 0x000000ffff0b7224 */ /* 0x002fe200078e0003 */
[----:B------:R-:W-:Y:S01]  /*a410*/  ISETP.GT.U32.AND P4, PT, R7, R8, PT ;  /* 0x000000080700720c */ /* 0x000fe20003f84070 */
[----:B------:R-:W-:-:S04]  /*a420*/  IMAD.HI.U32 R3, R13, R17, RZ ;  /* 0x000000110d037227 */ /* 0x000fc800078e00ff */
[----:B------:R-:W-:Y:S01]  /*a430*/  @!P0 IMAD.MOV R11, RZ, RZ, -R11 ;  /* 0x000000ffff0b8224 */ /* 0x000fe200078e0a0b */
[----:B------:R-:W-:Y:S01]  /*a440*/  ISETP.GT.U32.AND P0, PT, R7, R2, PT ;  /* 0x000000020700720c */ /* 0x000fe20003f04070 */
[----:B------:R-:W-:-:S03]  /*a450*/  IMAD.HI.U32 R0, R13, R16, RZ ;  /* 0x000000100d007227 */ /* 0x000fc600078e00ff */
[----:B------:R0:W-:Y:S01]  /*a460*/  STL [R1+0x188], R11 ;  /* 0x0001880b01007387 */ /* 0x0001e20000100800 */
[----:B------:R-:W-:Y:S02]  /*a470*/  IMAD.MOV R3, RZ, RZ, -R3 ;  /* 0x000000ffff037224 */ /* 0x000fe400078e0a03 */
[----:B------:R-:W-:Y:S02]  /*a480*/  IMAD.MOV R0, RZ, RZ, -R0 ;  /* 0x000000ffff007224 */ /* 0x000fe400078e0a00 */
[----:B------:R-:W-:Y:S01]  /*a490*/  @!P6 IMAD.IADD R6, R6, 0x1, -R7 ;  /* 0x000000010606e824 */ /* 0x000fe200078e0a07 */
[----:B------:R-:W-:Y:S01]  /*a4a0*/  ISETP.GE.AND P6, PT, R4, RZ, PT ;  /* 0x000000ff0400720c */ /* 0x000fe20003fc6270 */
[C---:B------:R-:W-:Y:S02]  /*a4b0*/  IMAD R17, R7.reuse, R3, R17 ;  /* 0x0000000307117224 */ /* 0x040fe400078e0211 */
[----:B------:R-:W-:Y:S02]  /*a4c0*/  @!P0 IMAD.IADD R2, R2, 0x1, -R7 ;  /* 0x0000000102028824 */ /* 0x000fe400078e0a07 */
[----:B------:R-:W-:-:S02]  /*a4d0*/  IMAD R16, R7, R0, R16 ;  /* 0x0000000007107224 */ /* 0x000fc400078e0210 */
[----:B------:R-:W-:Y:S01]  /*a4e0*/  @!P4 IMAD.IADD R8, R8, 0x1, -R7 ;  /* 0x000000010808c824 */ /* 0x000fe200078e0a07 */
[C---:B------:R-:W-:Y:S01]  /*a4f0*/  ISETP.GT.U32.AND P4, PT, R7.reuse, R17, PT ;  /* 0x000000110700720c */ /* 0x040fe20003f84070 */
[----:B0-----:R-:W-:Y:S01]  /*a500*/  IMAD.MOV.U32 R11, RZ, RZ, R6 ;  /* 0x000000ffff0b7224 */ /* 0x001fe200078e0006 */
[----:B------:R-:W-:Y:S01]  /*a510*/  ISETP.GT.U32.AND P0, PT, R7, R2, PT ;  /* 0x000000020700720c */ /* 0x000fe20003f04070 */
[----:B------:R-:W-:Y:S02]  /*a520*/  VIADD R5, R29, 0x3a ;  /* 0x0000003a1d057836 */ /* 0x000fe40000000000 */
[----:B------:R-:W-:Y:S01]  /*a530*/  @!P2 IMAD.MOV R11, RZ, RZ, -R11 ;  /* 0x000000ffff0ba224 */ /* 0x000fe200078e0a0b */
[----:B------:R-:W-:Y:S01]  /*a540*/  ISETP.GT.U32.AND P2, PT, R7, R16, PT ;  /* 0x000000100700720c */ /* 0x000fe20003f44070 */
[----:B------:R-:W-:Y:S01]  /*a550*/  @!P1 IMAD.MOV R10, RZ, RZ, -R10 ;  /* 0x000000ffff0a9224 */ /* 0x000fe200078e0a0a */
[----:B------:R-:W-:Y:S01]  /*a560*/  ISETP.GE.AND P1, PT, R9, RZ, PT ;  /* 0x000000ff0900720c */ /* 0x000fe20003f26270 */
[C---:B------:R-:W-:Y:S01]  /*a570*/  VIADD R0, R29.reuse, 0x39 ;  /* 0x000000391d007836 */ /* 0x040fe20000000000 */
[----:B------:R-:W-:Y:S01]  /*a580*/  IABS R9, R5 ;  /* 0x0000000500097213 */ /* 0x000fe20000000000 */
[----:B------:R-:W-:Y:S01]  /*a590*/  VIADD R19, R29, 0x36 ;  /* 0x000000361d137836 */ /* 0x000fe20000000000 */
[----:B------:R0:W-:Y:S01]  /*a5a0*/  STL [R1+0x18c], R10 ;  /* 0x00018c0a01007387 */ /* 0x0001e20000100800 */
[----:B------:R-:W-:Y:S01]  /*a5b0*/  @!P4 IMAD.IADD R17, R17, 0x1, -R7 ;  /* 0x000000011111c824 */ /* 0x000fe200078e0a07 */
[----:B------:R-:W-:Y:S01]  /*a5c0*/  IABS R6, R0 ;  /* 0x0000000000067213 */ /* 0x000fe20000000000 */
[----:B------:R-:W-:Y:S01]  /*a5d0*/  IMAD.MOV.U32 R4, RZ, RZ, R9 ;  /* 0x000000ffff047224 */ /* 0x000fe200078e0009 */
[----:B------:R1:W-:Y:S01]  /*a5e0*/  STL [R1+0x180], R11 ;  /* 0x0001800b01007387 */ /* 0x0003e20000100800 */
[--C-:B------:R-:W-:Y:S01]  /*a5f0*/  @!P0 IMAD.IADD R2, R2, 0x1, -R7.reuse ;  /* 0x0000000102028824 */ /* 0x100fe200078e0a07 */
[----:B------:R-:W-:Y:S01]  /*a600*/  ISETP.GE.AND P0, PT, R0, RZ, PT ;  /* 0x000000ff0000720c */ /* 0x000fe20003f06270 */
[----:B------:R-:W-:Y:S01]  /*a610*/  @!P2 IMAD.IADD R16, R16, 0x1, -R7 ;  /* 0x000000011010a824 */ /* 0x000fe200078e0a07 */
[----:B------:R-:W-:Y:S01]  /*a620*/  ISETP.GT.U32.AND P4, PT, R7, R17, PT ;  /* 0x000000110700720c */ /* 0x000fe20003f84070 */
[----:B------:R-:W-:Y:S01]  /*a630*/  IMAD.HI.U32 R3, R13, R4, RZ ;  /* 0x000000040d037227 */ /* 0x000fe200078e00ff */
[----:B------:R-:W-:-:S02]  /*a640*/  IABS R12, R19 ;  /* 0x00000013000c7213 */ /* 0x000fc40000000000 */
[----:B------:R-:W-:Y:S01]  /*a650*/  ISETP.GT.U32.AND P2, PT, R7, R16, PT ;  /* 0x000000100700720c */ /* 0x000fe20003f44070 */
[----:B------:R-:W-:Y:S02]  /*a660*/  IMAD.MOV.U32 R0, RZ, RZ, R6 ;  /* 0x000000ffff007224 */ /* 0x000fe400078e0006 */
[----:B0-----:R-:W-:Y:S02]  /*a670*/  IMAD.MOV.U32 R10, RZ, RZ, R8 ;  /* 0x000000ffff0a7224 */ /* 0x001fe400078e0008 */
[----:B------:R-:W-:Y:S02]  /*a680*/  IMAD.MOV R3, RZ, RZ, -R3 ;  /* 0x000000ffff037224 */ /* 0x000fe400078e0a03 */
[----:B------:R-:W-:Y:S02]  /*a690*/  VIADD R8, R29, 0x38 ;  /* 0x000000381d087836 */ /* 0x000fe40000000000 */
[----:B------:R-:W-:-:S04]  /*a6a0*/  IMAD.HI.U32 R6, R13, R0, RZ ;  /* 0x000000000d067227 */ /* 0x000fc800078e00ff */
[----:B------:R-:W-:Y:S01]  /*a6b0*/  @!P5 IMAD.MOV R10, RZ, RZ, -R10 ;  /* 0x000000ffff0ad224 */ /* 0x000fe200078e0a0a */
[----:B------:R-:W-:Y:S01]  /*a6c0*/  ISETP.GE.AND P5, PT, R5, RZ, PT ;  /* 0x000000ff0500720c */ /* 0x000fe20003fa6270 */
[----:B------:R-:W-:Y:S01]  /*a6d0*/  IMAD R4, R7, R3, R4 ;  /* 0x0000000307047224 */ /* 0x000fe200078e0204 */
[----:B------:R-:W-:Y:S01]  /*a6e0*/  IABS R3, R8 ;  /* 0x0000000800037213 */ /* 0x000fe20000000000 */
[----:B------:R-:W-:Y:S01]  /*a6f0*/  VIADD R5, R29, 0x37 ;  /* 0x000000371d057836 */ /* 0x000fe20000000000 */
[----:B------:R0:W-:Y:S01]  /*a700*/  STL [R1+0x184], R10 ;  /* 0x0001840a01007387 */ /* 0x0001e20000100800 */
[----:B------:R-:W-:Y:S02]  /*a710*/  IMAD.MOV R6, RZ, RZ, -R6 ;  /* 0x000000ffff067224 */ /* 0x000fe400078e0a06 */
[----:B------:R-:W-:Y:S01]  /*a720*/  @!P4 IMAD.IADD R17, R17, 0x1, -R7 ;  /* 0x000000011111c824 */ /* 0x000fe200078e0a07 */
[----:B------:R-:W-:Y:S01]  /*a730*/  IABS R9, R5 ;  /* 0x0000000500097213 */ /* 0x000fe20000000000 */
[C---:B------:R-:W-:Y:S01]  /*a740*/  IMAD R0, R7.reuse, R6, R0 ;  /* 0x0000000607007224 */ /* 0x040fe200078e0200 */
[----:B------:R-:W-:Y:S01]  /*a750*/  ISETP.GT.U32.AND P4, PT, R7, R4, PT ;  /* 0x000000040700720c */ /* 0x000fe20003f84070 */
[----:B-1----:R-:W-:-:S04]  /*a760*/  IMAD.HI.U32 R11, R13, R3, RZ ;  /* 0x000000030d0b7227 */ /* 0x002fc800078e00ff */
[----:B------:R-:W-:Y:S01]  /*a770*/  @!P2 IMAD.IADD R16, R16, 0x1, -R7 ;  /* 0x000000011010a824 */ /* 0x000fe200078e0a07 */
[----:B------:R-:W-:Y:S01]  /*a780*/  ISETP.GT.U32.AND P2, PT, R7, R0, PT ;  /* 0x000000000700720c */ /* 0x000fe20003f44070 */
[----:B------:R-:W-:-:S04]  /*a790*/  IMAD.HI.U32 R6, R13, R9, RZ ;  /* 0x000000090d067227 */ /* 0x000fc800078e00ff */
[----:B------:R-:W-:Y:S02]  /*a7a0*/  IMAD.MOV R11, RZ, RZ, -R11 ;  /* 0x000000ffff0b7224 */ /* 0x000fe400078e0a0b */
[----:B------:R-:W-:Y:S02]  /*a7b0*/  IMAD.MOV R6, RZ, RZ, -R6 ;  /* 0x000000ffff067224 */ /* 0x000fe400078e0a06 */
[C---:B------:R-:W-:Y:S02]  /*a7c0*/  IMAD R3, R7.reuse, R11, R3 ;  /* 0x0000000b07037224 */ /* 0x040fe400078e0203 */
[C---:B------:R-:W-:Y:S02]  /*a7d0*/  IMAD R9, R7.reuse, R6, R9 ;  /* 0x0000000607097224 */ /* 0x040fe400078e0209 */
[--C-:B------:R-:W-:Y:S01]  /*a7e0*/  @!P4 IMAD.IADD R4, R4, 0x1, -R7.reuse ;  /* 0x000000010404c824 */ /* 0x100fe200078e0a07 */
[C---:B------:R-:W-:Y:S01]  /*a7f0*/  ISETP.GT.U32.AND P4, PT, R7.reuse, R3, PT ;  /* 0x000000030700720c */ /* 0x040fe20003f84070 */
[----:B------:R-:W-:Y:S01]  /*a800*/  @!P2 IMAD.IADD R0, R0, 0x1, -R7 ;  /* 0x000000010000a824 */ /* 0x000fe200078e0a07 */
[----:B------:R-:W-:Y:S01]  /*a810*/  ISETP.GT.U32.AND P2, PT, R7, R9, PT ;  /* 0x000000090700720c */ /* 0x000fe20003f44070 */
[----:B------:R-:W-:-:S02]  /*a820*/  VIADD R11, R29, 0x34 ;  /* 0x000000341d0b7836 */ /* 0x000fc40000000000 */
[----:B------:R-:W-:-:S03]  /*a830*/  IMAD.HI.U32 R20, R13, R12, RZ ;  /* 0x0000000c0d147227 */ /* 0x000fc600078e00ff */
[----:B------:R-:W-:Y:S01]  /*a840*/  IABS R22, R11 ;  /* 0x0000000b00167213 */ /* 0x000fe20000000000 */
[----:B------:R-:W-:Y:S02]  /*a850*/  IMAD.MOV R20, RZ, RZ, -R20 ;  /* 0x000000ffff147224 */ /* 0x000fe400078e0a14 */
[----:B------:R-:W-:Y:S02]  /*a860*/  IMAD.MOV.U32 R23, RZ, RZ, R2 ;  /* 0x000000ffff177224 */ /* 0x000fe400078e0002 */
[--C-:B------:R-:W-:Y:S01]  /*a870*/  @!P4 IMAD.IADD R3, R3, 0x1, -R7.reuse ;  /* 0x000000010303c824 */ /* 0x100fe200078e0a07 */
[----:B------:R-:W-:Y:S01]  /*a880*/  ISETP.GT.U32.AND P4, PT, R7, R0, PT ;  /* 0x000000000700720c */ /* 0x000fe20003f84070 */
[----:B------:R-:W-:Y:S02]  /*a890*/  @!P2 IMAD.IADD R9, R9, 0x1, -R7 ;  /* 0x000000010909a824 */ /* 0x000fe400078e0a07 */
[C---:B------:R-:W-:Y:S01]  /*a8a0*/  IMAD R12, R7.reuse, R20, R12 ;  /* 0x00000014070c7224 */ /* 0x040fe200078e020c */
[----:B------:R-:W-:Y:S01]  /*a8b0*/  ISETP.GT.U32.AND P2, PT, R7, R3, PT ;  /* 0x000000030700720c */ /* 0x000fe20003f44070 */
[----:B------:R-:W-:-:S04]  /*a8c0*/  IMAD.HI.U32 R20, R13, R22, RZ ;  /* 0x000000160d147227 */ /* 0x000fc800078e00ff */
[----:B------:R-:W-:Y:S02]  /*a8d0*/  IMAD.MOV R20, RZ, RZ, -R20 ;  /* 0x000000ffff147224 */ /* 0x000fe400078e0a14 */
[----:B------:R-:W-:Y:S01]  /*a8e0*/  @!P1 IMAD.MOV R17, RZ, RZ, -R17 ;  /* 0x000000ffff119224 */ /* 0x000fe200078e0a11 */
[C---:B------:R-:W-:Y:S01]  /*a8f0*/  ISETP.GT.U32.AND P1, PT, R7.reuse, R9, PT ;  /* 0x000000090700720c */ /* 0x040fe20003f24070 */
[----:B------:R-:W-:Y:S01]  /*a900*/  @!P3 IMAD.MOV R23, RZ, RZ, -R23 ;  /* 0x000000ffff17b224 */ /* 0x000fe200078e0a17 */
[C---:B------:R-:W-:Y:S01]  /*a910*/  ISETP.GT.U32.AND P3, PT, R7.reuse, R4, PT ;  /* 0x000000040700720c */ /* 0x040fe20003f64070 */
[----:B------:R-:W-:Y:S02]  /*a920*/  IMAD R22, R7, R20, R22 ;  /* 0x0000001407167224 */ /* 0x000fe400078e0216 */
[----:B------:R-:W-:Y:S01]  /*a930*/  VIADD R6, R29, 0x33 ;  /* 0x000000331d067836 */ /* 0x000fe20000000000 */
[----:B------:R-:W-:Y:S01]  /*a940*/  STL [R1+0x16c], R23 ;  /* 0x00016c1701007387 */ /* 0x000fe20000100800 */
[----:B------:R-:W-:Y:S01]  /*a950*/  @!P6 IMAD.MOV R16, RZ, RZ, -R16 ;  /* 0x000000ffff10e224 */ /* 0x000fe200078e0a10 */
[----:B------:R-:W-:Y:S01]  /*a960*/  ISETP.GT.U32.AND P6, PT, R7, R12, PT ;  /* 0x0000000c0700720c */ /* 0x000fe20003fc4070 */
[--C-:B------:R-:W-:Y:S01]  /*a970*/  @!P2 IMAD.IADD R3, R3, 0x1, -R7.reuse ;  /* 0x000000010303a824 */ /* 0x100fe200078e0a07 */
[----:B------:R-:W-:Y:S01]  /*a980*/  ISETP.GT.U32.AND P2, PT, R7, R22, PT ;  /* 0x000000160700720c */ /* 0x000fe20003f44070 */
[----:B------:R-:W-:Y:S01]  /*a990*/  VIADD R18, R29, 0x35 ;  /* 0x000000351d127836 */ /* 0x000fe20000000000 */
[----:B------:R-:W-:Y:S01]  /*a9a0*/  IABS R2, R6 ;  /* 0x0000000600027213 */ /* 0x000fe20000000000 */
[----:B------:R-:W-:Y:S01]  /*a9b0*/  STL [R1+0x168], R17 ;  /* 0x0001681101007387 */ /* 0x000fe20000100800 */
[--C-:B------:R-:W-:Y:S01]  /*a9c0*/  @!P1 IMAD.IADD R9, R9, 0x1, -R7.reuse ;  /* 0x0000000109099824 */ /* 0x100fe200078e0a07 */
[----:B------:R-:W-:Y:S01]  /*a9d0*/  ISETP.GE.AND P1, PT, R5, RZ, PT ;  /* 0x000000ff0500720c */ /* 0x000fe20003f26270 */
[--C-:B------:R-:W-:Y:S01]  /*a9e0*/  @!P4 IMAD.IADD R0, R0, 0x1, -R7.reuse ;  /* 0x000000010000c824 */ /* 0x100fe200078e0a07 */
[----:B------:R1:W-:Y:S01]  /*a9f0*/  STL [R1+0x164], R16 ;  /* 0x0001641001007387 */ /* 0x0003e20000100800 */
[----:B------:R-:W-:Y:S01]  /*aa00*/  ISETP.GE.AND P4, PT, R8, RZ, PT ;  /* 0x000000ff0800720c */ /* 0x000fe20003f86270 */
[----:B------:R-:W-:Y:S01]  /*aa10*/  @!P3 IMAD.IADD R4, R4, 0x1, -R7 ;  /* 0x000000010404b824 */ /* 0x000fe200078e0a07 */
[----:B0-----:R-:W-:Y:S01]  /*aa20*/  IABS R10, R18 ;  /* 0x00000012000a7213 */ /* 0x001fe20000000000 */
[----:B------:R-:W-:-:S02]  /*aa30*/  VIADD R8, R29, 0x32 ;  /* 0x000000321d087836 */ /* 0x000fc40000000000 */
[----:B------:R-:W-:Y:S01]  /*aa40*/  @!P6 IMAD.IADD R12, R12, 0x1, -R7 ;  /* 0x000000010c0ce824 */ /* 0x000fe200078e0a07 */
[----:B------:R-:W-:Y:S01]  /*aa50*/  ISETP.GE.AND P6, PT, R19, RZ, PT ;  /* 0x000000ff1300720c */ /* 0x000fe20003fc6270 */
[----:B------:R-:W-:Y:S01]  /*aa60*/  IMAD.MOV.U32 R20, RZ, RZ, R4 ;  /* 0x000000ffff147224 */ /* 0x000fe200078e0004 */
[----:B------:R-:W-:Y:S01]  /*aa70*/  IABS R5, R8 ;  /* 0x0000000800057213 */ /* 0x000fe20000000000 */
[----:B-1----:R-:W-:-:S04]  /*aa80*/  IMAD.HI.U32 R16, R13, R2, RZ ;  /* 0x000000020d107227 */ /* 0x002fc800078e00ff */
[----:B------:R-:W-:Y:S02]  /*aa90*/  IMAD.MOV R16, RZ, RZ, -R16 ;  /* 0x000000ffff107224 */ /* 0x000fe400078e0a10 */
[----:B------:R-:W-:Y:S01]  /*aaa0*/  @!P2 IMAD.IADD R22, R22, 0x1, -R7 ;  /* 0x000000011616a824 */ /* 0x000fe200078e0a07 */
[----:B------:R-:W-:Y:S01]  /*aab0*/  ISETP.GT.U32.AND P2, PT, R7, R12, PT ;  /* 0x0000000c0700720c */ /* 0x000fe20003f44070 */
[----:B------:R-:W-:Y:S02]  /*aac0*/  IMAD.MOV.U32 R17, RZ, RZ, R0 ;  /* 0x000000ffff117224 */ /* 0x000fe400078e0000 */
[----:B------:R-:W-:-:S04]  /*aad0*/  IMAD.HI.U32 R21, R13, R10, RZ ;  /* 0x0000000a0d157227 */ /* 0x000fc800078e00ff */
[----:B------:R-:W-:Y:S02]  /*aae0*/  IMAD.MOV.U32 R0, RZ, RZ, R3 ;  /* 0x000000ffff007224 */ /* 0x000fe400078e0003 */
[C---:B------:R-:W-:Y:S02]  /*aaf0*/  IMAD R2, R7.reuse, R16, R2 ;  /* 0x0000001007027224 */ /* 0x040fe400078e0202 */
[----:B------:R-:W-:Y:S02]  /*ab00*/  IMAD.MOV.U32 R3, RZ, RZ, R9 ;  /* 0x000000ffff037224 */ /* 0x000fe400078e0009 */
[----:B------:R-:W-:Y:S01]  /*ab10*/  @!P5 IMAD.MOV R20, RZ, RZ, -R20 ;  /* 0x000000ffff14d224 */ /* 0x000fe200078e0a14 */
[----:B------:R-:W-:Y:S01]  /*ab20*/  ISETP.GT.U32.AND P5, PT, R7, R22, PT ;  /* 0x000000160700720c */ /* 0x000fe20003fa4070 */
[----:B------:R-:W-:Y:S02]  /*ab30*/  IMAD.MOV R21, RZ, RZ, -R21 ;  /* 0x000000ffff157224 */ /* 0x000fe400078e0a15 */
[----:B------:R-:W-:Y:S01]  /*ab40*/  IMAD.HI.U32 R4, R13, R5, RZ ;  /* 0x000000050d047227 */ /* 0x000fe200078e00ff */
[----:B------:R-:W-:Y:S03]  /*ab50*/  STL [R1+0x158], R20 ;  /* 0x0001581401007387 */ /* 0x000fe60000100800 */
[----:B------:R-:W-:Y:S01]  /*ab60*/  @!P1 IMAD.MOV R3, RZ, RZ, -R3 ;  /* 0x000000ffff039224 */ /* 0x000fe200078e0a03 */
[C---:B------:R-:W-:Y:S01]  /*ab70*/  ISETP.GT.U32.AND P1, PT, R7.reuse, R2, PT ;  /* 0x000000020700720c */ /* 0x040fe20003f24070 */
[----:B------:R-:W-:-:S02]  /*ab80*/  IMAD R10, R7, R21, R10 ;  /* 0x00000015070a7224 */ /* 0x000fc400078e020a */
[----:B------:R-:W-:Y:S02]  /*ab90*/  IMAD.MOV R4, RZ, RZ, -R4 ;  /* 0x000000ffff047224 */ /* 0x000fe400078e0a04 */
[----:B------:R-:W-:Y:S01]  /*aba0*/  @!P0 IMAD.MOV R17, RZ, RZ, -R17 ;  /* 0x000000ffff118224 */ /* 0x000fe200078e0a11 */
[C---:B------:R-:W-:Y:S01]  /*abb0*/  ISETP.GT.U32.AND P3, PT, R7.reuse, R10, PT ;  /* 0x0000000a0700720c */ /* 0x040fe20003f64070 */
[----:B------:R-:W-:Y:S02]  /*abc0*/  IMAD R5, R7, R4, R5 ;  /* 0x0000000407057224 */ /* 0x000fe400078e0205 */
[----:B------:R-:W-:Y:S01]  /*abd0*/  @!P4 IMAD.MOV R0, RZ, RZ, -R0 ;  /* 0x000000ffff00c224 */ /* 0x000fe200078e0a00 */
[----:B------:R-:W-:Y:S01]  /*abe0*/  STL [R1+0x130], R17 ;  /* 0x0001301101007387 */ /* 0x000fe20000100800 */
[----:B------:R-:W-:Y:S01]  /*abf0*/  VIADD R16, R29, 0x31 ;  /* 0x000000311d107836 */ /* 0x000fe20000000000 */
[----:B------:R-:W-:Y:S01]  /*ac00*/  ISETP.GE.AND P4, PT, R11, RZ, PT ;  /* 0x000000ff0b00720c */ /* 0x000fe20003f86270 */
[--C-:B------:R-:W-:Y:S01]  /*ac10*/  @!P2 IMAD.IADD R12, R12, 0x1, -R7.reuse ;  /* 0x000000010c0ca824 */ /* 0x100fe200078e0a07 */
[----:B------:R0:W-:Y:S01]  /*ac20*/  STL [R1+0xf4], R0 ;  /* 0x0000f40001007387 */ /* 0x0001e20000100800 */
[--C-:B------:R-:W-:Y:S01]  /*ac30*/  @!P5 IMAD.IADD R22, R22, 0x1, -R7.reuse ;  /* 0x000000011616d824 */ /* 0x100fe200078e0a07 */
[----:B------:R-:W-:Y:S01]  /*ac40*/  ISETP.GT.U32.AND P5, PT, R7, R5, PT ;  /* 0x000000050700720c */ /* 0x000fe20003fa4070 */
[----:B------:R-:W-:Y:S01]  /*ac50*/  IMAD.MOV.U32 R11, RZ, RZ, R12 ;  /* 0x000000ffff0b7224 */ /* 0x000fe200078e000c */
[----:B------:R1:W-:Y:S01]  /*ac60*/  STL [R1+0xa4], R3 ;  /* 0x0000a40301007387 */ /* 0x0003e20000100800 */
[----:B------:R-:W-:Y:S01]  /*ac70*/  @!P1 IMAD.IADD R2, R2, 0x1, -R7 ;  /* 0x0000000102029824 */ /* 0x000fe200078e0a07 */
[----:B------:R-:W-:Y:S01]  /*ac80*/  ISETP.GE.AND P2, PT, R6, RZ, PT ;  /* 0x000000ff0600720c */ /* 0x000fe20003f46270 */
[----:B------:R-:W-:Y:S01]  /*ac90*/  @!P6 IMAD.MOV R11, RZ, RZ, -R11 ;  /* 0x000000ffff0be224 */ /* 0x000fe200078e0a0b */
[----:B------:R-:W-:Y:S01]  /*aca0*/  ISETP.GE.AND P1, PT, R16, RZ, PT ;  /* 0x000000ff1000720c */ /* 0x000fe20003f26270 */
[----:B------:R-:W-:Y:S01]  /*acb0*/  @!P3 IMAD.IADD R10, R10, 0x1, -R7 ;  /* 0x000000010a0ab824 */ /* 0x000fe200078e0a07 */
[----:B0-----:R-:W-:Y:S01]  /*acc0*/  IABS R0, R16 ;  /* 0x0000001000007213 */ /* 0x001fe20000000000 */
[----:B------:R-:W-:Y:S01]  /*acd0*/  VIADD R9, R29, 0x30 ;  /* 0x000000301d097836 */ /* 0x000fe20000000000 */
[C---:B------:R-:W-:Y:S01]  /*ace0*/  ISETP.GT.U32.AND P6, PT, R7.reuse, R2, PT ;  /* 0x000000020700720c */ /* 0x040fe20003fc4070 */
[----:B------:R0:W-:Y:S01]  /*acf0*/  STL [R1+0x98], R11 ;  /* 0x0000980b01007387 */ /* 0x0001e20000100800 */
[----:B------:R-:W-:Y:S01]  /*ad00*/  ISETP.GT.U32.AND P0, PT, R7, R10, PT ;  /* 0x0000000a0700720c */ /* 0x000fe20003f04070 */
[----:B-1----:R-:W-:Y:S01]  /*ad10*/  IMAD.HI.U32 R3, R13, R0, RZ ;  /* 0x000000000d037227 */ /* 0x002fe200078e00ff */
[----:B------:R-:W-:-:S02]  /*ad20*/  IABS R6, R9 ;  /* 0x0000000900067213 */ /* 0x000fc40000000000 */
[----:B------:R-:W-:Y:S01]  /*ad30*/  ISETP.GE.AND P3, PT, R18, RZ, PT ;  /* 0x000000ff1200720c */ /* 0x000fe20003f66270 */
[----:B------:R-:W-:Y:S02]  /*ad40*/  IMAD.MOV R3, RZ, RZ, -R3 ;  /* 0x000000ffff037224 */ /* 0x000fe400078e0a03 */
[----:B------:R-:W-:Y:S02]  /*ad50*/  @!P5 IMAD.IADD R5, R5, 0x1, -R7 ;  /* 0x000000010505d824 */ /* 0x000fe400078e0a07 */
[----:B------:R-:W-:Y:S02]  /*ad60*/  IMAD R0, R7, R3, R0 ;  /* 0x0000000307007224 */ /* 0x000fe400078e0200 */
[----:B------:R-:W-:Y:S01]  /*ad70*/  IMAD.HI.U32 R3, R13, R6, RZ ;  /* 0x000000060d037227 */ /* 0x000fe200078e00ff */
[----:B------:R-:W-:-:S03]  /*ad80*/  ISETP.GT.U32.AND P5, PT, R7, R5, PT ;  /* 0x000000050700720c */ /* 0x000fc60003fa4070 */
[----:B------:R-:W-:Y:S01]  /*ad90*/  @!P6 IMAD.IADD R2, R2, 0x1, -R7 ;  /* 0x000000010202e824 */ /* 0x000fe200078e0a07 */
[----:B------:R-:W-:Y:S01]  /*ada0*/  ISETP.GT.U32.AND P6, PT, R7, R0, PT ;  /* 0x000000000700720c */ /* 0x000fe20003fc4070 */
[----:B------:R-:W-:Y:S02]  /*adb0*/  IMAD.MOV R3, RZ, RZ, -R3 ;  /* 0x000000ffff037224 */ /* 0x000fe400078e0a03 */
[C---:B0-----:R-:W-:Y:S02]  /*adc0*/  VIADD R11, R29.reuse, 0x2e ;  /* 0x0000002e1d0b7836 */ /* 0x041fe40000000000 */
[----:B------:R-:W-:Y:S02]  /*add0*/  VIADD R16, R29, 0x2f ;  /* 0x0000002f1d107836 */ /* 0x000fe40000000000 */
[--C-:B------:R-:W-:Y:S01]  /*ade0*/  @!P0 IMAD.IADD R10, R10, 0x1, -R7.reuse ;  /* 0x000000010a0a8824 */ /* 0x100fe200078e0a07 */
[----:B------:R-:W-:Y:S01]  /*adf0*/  ISETP.GE.AND P0, PT, R8, RZ, PT ;  /* 0x000000ff0800720c */ /* 0x000fe20003f06270 */
[----:B------:R-:W-:Y:S01]  /*ae00*/  IMAD R6, R7, R3, R6 ;  /* 0x0000000307067224 */ /* 0x000fe200078e0206 */
[----:B------:R-:W-:Y:S01]  /*ae10*/  IABS R19, R11 ;  /* 0x0000000b00137213 */ /* 0x000fe20000000000 */
[----:B------:R-:W-:Y:S01]  /*ae20*/  VIADD R8, R29, 0x2d ;  /* 0x0000002d1d087836 */ /* 0x000fe20000000000 */
[----:B------:R-:W-:Y:S01]  /*ae30*/  IABS R17, R16 ;  /* 0x0000001000117213 */ /* 0x000fe20000000000 */
[--C-:B------:R-:W-:Y:S01]  /*ae40*/  @!P5 IMAD.IADD R5, R5, 0x1, -R7.reuse ;  /* 0x000000010505d824 */ /* 0x100fe200078e0a07 */
[----:B------:R-:W-:Y:S01]  /*ae50*/  ISETP.GT.U32.AND P5, PT, R7, R6, PT ;  /* 0x000000060700720c */ /* 0x000fe20003fa4070 */
[----:B------:R-:W-:Y:S01]  /*ae60*/  @!P6 IMAD.IADD R0, R0, 0x1, -R7 ;  /* 0x000000010000e824 */ /* 0x000fe200078e0a07 */
[----:B------:R-:W-:Y:S01]  /*ae70*/  IABS R18, R8 ;  /* 0x0000000800127213 */ /* 0x000fe20000000000 */
[----:B------:R-:W-:Y:S01]  /*ae80*/  IMAD.HI.U32 R12, R13, R19, RZ ;  /* 0x000000130d0c7227 */ /* 0x000fe200078e00ff */
[----:B------:R-:W-:-:S03]  /*ae90*/  ISETP.GE.AND P6, PT, R9, RZ, PT ;  /* 0x000000ff0900720c */ /* 0x000fc60003fc6270 */
[----:B------:R-:W-:-:S04]  /*aea0*/  IMAD.HI.U32 R20, R13, R17, RZ ;  /* 0x000000110d147227 */ /* 0x000fc800078e00ff */
[----:B------:R-:W-:Y:S01]  /*aeb0*/  @!P3 IMAD.MOV R10, RZ, RZ, -R10 ;  /* 0x000000ffff0ab224 */ /* 0x000fe200078e0a0a */
[----:B------:R-:W-:Y:S01]  /*aec0*/  ISETP.GT.U32.AND P3, PT, R7, R0, PT ;  /* 0x000000000700720c */ /* 0x000fe20003f64070 */
[----:B------:R-:W-:-:S03]  /*aed0*/  IMAD.HI.U32 R3, R13, R18, RZ ;  /* 0x000000120d037227 */ /* 0x000fc600078e00ff */
[----:B------:R-:W-:Y:S01]  /*aee0*/  STL [R1+0xee8], R10 ;  /* 0x000ee80a01007387 */ /* 0x000fe20000100800 */
[----:B------:R-:W-:Y:S02]  /*aef0*/  IMAD.MOV R12, RZ, RZ, -R12 ;  /* 0x000000ffff0c7224 */ /* 0x000fe400078e0a0c */
[----:B------:R-:W-:Y:S02]  /*af00*/  IMAD.MOV R20, RZ, RZ, -R20 ;  /* 0x000000ffff147224 */ /* 0x000fe400078e0a14 */
[----:B------:R-:W-:Y:S02]  /*af10*/  IMAD.MOV R3, RZ, RZ, -R3 ;  /* 0x000000ffff037224 */ /* 0x000fe400078e0a03 */
[C---:B------:R-:W-:Y:S02]  /*af20*/  IMAD R19, R7.reuse, R12, R19 ;  /* 0x0000000c07137224 */ /* 0x040fe400078e0213 */
[----:B------:R-:W-:Y:S02]  /*af30*/  IMAD R9, R7, R20, R17 ;  /* 0x0000001407097224 */ /* 0x000fe400078e0211 */
[----:B------:R-:W-:-:S02]  /*af40*/  IMAD.MOV.U32 R12, RZ, RZ, R22 ;  /* 0x000000ffff0c7224 */ /* 0x000fc400078e0016 */
[----:B------:R-:W-:Y:S02]  /*af50*/  @!P5 IMAD.IADD R6, R6, 0x1, -R7 ;  /* 0x000000010606d824 */ /* 0x000fe400078e0a07 */
[C---:B------:R-:W-:Y:S02]  /*af60*/  IMAD R18, R7.reuse, R3, R18 ;  /* 0x0000000307127224 */ /* 0x040fe400078e0212 */
[----:B------:R-:W-:Y:S01]  /*af70*/  @!P4 IMAD.MOV R12, RZ, RZ, -R12 ;  /* 0x000000ffff0cc224 */ /* 0x000fe200078e0a0c */
[C---:B------:R-:W-:Y:S01]  /*af80*/  ISETP.GT.U32.AND P4, PT, R7.reuse, R9, PT ;  /* 0x000000090700720c */ /* 0x040fe20003f84070 */
[----:B------:R-:W-:Y:S01]  /*af90*/  IMAD.MOV.U32 R3, RZ, RZ, R2 ;  /* 0x000000ffff037224 */ /* 0x000fe200078e0002 */
[----:B------:R-:W-:Y:S01]  /*afa0*/  ISETP.GT.U32.AND P5, PT, R7, R6, PT ;  /* 0x000000060700720c */ /* 0x000fe20003fa4070 */
[----:B------:R-:W-:Y:S01]  /*afb0*/  VIADD R4, R29, 0x2c ;  /* 0x0000002c1d047836 */ /* 0x000fe20000000000 */
[----:B------:R0:W-:Y:S01]  /*afc0*/  STL [R1+0xeec], R12 ;  /* 0x000eec0c01007387 */ /* 0x0001e20000100800 */
[----:B------:R-:W-:Y:S01]  /*afd0*/  @!P2 IMAD.MOV R3, RZ, RZ, -R3 ;  /* 0x000000ffff03a224 */ /* 0x000fe200078e0a03 */
[C---:B------:R-:W-:Y:S01]  /*afe0*/  ISETP.GT.U32.AND P2, PT, R7.reuse, R19, PT ;  /* 0x000000130700720c */ /* 0x040fe20003f44070 */
[----:B------:R-:W-:Y:S01]  /*aff0*/  @!P3 IMAD.IADD R0, R0, 0x1, -R7 ;  /* 0x000000010000b824 */ /* 0x000fe200078e0a07 */
[----:B------:R-:W-:Y:S01]  /*b000*/  ISETP.GT.U32.AND P3, PT, R7, R18, PT ;  /* 0x000000120700720c */ /* 0x000fe20003f64070 */
[----:B------:R-:W-:Y:S01]  /*b010*/  @!P0 IMAD.MOV R5, RZ, RZ, -R5 ;  /* 0x000000ffff058224 */ /* 0x000fe200078e0a05 */
[----:B------:R-:W-:Y:S01]  /*b020*/  IABS R17, R4 ;  /* 0x0000000400117213 */ /* 0x000fe20000000000 */
[----:B------:R-:W-:Y:S01]  /*b030*/  @!P1 IMAD.MOV R0, RZ, RZ, -R0 ;  /* 0x000000ffff009224 */ /* 0x000fe200078e0a00 */
[----:B------:R-:W-:Y:S01]  /*b040*/  ISETP.GE.AND P0, PT, R16, RZ, PT ;  /* 0x000000ff1000720c */ /* 0x000fe20003f06270 */
[----:B------:R-:W-:Y:S01]  /*b050*/  VIADD R16, R29, 0x2b ;  /* 0x0000002b1d107836 */ /* 0x000fe20000000000 */
[----:B------:R1:W-:Y:S01]  /*b060*/  STL [R1+0xef0], R3 ;  /* 0x000ef00301007387 */ /* 0x0003e20000100800 */
[----:B------:R-:W-:-:S03]  /*b070*/  IMAD.HI.U32 R2, R13, R17, RZ ;  /* 0x000000110d027227 */ /* 0x000fc600078e00ff */
[----:B------:R-:W-:Y:S01]  /*b080*/  STL [R1+0xef4], R5 ;  /* 0x000ef40501007387 */ /* 0x000fe20000100800 */
[--C-:B------:R-:W-:Y:S01]  /*b090*/  @!P4 IMAD.IADD R9, R9, 0x1, -R7.reuse ;  /* 0x000000010909c824 */ /* 0x100fe200078e0a07 */
[----:B------:R-:W-:Y:S01]  /*b0a0*/  ISETP.GE.AND P4, PT, R8, RZ, PT ;  /* 0x000000ff0800720c */ /* 0x000fe20003f86270 */
[----:B------:R-:W-:Y:S01]  /*b0b0*/  IMAD.MOV R2, RZ, RZ, -R2 ;  /* 0x000000ffff027224 */ /* 0x000fe200078e0a02 */
[----:B------:R2:W-:Y:S01]  /*b0c0*/  STL [R1+0xef8], R0 ;  /* 0x000ef80001007387 */ /* 0x0005e20000100800 */
[--C-:B------:R-:W-:Y:S01]  /*b0d0*/  @!P5 IMAD.IADD R6, R6, 0x1, -R7.reuse ;  /* 0x000000010606d824 */ /* 0x100fe200078e0a07 */
[----:B------:R-:W-:Y:S01]  /*b0e0*/  ISETP.GE.AND P5, PT, R11, RZ, PT ;  /* 0x000000ff0b00720c */ /* 0x000fe20003fa6270 */
[--C-:B------:R-:W-:Y:S01]  /*b0f0*/  @!P2 IMAD.IADD R19, R19, 0x1, -R7.reuse ;  /* 0x000000011313a824 */ /* 0x100fe200078e0a07 */
[----:B------:R-:W-:Y:S01]  /*b100*/  IABS R11, R16 ;  /* 0x00000010000b7213 */ /* 0x000fe20000000000 */
[----:B------:R-:W-:Y:S01]  /*b110*/  @!P3 IMAD.IADD R18, R18, 0x1, -R7 ;  /* 0x000000011212b824 */ /* 0x000fe200078e0a07 */
[C---:B------:R-:W-:Y:S01]  /*b120*/  ISETP.GT.U32.AND P2, PT, R7.reuse, R9, PT ;  /* 0x000000090700720c */ /* 0x040fe20003f44070 */
[C---:B------:R-:W-:Y:S01]  /*b130*/  IMAD R2, R7.reuse, R2, R17 ;  /* 0x0000000207027224 */ /* 0x040fe200078e0211 */
[C---:B------:R-:W-:Y:S01]  /*b140*/  ISETP.GT.U32.AND P1, PT, R7.reuse, R19, PT ;  /* 0x000000130700720c */ /* 0x040fe20003f24070 */
[----:B------:R-:W-:Y:S01]  /*b150*/  IMAD.MOV.U32 R23, RZ, RZ, R6 ;  /* 0x000000ffff177224 */ /* 0x000fe200078e0006 */
[----:B------:R-:W-:Y:S01]  /*b160*/  ISETP.GT.U32.AND P3, PT, R7, R18, PT ;  /* 0x000000120700720c */ /* 0x000fe20003f64070 */
[----:B------:R-:W-:Y:S01]  /*b170*/  VIADD R8, R29, 0x2a ;  /* 0x0000002a1d087836 */ /* 0x000fe20000000000 */
[----:B0-----:R-:W0:Y:S01]  /*b180*/  S2R R12, SR_TID.X ;  /* 0x00000000000c7919 */ /* 0x001e220000002100 */
[----:B------:R-:W-:-:S03]  /*b190*/  IMAD.HI.U32 R17, R13, R11, RZ ;  /* 0x0000000b0d117227 */ /* 0x000fc600078e00ff */
[----:B------:R-:W-:Y:S01]  /*b1a0*/  IABS R21, R8 ;  /* 0x0000000800157213 */ /* 0x000fe20000000000 */
[----:B------:R-:W-:Y:S01]  /*b1b0*/  @!P6 IMAD.MOV R23, RZ, RZ, -R23 ;  /* 0x000000ffff17e224 */ /* 0x000fe200078e0a17 */
[----:B------:R-:W-:Y:S01]  /*b1c0*/  ISETP.GT.U32.AND P6, PT, R7, R2, PT ;  /* 0x000000020700720c */ /* 0x000fe20003fc4070 */
[----:B------:R-:W-:Y:S02]  /*b1d0*/  IMAD.MOV R17, RZ, RZ, -R17 ;  /* 0x000000ffff117224 */ /* 0x000fe400078e0a11 */
[----:B------:R-:W-:Y:S01]  /*b1e0*/  @!P2 IMAD.IADD R9, R9, 0x1, -R7 ;  /* 0x000000010909a824 */ /* 0x000fe200078e0a07 */
[----:B------:R-:W-:Y:S01]  /*b1f0*/  ISETP.GE.AND P2, PT, R4, RZ, PT ;  /* 0x000000ff0400720c */ /* 0x000fe20003f46270 */
[----:B------:R-:W-:Y:S01]  /*b200*/  IMAD R6, R7, R17, R11 ;  /* 0x0000001107067224 */ /* 0x000fe200078e020b */
[----:B------:R-:W-:Y:S01]  /*b210*/  STL [R1+0x5c], R23 ;  /* 0x00005c1701007387 */ /* 0x000fe20000100800 */
[----:B------:R-:W-:-:S04]  /*b220*/  IMAD.HI.U32 R4, R13, R21, RZ ;  /* 0x000000150d047227 */ /* 0x000fc800078e00ff */
[--C-:B------:R-:W-:Y:S01]  /*b230*/  @!P1 IMAD.IADD R19, R19, 0x1, -R7.reuse ;  /* 0x0000000113139824 */ /* 0x100fe200078e0a07 */
[----:B------:R-:W-:Y:S01]  /*b240*/  ISETP.GE.AND P1, PT, R16, RZ, PT ;  /* 0x000000ff1000720c */ /* 0x000fe20003f26270 */
[--C-:B------:R-:W-:Y:S01]  /*b250*/  @!P3 IMAD.IADD R18, R18, 0x1, -R7.reuse ;  /* 0x000000011212b824 */ /* 0x100fe200078e0a07 */
[----:B------:R-:W-:Y:S01]  /*b260*/  ISETP.GT.U32.AND P3, PT, R7, R6, PT ;  /* 0x000000060700720c */ /* 0x000fe20003f64070 */
[----:B------:R-:W-:Y:S02]  /*b270*/  IMAD.MOV R16, RZ, RZ, -R4 ;  /* 0x000000ffff107224 */ /* 0x000fe400078e0a04 */
[----:B------:R-:W-:Y:S01]  /*b280*/  @!P6 IMAD.IADD R2, R2, 0x1, -R7 ;  /* 0x000000010202e824 */ /* 0x000fe200078e0a07 */
[----:B------:R-:W-:Y:S01]  /*b290*/  ISETP.GE.AND P6, PT, R8, RZ, PT ;  /* 0x000000ff0800720c */ /* 0x000fe20003fc6270 */
[----:B-1----:R-:W-:Y:S02]  /*b2a0*/  IMAD.MOV.U32 R3, RZ, RZ, R9 ;  /* 0x000000ffff037224 */ /* 0x002fe400078e0009 */
[----:B--2---:R-:W-:-:S02]  /*b2b0*/  IMAD.MOV.U32 R0, RZ, RZ, R19 ;  /* 0x000000ffff007224 */ /* 0x004fc400078e0013 */
[C---:B------:R-:W-:Y:S02]  /*b2c0*/  IMAD R21, R7.reuse, R16, R21 ;  /* 0x0000001007157224 */ /* 0x040fe400078e0215 */
[----:B------:R-:W-:Y:S01]  /*b2d0*/  @!P0 IMAD.MOV R3, RZ, RZ, -R3 ;  /* 0x000000ffff038224 */ /* 0x000fe200078e0a03 */
[----:B------:R-:W-:Y:S01]  /*b2e0*/  ISETP.GT.U32.AND P0, PT, R7, R2, PT ;  /* 0x000000020700720c */ /* 0x000fe20003f04070 */
[----:B------:R-:W-:Y:S01]  /*b2f0*/  VIADD R11, R29, 0x29 ;  /* 0x000000291d0b7836 */ /* 0x000fe20000000000 */
[----:B0-----:R-:W-:Y:S01]  /*b300*/  SHF.R.U32.HI R12, RZ, 0x4, R12 ;  /* 0x00000004ff0c7819 */ /* 0x001fe2000001160c */
[----:B------:R-:W-:Y:S01]  /*b310*/  @!P5 IMAD.MOV R0, RZ, RZ, -R0 ;  /* 0x000000ffff00d224 */ /* 0x000fe200078e0a00 */
[----:B------:R-:W-:Y:S01]  /*b320*/  ISETP.GT.U32.AND P5, PT, R7, R21, PT ;  /* 0x000000150700720c */ /* 0x000fe20003fa4070 */
[----:B------:R-:W-:Y:S01]  /*b330*/  STL [R1+0x8c], R3 ;  /* 0x00008c0301007387 */ /* 0x000fe20000100800 */
[----:B------:R-:W-:Y:S01]  /*b340*/  IABS R22, R11 ;  /* 0x0000000b00167213 */ /* 0x000fe20000000000 */
[----:B------:R-:W-:Y:S01]  /*b350*/  @!P3 IMAD.IADD R6, R6, 0x1, -R7 ;  /* 0x000000010606b824 */ /* 0x000fe200078e0a07 */
[----:B------:R-:W-:Y:S01]  /*b360*/  SGXT.U32 R12, R12, 0x3 ;  /* 0x000000030c0c781a */ /* 0x000fe20000000000 */
[----:B------:R0:W-:Y:S01]  /*b370*/  STL [R1+0x60], R0 ;  /* 0x0000600001007387 */ /* 0x0001e20000100800 */
[----:B------:R-:W-:-:S02]  /*b380*/  VIADD R8, R29, 0x28 ;  /* 0x000000281d087836 */ /* 0x000fc40000000000 */
[----:B------:R-:W-:Y:S01]  /*b390*/  IMAD.HI.U32 R9, R13, R22, RZ ;  /* 0x000000160d097227 */ /* 0x000fe200078e00ff */
[----:B------:R-:W-:Y:S02]  /*b3a0*/  ISETP.GT.U32.AND P3, PT, R7, R6, PT ;  /* 0x000000060700720c */ /* 0x000fe40003f64070 */
[----:B------:R-:W-:Y:S01]  /*b3b0*/  IABS R16, R8 ;  /* 0x0000000800107213 */ /* 0x000fe20000000000 */
[----:B------:R-:W-:Y:S01]  /*b3c0*/  VIADD R4, R29, 0x27 ;  /* 0x000000271d047836 */ /* 0x000fe20000000000 */
[----:B------:R-:W-:Y:S01]  /*b3d0*/  LOP3.LUT R12, R12, 0x70, RZ, 0xfc, !PT ;  /* 0x000000700c0c7812 */ /* 0x000fe200078efcff */
[----:B------:R-:W-:Y:S02]  /*b3e0*/  @!P0 IMAD.IADD R2, R2, 0x1, -R7 ;  /* 0x0000000102028824 */ /* 0x000fe400078e0a07 */
[----:B0-----:R-:W-:Y:S01]  /*b3f0*/  IMAD.MOV.U32 R0, RZ, RZ, R18 ;  /* 0x000000ffff007224 */ /* 0x001fe200078e0012 */
[----:B------:R-:W-:Y:S01]  /*b400*/  IABS R17, R4 ;  /* 0x0000000400117213 */ /* 0x000fe20000000000 */
[----:B------:R-:W-:-:S02]  /*b410*/  IMAD.MOV R9, RZ, RZ, -R9 ;  /* 0x000000ffff097224 */ /* 0x000fc400078e0a09 */
[----:B------:R-:W-:Y:S01]  /*b420*/  @!P4 IMAD.MOV R0, RZ, RZ, -R0 ;  /* 0x000000ffff00c224 */ /* 0x000fe200078e0a00 */
[----:B------:R-:W-:Y:S01]  /*b430*/  ISETP.GE.AND P4, PT, R11, RZ, PT ;  /* 0x000000ff0b00720c */ /* 0x000fe20003f86270 */
[----:B------:R-:W-:Y:S01]  /*b440*/  @!P5 IMAD.IADD R21, R21, 0x1, -R7 ;  /* 0x000000011515d824 */ /* 0x000fe200078e0a07 */
[----:B------:R-:W-:Y:S01]  /*b450*/  ISETP.GE.AND P5, PT, R4, RZ, PT ;  /* 0x000000ff0400720c */ /* 0x000fe20003fa6270 */
[----:B------:R-:W-:Y:S01]  /*b460*/  IMAD R22, R7, R9, R22 ;  /* 0x0000000907167224 */ /* 0x000fe200078e0216 */
[----:B------:R0:W-:Y:S01]  /*b470*/  STL [R1+0x64], R0 ;  /* 0x0000640001007387 */ /* 0x0001e20000100800 */
[----:B------:R-:W-:-:S03]  /*b480*/  IMAD.HI.U32 R9, R13, R16, RZ ;  /* 0x000000100d097227 */ /* 0x000fc600078e00ff */
[----:B------:R-:W-:Y:S01]  /*b490*/  ISETP.GT.U32.AND P0, PT, R7, R22, PT ;  /* 0x000000160700720c */ /* 0x000fe20003f04070 */
[----:B------:R-:W-:-:S04]  /*b4a0*/  IMAD.HI.U32 R11, R13, R17, RZ ;  /* 0x000000110d0b7227 */ /* 0x000fc800078e00ff */
[----:B------:R-:W-:Y:S01]  /*b4b0*/  @!P3 IMAD.IADD R6, R6, 0x1, -R7 ;  /* 0x000000010606b824 */ /* 0x000fe200078e0a07 */
[----:B------:R-:W-:Y:S01]  /*b4c0*/  ISETP.GE.AND P3, PT, R8, RZ, PT ;  /* 0x000000ff0800720c */ /* 0x000fe20003f66270 */
[----:B0-----:R-:W-:Y:S02]  /*b4d0*/  IMAD.MOV.U32 R0, RZ, RZ, R2 ;  /* 0x000000ffff007224 */ /* 0x001fe400078e0002 */
[----:B------:R-:W-:Y:S02]  /*b4e0*/  IMAD.MOV R9, RZ, RZ, -R9 ;  /* 0x000000ffff097224 */ /* 0x000fe400078e0a09 */
[----:B------:R-:W-:Y:S01]  /*b4f0*/  @!P2 IMAD.MOV R0, RZ, RZ, -R0 ;  /* 0x000000ffff00a224 */ /* 0x000fe200078e0a00 */
[----:B------:R-:W-:Y:S01]  /*b500*/  ISETP.GT.U32.AND P2, PT, R7, R21, PT ;  /* 0x000000150700720c */ /* 0x000fe20003f44070 */
[----:B------:R-:W-:Y:S02]  /*b510*/  IMAD.MOV R8, RZ, RZ, -R11 ;  /* 0x000000ffff087224 */ /* 0x000fe400078e0a0b */
[----:B------:R-:W-:Y:S01]  /*b520*/  VIADD R4, R29, 0x26 ;  /* 0x000000261d047836 */ /* 0x000fe20000000000 */
[----:B------:R0:W-:Y:S01]  /*b530*/  STL [R1+0x88], R0 ;  /* 0x0000880001007387 */ /* 0x0001e20000100800 */
[----:B------:R-:W-:-:S02]  /*b540*/  IMAD R16, R7, R9, R16 ;  /* 0x0000000907107224 */ /* 0x000fc400078e0210 */
[----:B------:R-:W-:Y:S01]  /*b550*/  IMAD R17, R7, R8, R17 ;  /* 0x0000000807117224 */ /* 0x000fe200078e0211 */
[----:B------:R-:W-:Y:S01]  /*b560*/  IABS R8, R4 ;  /* 0x0000000400087213 */ /* 0x000fe20000000000 */
[--C-:B------:R-:W-:Y:S02]  /*b570*/  @!P0 IMAD.IADD R22, R22, 0x1, -R7.reuse ;  /* 0x0000000116168824 */ /* 0x100fe400078e0a07 */
[----:B------:R-:W-:Y:S02]  /*b580*/  VIADD R18, R29, 0x25 ;  /* 0x000000251d127836 */ /* 0x000fe40000000000 */
[----:B------:R-:W-:Y:S01]  /*b590*/  @!P2 IMAD.IADD R21, R21, 0x1, -R7 ;  /* 0x000000011515a824 */ /* 0x000fe200078e0a07 */
[C---:B------:R-:W-:Y:S01]  /*b5a0*/  ISETP.GT.U32.AND P2, PT, R7.reuse, R17, PT ;  /* 0x000000110700720c */ /* 0x040fe20003f44070 */
[----:B0-----:R-:W-:Y:S01]  /*b5b0*/  IMAD.MOV.U32 R0, RZ, RZ, R6 ;  /* 0x000000ffff007224 */ /* 0x001fe200078e0006 */
[----:B------:R-:W-:Y:S01]  /*b5c0*/  ISETP.GT.U32.AND P0, PT, R7, R22, PT ;  /* 0x000000160700720c */ /* 0x000fe20003f04070 */
[----:B------:R-:W-:Y:S01]  /*b5d0*/  IMAD.HI.U32 R20, R13, R8, RZ ;  /* 0x000000080d147227 */ /* 0x000fe200078e00ff */
[----:B------:R-:W-:-:S03]  /*b5e0*/  IABS R19, R18 ;  /* 0x0000001200137213 */ /* 0x000fc60000000000 */
[----:B------:R-:W-:Y:S01]  /*b5f0*/  @!P1 IMAD.MOV R0, RZ, RZ, -R0 ;  /* 0x000000ffff009224 */ /* 0x000fe200078e0a00 */
[----:B------:R-:W-:Y:S01]  /*b600*/  ISETP.GT.U32.AND P1, PT, R7, R16, PT ;  /* 0x000000100700720c */ /* 0x000fe20003f24070 */
[----:B------:R-:W-:Y:S02]  /*b610*/  IMAD.MOV R20, RZ, RZ, -R20 ;  /* 0x000000ffff147224 */ /* 0x000fe400078e0a14 */
[----:B------:R-:W-:Y:S01]  /*b620*/  VIADD R2, R29, 0x24 ;  /* 0x000000241d027836 */ /* 0x000fe20000000000 */
[----:B------:R0:W-:Y:S01]  /*b630*/  STL [R1+0x68], R0 ;  /* 0x0000680001007387 */ /* 0x0001e20000100800 */
[----:B------:R-:W-:Y:S02]  /*b640*/  IMAD R8, R7, R20, R8 ;  /* 0x0000001407087224 */ /* 0x000fe400078e0208 */
[----:B------:R-:W-:Y:S01]  /*b650*/  @!P2 IMAD.IADD R17, R17, 0x1, -R7 ;  /* 0x000000011111a824 */ /* 0x000fe200078e0a07 */
[----:B------:R-:W-:Y:S01]  /*b660*/  IABS R9, R2 ;  /* 0x0000000200097213 */ /* 0x000fe20000000000 */
[----:B------:R-:W-:-:S02]  /*b670*/  VIADD R11, R29, 0x23 ;  /* 0x000000231d0b7836 */ /* 0x000fc40000000000 */
[--C-:B------:R-:W-:Y:S01]  /*b680*/  @!P0 IMAD.IADD R22, R22, 0x1, -R7.reuse ;  /* 0x0000000116168824 */ /* 0x100fe200078e0a07 */
[----:B------:R-:W-:Y:S01]  /*b690*/  ISETP.GE.AND P0, PT, R4, RZ, PT ;  /* 0x000000ff0400720c */ /* 0x000fe20003f06270 */
[----:B------:R-:W-:Y:S01]  /*b6a0*/  @!P1 IMAD.IADD R16, R16, 0x1, -R7 ;  /* 0x0000000110109824 */ /* 0x000fe200078e0a07 */
[----:B------:R-:W-:Y:S01]  /*b6b0*/  ISETP.GT.U32.AND P1, PT, R7, R8, PT ;  /* 0x000000080700720c */ /* 0x000fe20003f24070 */
[----:B0-----:R-:W-:Y:S01]  /*b6c0*/  IMAD.MOV.U32 R0, RZ, RZ, R21 ;  /* 0x000000ffff007224 */ /* 0x001fe200078e0015 */
[----:B------:R-:W-:Y:S01]  /*b6d0*/  IABS R6, R11 ;  /* 0x0000000b00067213 */ /* 0x000fe20000000000 */
[----:B------:R-:W-:Y:S01]  /*b6e0*/  IMAD.HI.U32 R20, R13, R19, RZ ;  /* 0x000000130d147227 */ /* 0x000fe200078e00ff */
[----:B------:R-:W-:-:S03]  /*b6f0*/  ISETP.GT.U32.AND P2, PT, R7, R16, PT ;  /* 0x000000100700720c */ /* 0x000fc60003f44070 */
[----:B------:R-:W-:Y:S01]  /*b700*/  @!P6 IMAD.MOV R0, RZ, RZ, -R0 ;  /* 0x000000ffff00e224 */ /* 0x000fe200078e0a00 */
[----:B------:R-:W-:Y:S01]  /*b710*/  ISETP.GT.U32.AND P6, PT, R7, R17, PT ;  /* 0x000000110700720c */ /* 0x000fe20003fc4070 */
[----:B------:R-:W-:-:S03]  /*b720*/  IMAD.HI.U32 R4, R13, R9, RZ ;  /* 0x000000090d047227 */ /* 0x000fc600078e00ff */
[----:B------:R0:W-:Y:S01]  /*b730*/  STL [R1+0x58], R0 ;  /* 0x0000580001007387 */ /* 0x0001e20000100800 */
[----:B------:R-:W-:Y:S02]  /*b740*/  IMAD.MOV R20, RZ, RZ, -R20 ;  /* 0x000000ffff147224 */ /* 0x000fe400078e0a14 */
[----:B------:R-:W-:Y:S02]  /*b750*/  IMAD.MOV R4, RZ, RZ, -R4 ;  /* 0x000000ffff047224 */ /* 0x000fe400078e0a04 */
[----:B------:R-:W-:-:S04]  /*b760*/  IMAD.HI.U32 R21, R13, R6, RZ ;  /* 0x000000060d157227 */ /* 0x000fc800078e00ff */
[C---:B------:R-:W-:Y:S02]  /*b770*/  IMAD R19, R7.reuse, R20, R19 ;  /* 0x0000001407137224 */ /* 0x040fe400078e0213 */
[----:B0-----:R-:W-:Y:S02]  /*b780*/  IMAD.MOV.U32 R0, RZ, RZ, R22 ;  /* 0x000000ffff007224 */ /* 0x001fe400078e0016 */
[----:B------:R-:W-:Y:S02]  /*b790*/  @!P1 IMAD.IADD R8, R8, 0x1, -R7 ;  /* 0x0000000108089824 */ /* 0x000fe400078e0a07 */
[----:B------:R-:W-:Y:S01]  /*b7a0*/  @!P4 IMAD.MOV R0, RZ, RZ, -R0 ;  /* 0x000000ffff00c224 */ /* 0x000fe200078e0a00 */
[----:B------:R-:W-:Y:S01]  /*b7b0*/  ISETP.GE.AND P4, PT, R18, RZ, PT ;  /* 0x000000ff1200720c */ /* 0x000fe20003f86270 */
[C---:B------:R-:W-:Y:S01]  /*b7c0*/  IMAD R9, R7.reuse, R4, R9 ;  /* 0x0000000407097224 */ /* 0x040fe200078e0209 */
[C---:B------:R-:W-:Y:S01]  /*b7d0*/  ISETP.GT.U32.AND P1, PT, R7.reuse, R8, PT ;  /* 0x000000080700720c */ /* 0x040fe20003f24070 */
[----:B------:R-:W-:Y:S01]  /*b7e0*/  IMAD.MOV R18, RZ, RZ, -R21 ;  /* 0x000000ffff127224 */ /* 0x000fe200078e0a15 */
[----:B------:R0:W-:Y:S01]  /*b7f0*/  STL [R1+0x34], R0 ;  /* 0x0000340001007387 */ /* 0x0001e20000100800 */
[--C-:B------:R-:W-:Y:S01]  /*b800*/  @!P2 IMAD.IADD R16, R16, 0x1, -R7.reuse ;  /* 0x000000011010a824 */ /* 0x100fe200078e0a07 */
[----:B------:R-:W-:Y:S01]  /*b810*/  ISETP.GT.U32.AND P2, PT, R7, R19, PT ;  /* 0x000000130700720c */ /* 0x000fe20003f44070 */
[----:B------:R-:W-:Y:S01]  /*b820*/  @!P6 IMAD.IADD R17, R17, 0x1, -R7 ;  /* 0x000000011111e824 */ /* 0x000fe200078e0a07 */
[----:B------:R-:W-:Y:S01]  /*b830*/  ISETP.GT.U32.AND P6, PT, R7, R9, PT ;  /* 0x000000090700720c */ /* 0x000fe20003fc4070 */
[----:B------:R-:W-:-:S02]  /*b840*/  VIADD R4, R29, 0x22 ;  /* 0x000000221d047836 */ /* 0x000fc40000000000 */
[C---:B------:R-:W-:Y:S02]  /*b850*/  IMAD R6, R7.reuse, R18, R6 ;  /* 0x0000001207067224 */ /* 0x040fe400078e0206 */
[----:B------:R-:W-:Y:S01]  /*b860*/  IMAD.MOV.U32 R3, RZ, RZ, R16 ;  /* 0x000000ffff037224 */ /* 0x000fe200078e0010 */
[----:B------:R-:W-:Y:S01]  /*b870*/  IABS R18, R4 ;  /* 0x0000000400127213 */ /* 0x000fe20000000000 */
[----:B0-----:R-:W-:Y:S02]  /*b880*/  IMAD.MOV.U32 R0, RZ, RZ, R17 ;  /* 0x000000ffff007224 */ /* 0x001fe400078e0011 */
[----:B------:R-:W-:Y:S01]  /*b890*/  @!P3 IMAD.MOV R3, RZ, RZ, -R3 ;  /* 0x000000ffff03b224 */ /* 0x000fe200078e0a03 */
[----:B------:R-:W-:Y:S01]  /*b8a0*/  ISETP.GE.AND P3, PT, R2, RZ, PT ;  /* 0x000000ff0200720c */ /* 0x000fe20003f66270 */
[----:B------:R-:W-:Y:S01]  /*b8b0*/  @!P5 IMAD.MOV R0, RZ, RZ, -R0 ;  /* 0x000000ffff00d224 */ /* 0x000fe200078e0a00 */
[----:B------:R-:W-:Y:S01]  /*b8c0*/  ISETP.GT.U32.AND P5, PT, R7, R6, PT ;  /* 0x000000060700720c */ /* 0x000fe20003fa4070 */
[----:B------:R-:W-:Y:S01]  /*b8d0*/  IMAD.MOV.U32 R16, RZ, RZ, R18 ;  /* 0x000000ffff107224 */ /* 0x000fe200078e0012 */
[----:B------:R-:W-:Y:S01]  /*b8e0*/  STL [R1+0x38], R3 ;  /* 0x0000380301007387 */ /* 0x000fe20000100800 */
[----:B------:R-:W-:-:S02]  /*b8f0*/  @!P2 IMAD.IADD R19, R19, 0x1, -R7 ;  /* 0x000000011313a824 */ /* 0x000fc400078e0a07 */
[--C-:B------:R-:W-:Y:S01]  /*b900*/  @!P1 IMAD.IADD R8, R8, 0x1, -R7.reuse ;  /* 0x0000000108089824 */ /* 0x100fe200078e0a07 */
[----:B------:R-:W-:Y:S01]  /*b910*/  ISETP.GE.AND P1, PT, R11, RZ, PT ;  /* 0x000000ff0b00720c */ /* 0x000fe20003f26270 */
[----:B------:R-:W-:Y:S01]  /*b920*/  @!P6 IMAD.IADD R9, R9, 0x1, -R7 ;  /* 0x000000010909e824 */ /* 0x000fe200078e0a07 */
[----:B------:R-:W-:Y:S01]  /*b930*/  ISETP.GT.U32.AND P2, PT, R7, R19, PT ;  /* 0x000000130700720c */ /* 0x000fe20003f44070 */
[----:B------:R-:W-:Y:S01]  /*b940*/  IMAD.HI.U32 R2, R13, R16, RZ ;  /* 0x000000100d027227 */ /* 0x000fe200078e00ff */
[----:B------:R0:W-:Y:S02]  /*b950*/  STL [R1+0x50], R0 ;  /* 0x0000500001007387 */ /* 0x0001e40000100800 */
[----:B------:R-:W-:Y:S01]  /*b960*/  ISETP.GT.U32.AND P6, PT, R7, R9, PT ;  /* 0x000000090700720c */ /* 0x000fe20003fc4070 */
[----:B------:R-:W-:Y:S02]  /*b970*/  VIADD R11, R29, 0x21 ;  /* 0x000000211d0b7836 */ /* 0x000fe40000000000 */
[----:B------:R-:W-:-:S02]  /*b980*/  IMAD.MOV R2, RZ, RZ, -R2 ;  /* 0x000000ffff027224 */ /* 0x000fc400078e0a02 */
[----:B------:R-:W-:Y:S01]  /*b990*/  @!P5 IMAD.IADD R6, R6, 0x1, -R7 ;  /* 0x000000010606d824 */ /* 0x000fe200078e0a07 */
[----:B------:R-:W-:Y:S01]  /*b9a0*/  IABS R18, R11 ;  /* 0x0000000b00127213 */ /* 0x000fe20000000000 */
[C---:B------:R-:W-:Y:S02]  /*b9b0*/  IMAD R16, R7.reuse, R2, R16 ;  /* 0x0000000207107224 */ /* 0x040fe400078e0210 */
[----:B0-----:R-:W-:Y:S01]  /*b9c0*/  IMAD.MOV.U32 R0, RZ, RZ, R8 ;  /* 0x000000ffff007224 */ /* 0x001fe200078e0008 */
[----:B------:R-:W-:Y:S01]  /*b9d0*/  ISETP.GT.U32.AND P5, PT, R7, R6, PT ;  /* 0x000000060700720c */ /* 0x000fe20003fa4070 */
[----:B------:R-:W-:Y:S02]  /*b9e0*/  VIADD R17, R29, 0x20 ;  /* 0x000000201d117836 */ /* 0x000fe40000000000 */
[----:B------:R-:W-:-:S03]  /*b9f0*/  IMAD.HI.U32 R20, R13, R18, RZ ;  /* 0x000000120d147227 */ /* 0x000fc600078e00ff */
[----:B------:R-:W-:Y:S01]  /*ba00*/  IABS R2, R17 ;  /* 0x0000001100027213 */ /* 0x000fe20000000000 */
[----:B------:R-:W-:Y:S01]  /*ba10*/  @!P0 IMAD.MOV R0, RZ, RZ, -R0 ;  /* 0x000000ffff008224 */ /* 0x000fe200078e0a00 */
[----:B------:R-:W-:Y:S01]  /*ba20*/  ISETP.GT.U32.AND P0, PT, R7, R16, PT ;  /* 0x000000100700720c */ /* 0x000fe20003f04070 */
[--C-:B------:R-:W-:Y:S01]  /*ba30*/  @!P2 IMAD.IADD R19, R19, 0x1, -R7.reuse ;  /* 0x000000011313a824 */ /* 0x100fe200078e0a07 */
[----:B------:R-:W-:Y:S01]  /*ba40*/  ISETP.GE.AND P2, PT, R4, RZ, PT ;  /* 0x000000ff0400720c */ /* 0x000fe20003f46270 */
[----:B------:R-:W-:Y:S01]  /*ba50*/  IMAD.MOV R20, RZ, RZ, -R20 ;  /* 0x000000ffff147224 */ /* 0x000fe200078e0a14 */
[----:B------:R0:W-:Y:S01]  /*ba60*/  STL [R1+0x54], R0 ;  /* 0x0000540001007387 */ /* 0x0001e20000100800 */
[----:B------:R-:W-:Y:S01]  /*ba70*/  @!P6 IMAD.IADD R9, R9, 0x1, -R7 ;  /* 0x000000010909e824 */ /* 0x000fe200078e0a07 */
[----:B------:R-:W-:Y:S01]  /*ba80*/  ISETP.GE.AND P6, PT, R11, RZ, PT ;  /* 0x000000ff0b00720c */ /* 0x000fe20003fc6270 */
[----:B------:R-:W-:Y:S02]  /*ba90*/  IMAD R11, R7, R20, R18 ;  /* 0x00000014070b7224 */ /* 0x000fe400078e0212 */
[----:B------:R-:W-:-:S04]  /*baa0*/  IMAD.HI.U32 R8, R13, R2, RZ ;  /* 0x000000020d087227 */ /* 0x000fc800078e00ff */
[----:B------:R-:W-:Y:S01]  /*bab0*/  @!P5 IMAD.IADD R6, R6, 0x1, -R7 ;  /* 0x000000010606d824 */ /* 0x000fe200078e0a07 */
[----:B------:R-:W-:Y:S01]  /*bac0*/  ISETP.GT.U32.AND P5, PT, R7, R11, PT ;  /* 0x0000000b0700720c */ /* 0x000fe20003fa4070 */
[----:B0-----:R-:W-:Y:S02]  /*bad0*/  IMAD.MOV.U32 R0, RZ, RZ, R19 ;  /* 0x000000ffff007224 */ /* 0x001fe400078e0013 */
[----:B------:R-:W-:Y:S02]  /*bae0*/  IMAD.MOV R8, RZ, RZ, -R8 ;  /* 0x000000ffff087224 */ /* 0x000fe400078e0a08 */
[----:B------:R-:W-:Y:S01]  /*baf0*/  @!P4 IMAD.MOV R0, RZ, RZ, -R0 ;  /* 0x000000ffff00c224 */ /* 0x000fe200078e0a00 */
[----:B------:R-:W-:Y:S01]  /*bb00*/  ISETP.GE.AND P4, PT, R17, RZ, PT ;  /* 0x000000ff1100720c */ /* 0x000fe20003f86270 */
[--C-:B------:R-:W-:Y:S02]  /*bb10*/  @!P0 IMAD.IADD R16, R16, 0x1, -R7.reuse ;  /* 0x0000000110108824 */ /* 0x100fe400078e0a07 */
[----:B------:R-:W-:Y:S01]  /*bb20*/  IMAD R2, R7, R8, R2 ;  /* 0x0000000807027224 */ /* 0x000fe200078e0202 */
[----:B------:R0:W-:Y:S01]  /*bb30*/  STL [R1+0x40], R0 ;  /* 0x0000400001007387 */ /* 0x0001e20000100800 */
[----:B------:R-:W-:Y:S01]  /*bb40*/  VIADD R4, R29, 0x1f ;  /* 0x0000001f1d047836 */ /* 0x000fe20000000000 */
[----:B------:R-:W-:Y:S01]  /*bb50*/  ISETP.GT.U32.AND P0, PT, R7, R16, PT ;  /* 0x000000100700720c */ /* 0x000fe20003f04070 */
[----:B------:R-:W-:-:S02]  /*bb60*/  @!P5 IMAD.IADD R11, R11, 0x1, -R7 ;  /* 0x000000010b0bd824 */ /* 0x000fc400078e0a07 */
[----:B------:R-:W-:Y:S01]  /*bb70*/  IMAD.MOV.U32 R3, RZ, RZ, R9 ;  /* 0x000000ffff037224 */ /* 0x000fe200078e0009 */
[----:B------:R-:W-:Y:S01]  /*bb80*/  IABS R18, R4 ;  /* 0x0000000400127213 */ /* 0x000fe20000000000 */
[----:B------:R-:W-:Y:S01]  /*bb90*/  VIADD R17, R29, 0x1d ;  /* 0x0000001d1d117836 */ /* 0x000fe20000000000 */
[----:B------:R-:W-:Y:S01]  /*bba0*/  ISETP.GT.U32.AND P5, PT, R7, R11, PT ;  /* 0x0000000b0700720c */ /* 0x000fe20003fa4070 */
[----:B------:R-:W-:Y:S01]  /*bbb0*/  @!P3 IMAD.MOV R3, RZ, RZ, -R3 ;  /* 0x000000ffff03b224 */ /* 0x000fe200078e0a03 */
[----:B------:R-:W-:Y:S01]  /*bbc0*/  ISETP.GE.AND P3, PT, R4, RZ, PT ;  /* 0x000000ff0400720c */ /* 0x000fe20003f66270 */
[----:B0-----:R-:W-:Y:S02]  /*bbd0*/  IMAD.MOV.U32 R0, RZ, RZ, R6 ;  /* 0x000000ffff007224 */ /* 0x001fe400078e0006 */
[----:B------:R-:W-:Y:S01]  /*bbe0*/  IMAD.HI.U32 R6, R13, R18, RZ ;  /* 0x000000120d067227 */ /* 0x000fe200078e00ff */
[----:B------:R-:W-:Y:S03]  /*bbf0*/  STL [R1+0x48], R3 ;  /* 0x0000480301007387 */ /* 0x000fe60000100800 */
[----:B------:R-:W-:Y:S01]  /*bc00*/  @!P1 IMAD.MOV R0, RZ, RZ, -R0 ;  /* 0x000000ffff009224 */ /* 0x000fe200078e0a00 */
[----:B------:R-:W-:Y:S01]  /*bc10*/  ISETP.GT.U32.AND P1, PT, R7, R2, PT ;  /* 0x000000020700720c */ /* 0x000fe20003f24070 */
[----:B------:R-:W-:-:S02]  /*bc20*/  @!P0 IMAD.IADD R16, R16, 0x1, -R7 ;  /* 0x0000000110108824 */ /* 0x000fc400078e0a07 */
[----:B------:R-:W-:Y:S01]  /*bc30*/  IMAD.MOV R6, RZ, RZ, -R6 ;  /* 0x000000ffff067224 */ /* 0x000fe200078e0a06 */
[----:B------:R0:W-:Y:S01]  /*bc40*/  STL [R1+0x4c], R0 ;  /* 0x00004c0001007387 */ /* 0x0001e20000100800 */
[--C-:B------:R-:W-:Y:S02]  /*bc50*/  @!P5 IMAD.IADD R11, R11, 0x1, -R7.reuse ;  /* 0x000000010b0bd824 */ /* 0x100fe400078e0a07 */
[----:B------:R-:W-:Y:S01]  /*bc60*/  IMAD R18, R7, R6, R18 ;  /* 0x0000000607127224 */ /* 0x000fe200078e0212 */
[----:B------:R-:W-:Y:S01]  /*bc70*/  IABS R6, R17 ;  /* 0x0000001100067213 */ /* 0x000fe20000000000 */
[C---:B------:R-:W-:Y:S02]  /*bc80*/  VIADD R8, R29.reuse, 0x1e ;  /* 0x0000001e1d087836 */ /* 0x040fe40000000000 */
[----:B------:R-:W-:Y:S01]  /*bc90*/  VIADD R4, R29, 0x1c ;  /* 0x0000001c1d047836 */ /* 0x000fe20000000000 */
[C---:B------:R-:W-:Y:S01]  /*bca0*/  ISETP.GT.U32.AND P5, PT, R7.reuse, R18, PT ;  /* 0x000000120700720c */ /* 0x040fe20003fa4070 */
[----:B------:R-:W-:Y:S01]  /*bcb0*/  @!P1 IMAD.IADD R2, R2, 0x1, -R7 ;  /* 0x0000000102029824 */ /* 0x000fe200078e0a07 */
[----:B------:R-:W-:Y:S01]  /*bcc0*/  ISETP.GE.AND P0, PT, R8, RZ, PT ;  /* 0x000000ff0800720c */ /* 0x000fe20003f06270 */
[----:B0-----:R-:W-:Y:S01]  /*bcd0*/  IMAD.MOV.U32 R0, RZ, RZ, R16 ;  /* 0x000000ffff007224 */ /* 0x001fe200078e0010 */
[----:B------:R-:W-:Y:S01]  /*bce0*/  IABS R8, R8 ;  /* 0x0000000800087213 */ /* 0x000fe20000000000 */
[----:B------:R-:W-:Y:S01]  /*bcf0*/  IMAD.MOV.U32 R10, RZ, RZ, R24 ;  /* 0x000000ffff0a7224 */ /* 0x000fe200078e0018 */
[----:B------:R-:W-:Y:S01]  /*bd00*/  ISETP.GT.U32.AND P1, PT, R7, R2, PT ;  /* 0x000000020700720c */ /* 0x000fe20003f24070 */
[----:B------:R-:W-:Y:S01]  /*bd10*/  @!P2 IMAD.MOV R0, RZ, RZ, -R0 ;  /* 0x000000ffff00a224 */ /* 0x000fe200078e0a00 */
[----:B------:R-:W-:Y:S01]  /*bd20*/  IABS R9, R4 ;  /* 0x0000000400097213 */ /* 0x000fe20000000000 */
[----:B------:R-:W-:Y:S01]  /*bd30*/  IMAD.HI.U32 R16, R13, R8, RZ ;  /* 0x000000080d107227 */ /* 0x000fe200078e00ff */
[----:B------:R-:W-:-:S02]  /*bd40*/  ISETP.GE.AND P2, PT, R17, RZ, PT ;  /* 0x000000ff1100720c */ /* 0x000fc40003f46270 */
[----:B------:R0:W-:Y:S01]  /*bd50*/  STL [R1+0x124], R0 ;  /* 0x0001240001007387 */ /* 0x0001e20000100800 */
[--C-:B------:R-:W-:Y:S02]  /*bd60*/  @!P5 IMAD.IADD R18, R18, 0x1, -R7.reuse ;  /* 0x000000011212d824 */ /* 0x100fe400078e0a07 */
[----:B------:R-:W-:Y:S02]  /*bd70*/  IMAD.MOV R16, RZ, RZ, -R16 ;  /* 0x000000ffff107224 */ /* 0x000fe400078e0a10 */
[----:B------:R-:W-:Y:S01]  /*bd80*/  VIADD R17, R29, 0x1b ;  /* 0x0000001b1d117836 */ /* 0x000fe20000000000 */
[C---:B------:R-:W-:Y:S01]  /*bd90*/  ISETP.GT.U32.AND P5, PT, R7.reuse, R18, PT ;  /* 0x000000120700720c */ /* 0x040fe20003fa4070 */
[----:B------:R-:W-:Y:S02]  /*bda0*/  @!P1 IMAD.IADD R2, R2, 0x1, -R7 ;  /* 0x0000000102029824 */ /* 0x000fe400078e0a07 */
[----:B------:R-:W-:Y:S01]  /*bdb0*/  IMAD R8, R7, R16, R8 ;  /* 0x0000001007087224 */ /* 0x000fe200078e0208 */
[----:B------:R-:W-:Y:S01]  /*bdc0*/  IABS R16, R17 ;  /* 0x0000001100107213 */ /* 0x000fe20000000000 */
[----:B0-----:R-:W-:-:S02]  /*bdd0*/  IMAD.MOV.U32 R0, RZ, RZ, R11 ;  /* 0x000000ffff007224 */ /* 0x001fc400078e000b */
[----:B------:R-:W-:Y:S01]  /*bde0*/  IMAD.HI.U32 R11, R13, R6, RZ ;  /* 0x000000060d0b7227 */ /* 0x000fe200078e00ff */
[----:B------:R-:W-:-:S03]  /*bdf0*/  ISETP.GT.U32.AND P1, PT, R7, R8, PT ;  /* 0x000000080700720c */ /* 0x000fc60003f24070 */
[----:B------:R-:W-:Y:S01]  /*be00*/  @!P6 IMAD.MOV R0, RZ, RZ, -R0 ;  /* 0x000000ffff00e224 */ /* 0x000fe200078e0a00 */
[----:B------:R-:W-:Y:S01]  /*be10*/  ISETP.GE.AND P6, PT, R4, RZ, PT ;  /* 0x000000ff0400720c */ /* 0x000fe20003fc6270 */
[----:B------:R-:W-:Y:S02]  /*be20*/  IMAD.MOV R11, RZ, RZ, -R11 ;  /* 0x000000ffff0b7224 */ /* 0x000fe400078e0a0b */
[----:B------:R-:W-:Y:S01]  /*be30*/  IMAD.HI.U32 R4, R13, R9, RZ ;  /* 0x000000090d047227 */ /* 0x000fe200078e00ff */
[----:B------:R0:W-:Y:S03]  /*be40*/  STL [R1+0x10c], R0 ;  /* 0x00010c0001007387 */ /* 0x0001e60000100800 */
[----:B------:R-:W-:Y:S02]  /*be50*/  IMAD R6, R7, R11, R6 ;  /* 0x0000000b07067224 */ /* 0x000fe400078e0206 */
[----:B------:R-:W-:-:S02]  /*be60*/  IMAD.MOV R4, RZ, RZ, -R4 ;  /* 0x000000ffff047224 */ /* 0x000fc400078e0a04 */
[----:B------:R-:W-:Y:S02]  /*be70*/  VIADD R11, R29, 0x1a ;  /* 0x0000001a1d0b7836 */ /* 0x000fe40000000000 */
[C---:B------:R-:W-:Y:S02]  /*be80*/  IMAD R9, R7.reuse, R4, R9 ;  /* 0x0000000407097224 */ /* 0x040fe400078e0209 */
[----:B0-----:R-:W-:Y:S01]  /*be90*/  IMAD.MOV.U32 R0, RZ, RZ, R2 ;  /* 0x000000ffff007224 */ /* 0x001fe200078e0002 */
[----:B------:R-:W-:Y:S01]  /*bea0*/  IABS R4, R11 ;  /* 0x0000000b00047213 */ /* 0x000fe20000000000 */
[--C-:B------:R-:W-:Y:S01]  /*beb0*/  @!P5 IMAD.IADD R18, R18, 0x1, -R7.reuse ;  /* 0x000000011212d824 */ /* 0x100fe200078e0a07 */
[C---:B------:R-:W-:Y:S01]  /*bec0*/  ISETP.GT.U32.AND P5, PT, R7.reuse, R9, PT ;  /* 0x000000090700720c */ /* 0x040fe20003fa4070 */
[----:B------:R-:W-:Y:S01]  /*bed0*/  @!P4 IMAD.MOV R0, RZ, RZ, -R0 ;  /* 0x000000ffff00c224 */ /* 0x000fe200078e0a00 */
[----:B------:R-:W-:Y:S01]  /*bee0*/  ISETP.GT.U32.AND P4, PT, R7, R6, PT ;  /* 0x000000060700720c */ /* 0x000fe20003f84070 */
[----:B------:R-:W-:-:S02]  /*bef0*/  @!P1 IMAD.IADD R8, R8, 0x1, -R7 ;  /* 0x0000000108089824 */ /* 0x000fc400078e0a07 */
[----:B------:R-:W-:Y:S01]  /*bf00*/  IMAD.HI.U32 R19, R13, R4, RZ ;  /* 0x000000040d137227 */ /* 0x000fe200078e00ff */
[----:B------:R0:W-:Y:S02]  /*bf10*/  STL [R1+0x110], R0 ;  /* 0x0001100001007387 */ /* 0x0001e40000100800 */
[----:B------:R-:W-:Y:S01]  /*bf20*/  ISETP.GT.U32.AND P1, PT, R7, R8, PT ;  /* 0x000000080700720c */ /* 0x000fe20003f24070 */
[----:B------:R-:W-:Y:S02]  /*bf30*/  IMAD.MOV R19, RZ, RZ, -R19 ;  /* 0x000000ffff137224 */ /* 0x000fe400078e0a13 */
[----:B------:R-:W-:Y:S02]  /*bf40*/  VIADD R2, R29, 0x19 ;  /* 0x000000191d027836 */ /* 0x000fe40000000000 */
[--C-:B------:R-:W-:Y:S02]  /*bf50*/  @!P5 IMAD.IADD R9, R9, 0x1, -R7.reuse ;  /* 0x000000010909d824 */ /* 0x100fe400078e0a07 */
[----:B------:R-:W-:Y:S01]  /*bf60*/  @!P4 IMAD.IADD R6, R6, 0x1, -R7 ;  /* 0x000000010606c824 */ /* 0x000fe200078e0a07 */
[----:B------:R-:W-:Y:S01]  /*bf70*/  IABS R20, R2 ;  /* 0x0000000200147213 */ /* 0x000fe20000000000 */
[----:B0-----:R-:W-:Y:S01]  /*bf80*/  IMAD.MOV.U32 R0, RZ, RZ, R18 ;  /* 0x000000ffff007224 */ /* 0x001fe200078e0012 */
[----:B------:R-:W-:Y:S01]  /*bf90*/  ISETP.GT.U32.AND P5, PT, R7, R9, PT ;  /* 0x000000090700720c */ /* 0x000fe20003fa4070 */
[----:B------:R-:W-:Y:S01]  /*bfa0*/  IMAD.HI.U32 R18, R13, R16, RZ ;  /* 0x000000100d127227 */ /* 0x000fe200078e00ff */
[----:B------:R-:W-:-:S03]  /*bfb0*/  ISETP.GT.U32.AND P4, PT, R7, R6, PT ;  /* 0x000000060700720c */ /* 0x000fc60003f84070 */
[----:B------:R-:W-:Y:S01]  /*bfc0*/  @!P3 IMAD.MOV R0, RZ, RZ, -R0 ;  /* 0x000000ffff00b224 */ /* 0x000fe200078e0a00 */
[----:B------:R-:W-:Y:S01]  /*bfd0*/  ISETP.GE.AND P3, PT, R17, RZ, PT ;  /* 0x000000ff1100720c */ /* 0x000fe20003f66270 */
[----:B------:R-:W-:Y:S02]  /*bfe0*/  IMAD.MOV R18, RZ, RZ, -R18 ;  /* 0x000000ffff127224 */ /* 0x000fe400078e0a12 */
[C---:B------:R-:W-:Y:S01]  /*bff0*/  IMAD R4, R7.reuse, R19, R4 ;  /* 0x0000001307047224 */ /* 0x040fe200078e0204 */
[----:B------:R0:W-:Y:S01]  /*c000*/  STL [R1+0x108], R0 ;  /* 0x0001080001007387 */ /* 0x0001e20000100800 */
[----:B------:R-:W-:Y:S02]  /*c010*/  IMAD R16, R7, R18, R16 ;  /* 0x0000001207107224 */ /* 0x000fe400078e0210 */
[--C-:B------:R-:W-:Y:S01]  /*c020*/  @!P1 IMAD.IADD R8, R8, 0x1, -R7.reuse ;  /* 0x0000000108089824 */ /* 0x100fe200078e0a07 */
[----:B------:R-:W-:Y:S01]  /*c030*/  ISETP.GE.AND P1, PT, R11, RZ, PT ;  /* 0x000000ff0b00720c */ /* 0x000fe20003f26270 */
[----:B------:R-:W-:Y:S01]  /*c040*/  @!P4 IMAD.IADD R6, R6, 0x1, -R7 ;  /* 0x000000010606c824 */ /* 0x000fe200078e0a07 */
[----:B------:R-:W-:Y:S01]  /*c050*/  ISETP.GT.U32.AND P4, PT, R7, R16, PT ;  /* 0x000000100700720c */ /* 0x000fe20003f84070 */
[----:B------:R-:W-:Y:S01]  /*c060*/  IMAD.MOV.U32 R3, RZ, RZ, R8 ;  /* 0x000000ffff037224 */ /* 0x000fe200078e0008 */
[----:B------:R-:W1:Y:S01]  /*c070*/  I2F.RP R18, R25 ;  /* 0x0000001900127306 */ /* 0x000e620000209400 */
[----:B------:R-:W-:-:S02]  /*c080*/  VIADD R8, R29, 0x18 ;  /* 0x000000181d087836 */ /* 0x000fc40000000000 */
[----:B0-----:R-:W-:Y:S02]  /*c090*/  IMAD.MOV.U32 R0, RZ, RZ, R6 ;  /* 0x000000ffff007224 */ /* 0x001fe400078e0006 */
[--C-:B------:R-:W-:Y:S01]  /*c0a0*/  @!P5 IMAD.IADD R9, R9, 0x1, -R7.reuse ;  /* 0x000000010909d824 */ /* 0x100fe200078e0a07 */
[----:B------:R-:W-:Y:S01]  /*c0b0*/  ISETP.GE.AND P5, PT, R8, RZ, PT ;  /* 0x000000ff0800720c */ /* 0x000fe20003fa6270 */
[----:B------:R-:W-:Y:S01]  /*c0c0*/  @!P2 IMAD.MOV R0, RZ, RZ, -R0 ;  /* 0x000000ffff00a224 */ /* 0x000fe200078e0a00 */
[----:B------:R-:W-:Y:S01]  /*c0d0*/  ISETP.GT.U32.AND P2, PT, R7, R4, PT ;  /* 0x000000040700720c */ /* 0x000fe20003f44070 */
[----:B------:R-:W-:Y:S01]  /*c0e0*/  IMAD.MOV.U32 R17, RZ, RZ, R20 ;  /* 0x000000ffff117224 */ /* 0x000fe200078e0014 */
[----:B------:R-:W-:Y:S01]  /*c0f0*/  IABS R8, R8 ;  /* 0x0000000800087213 */ /* 0x000fe20000000000 */
[----:B------:R-:W-:Y:S02]  /*c100*/  @!P4 IMAD.IADD R16, R16, 0x1, -R7 ;  /* 0x000000011010c824 */ /* 0x000fe400078e0a07 */
[----:B------:R-:W-:Y:S01]  /*c110*/  @!P0 IMAD.MOV R3, RZ, RZ, -R3 ;  /* 0x000000ffff038224 */ /* 0x000fe200078e0a03 */
[----:B------:R-:W-:Y:S01]  /*c120*/  ISETP.GE.AND P0, PT, R2, RZ, PT ;  /* 0x000000ff0200720c */ /* 0x000fe20003f06270 */
[----:B------:R-:W-:Y:S01]  /*c130*/  IMAD.HI.U32 R11, R13, R17, RZ ;  /* 0x000000110d0b7227 */ /* 0x000fe200078e00ff */
[----:B------:R-:W-:Y:S01]  /*c140*/  ISETP.GT.U32.AND P4, PT, R7, R16, PT ;  /* 0x000000100700720c */ /* 0x000fe20003f84070 */
[----:B-1----:R-:W0:Y:S01]  /*c150*/  MUFU.RCP R18, R18 ;  /* 0x0000001200127308 */ /* 0x002e220000001000 */
[----:B------:R-:W-:Y:S01]  /*c160*/  STL [R1+0xe4], R3 ;  /* 0x0000e40301007387 */ /* 0x000fe20000100800 */
[----:B------:R-:W-:-:S02]  /*c170*/  VIADD R2, R29, 0x17 ;  /* 0x000000171d027836 */ /* 0x000fc40000000000 */
[----:B------:R-:W-:Y:S01]  /*c180*/  @!P2 IMAD.IADD R4, R4, 0x1, -R7 ;  /* 0x000000010404a824 */ /* 0x000fe200078e0a07 */
[----:B------:R1:W-:Y:S01]  /*c190*/  STL [R1+0xec], R0 ;  /* 0x0000ec0001007387 */ /* 0x0003e20000100800 */
[----:B------:R-:W-:Y:S01]  /*c1a0*/  IMAD.HI.U32 R19, R13, R8, RZ ;  /* 0x000000080d137227 */ /* 0x000fe200078e00ff */
[----:B------:R-:W-:Y:S02]  /*c1b0*/  IABS R6, R2 ;  /* 0x0000000200067213 */ /* 0x000fe40000000000 */
[C---:B------:R-:W-:Y:S01]  /*c1c0*/  ISETP.GT.U32.AND P2, PT, R7.reuse, R4, PT ;  /* 0x000000040700720c */ /* 0x040fe20003f44070 */
[----:B------:R-:W-:Y:S02]  /*c1d0*/  IMAD.MOV R11, RZ, RZ, -R11 ;  /* 0x000000ffff0b7224 */ /* 0x000fe400078e0a0b */
[----:B------:R-:W-:Y:S02]  /*c1e0*/  IMAD.MOV R19, RZ, RZ, -R19 ;  /* 0x000000ffff137224 */ /* 0x000fe400078e0a13 */
[----:B------:R-:W-:-:S02]  /*c1f0*/  IMAD R17, R7, R11, R17 ;  /* 0x0000000b07117224 */ /* 0x000fc400078e0211 */
[----:B-1----:R-:W-:Y:S02]  /*c200*/  IMAD.MOV.U32 R0, RZ, RZ, R9 ;  /* 0x000000ffff007224 */ /* 0x002fe400078e0009 */
[----:B------:R-:W-:Y:S02]  /*c210*/  IMAD R8, R7, R19, R8 ;  /* 0x0000001307087224 */ /* 0x000fe400078e0208 */
[----:B------:R-:W-:-:S04]  /*c220*/  IMAD.HI.U32 R20, R13, R6, RZ ;  /* 0x000000060d147227 */ /* 0x000fc800078e00ff */
[----:B------:R-:W-:Y:S01]  /*c230*/  @!P6 IMAD.MOV R0, RZ, RZ, -R0 ;  /* 0x000000ffff00e224 */ /* 0x000fe200078e0a00 */
[C---:B------:R-:W-:Y:S01]  /*c240*/  ISETP.GT.U32.AND P6, PT, R7.reuse, R17, PT ;  /* 0x000000110700720c */ /* 0x040fe20003fc4070 */
[--C-:B------:R-:W-:Y:S01]  /*c250*/  @!P2 IMAD.IADD R4, R4, 0x1, -R7.reuse ;  /* 0x000000010404a824 */ /* 0x100fe200078e0a07 */
[C---:B------:R-:W-:Y:S01]  /*c260*/  ISETP.GT.U32.AND P2, PT, R7.reuse, R8, PT ;  /* 0x000000080700720c */ /* 0x040fe20003f44070 */
[----:B------:R-:W-:Y:S01]  /*c270*/  @!P4 IMAD.IADD R16, R16, 0x1, -R7 ;  /* 0x000000011010c824 */ /* 0x000fe200078e0a07 */
[----:B------:R1:W-:Y:S01]  /*c280*/  STL [R1+0xe8], R0 ;  /* 0x0000e80001007387 */ /* 0x0003e20000100800 */
[----:B------:R-:W-:Y:S01]  /*c290*/  IMAD.MOV R20, RZ, RZ, -R20 ;  /* 0x000000ffff147224 */ /* 0x000fe200078e0a14 */
[----:B------:R-:W-:Y:S01]  /*c2a0*/  ISETP.GE.AND P4, PT, R2, RZ, PT ;  /* 0x000000ff0200720c */ /* 0x000fe20003f86270 */
[----:B------:R-:W-:Y:S02]  /*c2b0*/  IMAD.MOV.U32 R3, RZ, RZ, R16 ;  /* 0x000000ffff037224 */ /* 0x000fe400078e0010 */
[----:B------:R-:W-:-:S02]  /*c2c0*/  IMAD R6, R7, R20, R6 ;  /* 0x0000001407067224 */ /* 0x000fc400078e0206 */
[----:B------:R-:W-:Y:S02]  /*c2d0*/  @!P3 IMAD.MOV R3, RZ, RZ, -R3 ;  /* 0x000000ffff03b224 */ /* 0x000fe400078e0a03 */
[--C-:B------:R-:W-:Y:S01]  /*c2e0*/  @!P6 IMAD.IADD R17, R17, 0x1, -R7.reuse ;  /* 0x000000011111e824 */ /* 0x100fe200078e0a07 */
[C---:B------:R-:W-:Y:S01]  /*c2f0*/  ISETP.GT.U32.AND P3, PT, R7.reuse, R6, PT ;  /* 0x000000060700720c */ /* 0x040fe20003f64070 */
[----:B-1----:R-:W-:Y:S01]  /*c300*/  IMAD.MOV.U32 R0, RZ, RZ, R4 ;  /* 0x000000ffff007224 */ /* 0x002fe200078e0004 */
[----:B------:R1:W-:Y:S01]  /*c310*/  STL [R1+0xd8], R3 ;  /* 0x0000d80301007387 */ /* 0x0003e20000100800 */
[--C-:B------:R-:W-:Y:S01]  /*c320*/  @!P2 IMAD.IADD R8, R8, 0x1, -R7.reuse ;  /* 0x000000010808a824 */ /* 0x100fe200078e0a07 */
[----:B------:R-:W-:Y:S01]  /*c330*/  ISETP.GT.U32.AND P6, PT, R7, R17, PT ;  /* 0x000000110700720c */ /* 0x000fe20003fc4070 */
[----:B------:R-:W-:Y:S02]  /*c340*/  @!P1 IMAD.MOV R0, RZ, RZ, -R0 ;  /* 0x000000ffff009224 */ /* 0x000fe400078e0a00 */
[----:B------:R-:W-:Y:S01]  /*c350*/  VIADD R11, R29, 0x16 ;  /* 0x000000161d0b7836 */ /* 0x000fe20000000000 */
[----:B------:R-:W-:Y:S01]  /*c360*/  ISETP.GT.U32.AND P1, PT, R7, R8, PT ;  /* 0x000000080700720c */ /* 0x000fe20003f24070 */
[C---:B------:R-:W-:Y:S01]  /*c370*/  VIADD R9, R29.reuse, 0x15 ;  /* 0x000000151d097836 */ /* 0x040fe20000000000 */
[----:B------:R2:W-:Y:S01]  /*c380*/  STL [R1+0xd4], R0 ;  /* 0x0000d40001007387 */ /* 0x0005e20000100800 */
[----:B0-----:R-:W-:Y:S01]  /*c390*/  VIADD R18, R18, 0xffffffe ;  /* 0x0ffffffe12127836 */ /* 0x001fe20000000000 */
[----:B------:R-:W-:Y:S01]  /*c3a0*/  IABS R19, R11 ;  /* 0x0000000b00137213 */ /* 0x000fe20000000000 */
[----:B------:R-:W-:Y:S01]  /*c3b0*/  @!P3 IMAD.IADD R6, R6, 0x1, -R7 ;  /* 0x000000010606b824 */ /* 0x000fe200078e0a07 */
[----:B------:R-:W-:Y:S01]  /*c3c0*/  IABS R2, R9 ;  /* 0x0000000900027213 */ /* 0x000fe20000000000 */
[----:B------:R-:W-:Y:S01]  /*c3d0*/  VIADD R4, R29, 0x11 ;  /* 0x000000111d047836 */ /* 0x000fe20000000000 */
[----:B------:R-:W-:Y:S01]  /*c3e0*/  ISETP.GE.AND P2, PT, R11, RZ, PT ;  /* 0x000000ff0b00720c */ /* 0x000fe20003f46270 */
[----:B------:R-:W-:Y:S01]  /*c3f0*/  IMAD.HI.U32 R20, R13, R19, RZ ;  /* 0x000000130d147227 */ /* 0x000fe200078e00ff */
[----:B------:R-:W-:-:S03]  /*c400*/  ISETP.GT.U32.AND P3, PT, R7, R6, PT ;  /* 0x000000060700720c */ /* 0x000fc60003f64070 */
[--C-:B------:R-:W-:Y:S01]  /*c410*/  @!P6 IMAD.IADD R17, R17, 0x1, -R7.reuse ;  /* 0x000000011111e824 */ /* 0x100fe200078e0a07 */
[----:B------:R-:W-:Y:S01]  /*c420*/  ISETP.GE.AND P6, PT, R9, RZ, PT ;  /* 0x000000ff0900720c */ /* 0x000fe20003fc6270 */
[----:B------:R-:W-:Y:S01]  /*c430*/  @!P1 IMAD.IADD R8, R8, 0x1, -R7 ;  /* 0x0000000108089824 */ /* 0x000fe200078e0a07 */
[----:B------:R0:W0:Y:S01]  /*c440*/  F2I.FTZ.U32.TRUNC.NTZ R9, R18 ;  /* 0x0000001200097305 */ /* 0x000022000021f000 */
[----:B------:R-:W-:Y:S02]  /*c450*/  IMAD.MOV R20, RZ, RZ, -R20 ;  /* 0x000000ffff147224 */ /* 0x000fe400078e0a14 */
[----:B-1----:R-:W-:Y:S02]  /*c460*/  IMAD.MOV.U32 R3, RZ, RZ, R17 ;  /* 0x000000ffff037224 */ /* 0x002fe400078e0011 */
[----:B--2---:R-:W-:Y:S02]  /*c470*/  IMAD.MOV.U32 R0, RZ, RZ, R8 ;  /* 0x000000ffff007224 */ /* 0x004fe400078e0008 */
[----:B------:R-:W-:-:S04]  /*c480*/  IMAD.HI.U32 R16, R13, R2, RZ ;  /* 0x000000020d107227 */ /* 0x000fc800078e00ff */
[C---:B------:R-:W-:Y:S02]  /*c490*/  IMAD R11, R7.reuse, R20, R19 ;  /* 0x00000014070b7224 */ /* 0x040fe400078e0213 */
[----:B------:R-:W-:Y:S02]  /*c4a0*/  @!P0 IMAD.MOV R3, RZ, RZ, -R3 ;  /* 0x000000ffff038224 */ /* 0x000fe400078e0a03 */
[----:B------:R-:W-:Y:S01]  /*c4b0*/  @!P5 IMAD.MOV R0, RZ, RZ, -R0 ;  /* 0x000000ffff00d224 */ /* 0x000fe200078e0a00 */
[C---:B------:R-:W-:Y:S01]  /*c4c0*/  ISETP.GT.U32.AND P0, PT, R7.reuse, R11, PT ;  /* 0x0000000b0700720c */ /* 0x040fe20003f04070 */
[----:B------:R-:W-:Y:S01]  /*c4d0*/  IMAD.MOV R16, RZ, RZ, -R16 ;  /* 0x000000ffff107224 */ /* 0x000fe200078e0a10 */
[----:B------:R-:W-:Y:S01]  /*c4e0*/  STL [R1+0xb4], R3 ;  /* 0x0000b40301007387 */ /* 0x000fe20000100800 */
[----:B------:R-:W-:Y:S02]  /*c4f0*/  @!P3 IMAD.IADD R6, R6, 0x1, -R7 ;  /* 0x000000010606b824 */ /* 0x000fe400078e0a07 */
[----:B------:R-:W-:Y:S01]  /*c500*/  IMAD R2, R7, R16, R2 ;  /* 0x0000001007027224 */ /* 0x000fe200078e0202 */
[----:B------:R1:W-:Y:S01]  /*c510*/  STL [R1+0xc4], R0 ;  /* 0x0000c40001007387 */ /* 0x0003e20000100800 */
[----:B0-----:R-:W-:-:S02]  /*c520*/  VIADD R18, R29, 0x14 ;  /* 0x000000141d127836 */ /* 0x001fc40000000000 */
[C---:B------:R-:W-:Y:S02]  /*c530*/  VIADD R16, R29.reuse, 0x13 ;  /* 0x000000131d107836 */ /* 0x040fe40000000000 */
[----:B------:R-:W-:Y:S01]  /*c540*/  VIADD R20, R29, 0x12 ;  /* 0x000000121d147836 */ /* 0x000fe20000000000 */
[----:B------:R-:W-:Y:S01]  /*c550*/  ISETP.GE.AND P1, PT, R18, RZ, PT ;  /* 0x000000ff1200720c */ /* 0x000fe20003f26270 */
[----:B------:R-:W-:Y:S01]  /*c560*/  @!P0 IMAD.IADD R11, R11, 0x1, -R7 ;  /* 0x000000010b0b8824 */ /* 0x000fe200078e0a07 */
[----:B------:R-:W-:Y:S01]  /*c570*/  IABS R18, R18 ;  /* 0x0000001200127213 */ /* 0x000fe20000000000 */
[----:B------:R-:W-:Y:S01]  /*c580*/  IMAD.MOV R19, RZ, RZ, -R9 ;  /* 0x000000ffff137224 */ /* 0x000fe200078e0a09 */
[----:B------:R-:W-:Y:S01]  /*c590*/  ISETP.GE.AND P5, PT, R16, RZ, PT ;  /* 0x000000ff1000720c */ /* 0x000fe20003fa6270 */
[----:B-1----:R-:W-:Y:S01]  /*c5a0*/  IMAD.MOV.U32 R0, RZ, RZ, R6 ;  /* 0x000000ffff007224 */ /* 0x002fe200078e0006 */
[----:B------:R-:W-:Y:S01]  /*c5b0*/  ISETP.GT.U32.AND P0, PT, R7, R11, PT ;  /* 0x0000000b0700720c */ /* 0x000fe20003f04070 */
[----:B------:R-:W-:Y:S01]  /*c5c0*/  IMAD.HI.U32 R17, R13, R18, RZ ;  /* 0x000000120d117227 */ /* 0x000fe200078e00ff */
[----:B------:R-:W-:-:S02]  /*c5d0*/  ISETP.GE.AND P3, PT, R20, RZ, PT ;  /* 0x000000ff1400720c */ /* 0x000fc40003f66270 */
[----:B------:R-:W-:Y:S01]  /*c5e0*/  IABS R16, R16 ;  /* 0x0000001000107213 */ /* 0x000fe20000000000 */
[----:B------:R-:W-:Y:S01]  /*c5f0*/  @!P4 IMAD.MOV R0, RZ, RZ, -R0 ;  /* 0x000000ffff00c224 */ /* 0x000fe200078e0a00 */
[----:B------:R-:W-:Y:S01]  /*c600*/  ISETP.GT.U32.AND P4, PT, R7, R2, PT ;  /* 0x000000020700720c */ /* 0x000fe20003f84070 */
[----:B------:R-:W-:Y:S01]  /*c610*/  IMAD.MOV.U32 R8, RZ, RZ, RZ ;  /* 0x000000ffff087224 */ /* 0x000fe200078e00ff */
[----:B------:R-:W-:Y:S01]  /*c620*/  IABS R20, R20 ;  /* 0x0000001400147213 */ /* 0x000fe20000000000 */
[----:B------:R-:W-:Y:S01]  /*c630*/  IMAD R19, R19, R25, RZ ;  /* 0x0000001913137224 */ /* 0x000fe200078e02ff */
[----:B------:R0:W-:Y:S01]  /*c640*/  STL [R1+0xbc], R0 ;  /* 0x0000bc0001007387 */ /* 0x0001e20000100800 */
[----:B------:R-:W-:Y:S02]  /*c650*/  IMAD.MOV R17, RZ, RZ, -R17 ;  /* 0x000000ffff117224 */ /* 0x000fe400078e0a11 */
[----:B------:R-:W-:Y:S01]  /*c660*/  IMAD.HI.U32 R19, R9, R19, R8 ;  /* 0x0000001309137227 */ /* 0x000fe200078e0008 */
[----:B------:R-:W-:-:S03]  /*c670*/  IABS R9, R4 ;  /* 0x0000000400097213 */ /* 0x000fc60000000000 */
[----:B------:R-:W-:-:S04]  /*c680*/  IMAD.HI.U32 R6, R13, R16, RZ ;  /* 0x000000100d067227 */ /* 0x000fc800078e00ff */
[----:B------:R-:W-:Y:S02]  /*c690*/  @!P4 IMAD.IADD R2, R2, 0x1, -R7 ;  /* 0x000000010202c824 */ /* 0x000fe400078e0a07 */
[----:B------:R-:W-:Y:S01]  /*c6a0*/  IMAD.MOV.U32 R8, RZ, RZ, R20 ;  /* 0x000000ffff087224 */ /* 0x000fe200078e0014 */
[----:B------:R-:W-:Y:S01]  /*c6b0*/  IABS R20, R27 ;  /* 0x0000001b00147213 */ /* 0x000fe20000000000 */
[C---:B------:R-:W-:Y:S01]  /*c6c0*/  IMAD R18, R7.reuse, R17, R18 ;  /* 0x0000001107127224 */ /* 0x040fe200078e0212 */
[----:B------:R-:W-:Y:S01]  /*c6d0*/  ISETP.GT.U32.AND P4, PT, R7, R2, PT ;  /* 0x000000020700720c */ /* 0x000fe20003f84070 */
[----:B------:R-:W-:Y:S02]  /*c6e0*/  IMAD.MOV R6, RZ, RZ, -R6 ;  /* 0x000000ffff067224 */ /* 0x000fe400078e0a06 */
[----:B------:R-:W-:-:S04]  /*c6f0*/  IMAD.HI.U32 R17, R13, R8, RZ ;  /* 0x000000080d117227 */ /* 0x000fc800078e00ff */
[----:B------:R-:W-:Y:S01]  /*c700*/  @!P0 IMAD.IADD R11, R11, 0x1, -R7 ;  /* 0x000000010b0b8824 */ /* 0x000fe200078e0a07 */
[C---:B------:R-:W-:Y:S01]  /*c710*/  ISETP.GT.U32.AND P0, PT, R7.reuse, R18, PT ;  /* 0x000000120700720c */ /* 0x040fe20003f04070 */
[----:B------:R-:W-:Y:S01]  /*c720*/  IMAD R16, R7, R6, R16 ;  /* 0x0000000607107224 */ /* 0x000fe200078e0210 */
[----:B------:R-:W-:Y:S01]  /*c730*/  IABS R6, R10 ;  /* 0x0000000a00067213 */ /* 0x000fe20000000000 */
[----:B------:R-:W-:Y:S02]  /*c740*/  IMAD.MOV R17, RZ, RZ, -R17 ;  /* 0x000000ffff117224 */ /* 0x000fe400078e0a11 */
[----:B------:R-:W-:-:S04]  /*c750*/  IMAD.HI.U32 R21, R13, R9, RZ ;  /* 0x000000090d157227 */ /* 0x000fc800078e00ff */
[C---:B------:R-:W-:Y:S01]  /*c760*/  IMAD R8, R7.reuse, R17, R8 ;  /* 0x0000001107087224 */ /* 0x040fe200078e0208 */
[----:B------:R-:W-:Y:S01]  /*c770*/  IABS R17, R29 ;  /* 0x0000001d00117213 */ /* 0x000fe20000000000 */
[----:B------:R-:W-:Y:S01]  /*c780*/  @!P4 IMAD.IADD R2, R2, 0x1, -R7 ;  /* 0x000000010202c824 */ /* 0x000fe200078e0a07 */
[C---:B------:R-:W-:Y:S01]  /*c790*/  ISETP.GT.U32.AND P4, PT, R7.reuse, R16, PT ;  /* 0x000000100700720c */ /* 0x040fe20003f84070 */
[----:B------:R-:W-:Y:S02]  /*c7a0*/  IMAD.MOV.U32 R3, RZ, RZ, R11 ;  /* 0x000000ffff037224 */ /* 0x000fe400078e000b */
[----:B------:R-:W-:Y:S02]  /*c7b0*/  IMAD.MOV R21, RZ, RZ, -R21 ;  /* 0x000000ffff157224 */ /* 0x000fe400078e0a15 */
[----:B------:R-:W-:Y:S01]  /*c7c0*/  @!P2 IMAD.MOV R3, RZ, RZ, -R3 ;  /* 0x000000ffff03a224 */ /* 0x000fe200078e0a03 */
[C---:B------:R-:W-:Y:S01]  /*c7d0*/  ISETP.GT.U32.AND P2, PT, R7.reuse, R8, PT ;  /* 0x000000080700720c */ /* 0x040fe20003f44070 */
[----:B------:R-:W-:-:S02]  /*c7e0*/  IMAD R9, R7, R21, R9 ;  /* 0x0000001507097224 */ /* 0x000fc400078e0209 */
[--C-:B------:R-:W-:Y:S01]  /*c7f0*/  @!P0 IMAD.IADD R18, R18, 0x1, -R7.reuse ;  /* 0x0000000112128824 */ /* 0x100fe200078e0a07 */
[----:B------:R1:W-:Y:S01]  /*c800*/  STL [R1+0x84], R3 ;  /* 0x0000840301007387 */ /* 0x0003e20000100800 */
[----:B0-----:R-:W-:Y:S02]  /*c810*/  IMAD.MOV.U32 R0, RZ, RZ, R2 ;  /* 0x000000ffff007224 */ /* 0x001fe400078e0002 */
[--C-:B------:R-:W-:Y:S01]  /*c820*/  @!P4 IMAD.IADD R16, R16, 0x1, -R7.reuse ;  /* 0x000000011010c824 */ /* 0x100fe200078e0a07 */
[C---:B------:R-:W-:Y:S01]  /*c830*/  ISETP.GT.U32.AND P0, PT, R7.reuse, R18, PT ;  /* 0x000000120700720c */ /* 0x040fe20003f04070 */
[----:B------:R-:W-:Y:S01]  /*c840*/  @!P6 IMAD.MOV R0, RZ, RZ, -R0 ;  /* 0x000000ffff00e224 */ /* 0x000fe200078e0a00 */
[----:B------:R-:W-:Y:S01]  /*c850*/  ISETP.GT.U32.AND P6, PT, R7, R9, PT ;  /* 0x000000090700720c */ /* 0x000fe20003fc4070 */
[----:B------:R-:W-:Y:S01]  /*c860*/  IMAD.HI.U32 R21, R13, R20, RZ ;  /* 0x000000140d157227 */ /* 0x000fe200078e00ff */
[----:B------:R-:W-:Y:S02]  /*c870*/  ISETP.GT.U32.AND P4, PT, R7, R16, PT ;  /* 0x000000100700720c */ /* 0x000fe40003f84070 */
[----:B------:R0:W-:Y:S01]  /*c880*/  STL [R1+0x80], R0 ;  /* 0x0000800001007387 */ /* 0x0001e20000100800 */
[----:B------:R-:W-:-:S02]  /*c890*/  @!P2 IMAD.IADD R8, R8, 0x1, -R7 ;  /* 0x000000010808a824 */ /* 0x000fc400078e0a07 */
[----:B------:R-:W-:Y:S02]  /*c8a0*/  IMAD.MOV R21, RZ, RZ, -R21 ;  /* 0x000000ffff157224 */ /* 0x000fe400078e0a15 */
[----:B------:R-:W-:Y:S01]  /*c8b0*/  IMAD.HI.U32 R19, R19, R6, RZ ;  /* 0x0000000613137227 */ /* 0x000fe200078e00ff */
[----:B------:R-:W-:-:S03]  /*c8c0*/  ISETP.GT.U32.AND P2, PT, R7, R8, PT ;  /* 0x000000080700720c */ /* 0x000fc60003f44070 */
[----:B------:R-:W-:-:S04]  /*c8d0*/  IMAD.HI.U32 R11, R13, R17, RZ ;  /* 0x000000110d0b7227 */ /* 0x000fc800078e00ff */
[--C-:B------:R-:W-:Y:S01]  /*c8e0*/  @!P0 IMAD.IADD R18, R18, 0x1, -R7.reuse ;  /* 0x0000000112128824 */ /* 0x100fe200078e0a07 */
[----:B------:R-:W-:Y:S01]  /*c8f0*/  ISETP.GE.AND P0, PT, R4, RZ, PT ;  /* 0x000000ff0400720c */ /* 0x000fe20003f06270 */
[----:B------:R-:W-:Y:S02]  /*c900*/  @!P6 IMAD.IADD R9, R9, 0x1, -R7 ;  /* 0x000000010909e824 */ /* 0x000fe400078e0a07 */
[C---:B------:R-:W-:Y:S02]  /*c910*/  IMAD R4, R7.reuse, R21, R20 ;  /* 0x0000001507047224 */ /* 0x040fe400078e0214 */
[----:B------:R-:W-:Y:S01]  /*c920*/  IMAD.MOV R11, RZ, RZ, -R11 ;  /* 0x000000ffff0b7224 */ /* 0x000fe200078e0a0b */
[----:B------:R-:W-:Y:S01]  /*c930*/  ISETP.GT.U32.AND P6, PT, R7, R9, PT ;  /* 0x000000090700720c */ /* 0x000fe20003fc4070 */
[----:B------:R-:W-:Y:S02]  /*c940*/  IMAD.MOV R19, RZ, RZ, -R19 ;  /* 0x000000ffff137224 */ /* 0x000fe400078e0a13 */
[----:B------:R-:W-:-:S02]  /*c950*/  VIADD R20, R29, 0xf ;  /* 0x0000000f1d147836 */ /* 0x000fc40000000000 */
[----:B------:R-:W-:Y:S02]  /*c960*/  IMAD R11, R7, R11, R17 ;  /* 0x0000000b070b7224 */ /* 0x000fe400078e0211 */
[----:B------:R-:W-:Y:S01]  /*c970*/  IMAD R2, R25, R19, R6 ;  /* 0x0000001319027224 */ /* 0x000fe200078e0206 */
[----:B------:R-:W-:Y:S01]  /*c980*/  IABS R6, R20 ;  /* 0x0000001400067213 */ /* 0x000fe20000000000 */
[--C-:B------:R-:W-:Y:S01]  /*c990*/  @!P4 IMAD.IADD R16, R16, 0x1, -R7.reuse ;  /* 0x000000011010c824 */ /* 0x100fe200078e0a07 */
[C---:B------:R-:W-:Y:S01]  /*c9a0*/  ISETP.GT.U32.AND P4, PT, R7.reuse, R4, PT ;  /* 0x000000040700720c */ /* 0x040fe20003f84070 */
[----:B------:R-:W-:Y:S01]  /*c9b0*/  @!P2 IMAD.IADD R8, R8, 0x1, -R7 ;  /* 0x000000010808a824 */ /* 0x000fe200078e0a07 */
[----:B------:R-:W-:Y:S01]  /*c9c0*/  ISETP.GT.U32.AND P2, PT, R7, R11, PT ;  /* 0x0000000b0700720c */ /* 0x000fe20003f44070 */
[----:B------:R-:W-:-:S04]  /*c9d0*/  IMAD.HI.U32 R28, R13, R6, RZ ;  /* 0x000000060d1c7227 */ /* 0x000fc800078e00ff */
[----:B------:R-:W-:Y:S02]  /*c9e0*/  VIADD R24, R29, 0xe ;  /* 0x0000000e1d187836 */ /* 0x000fe40000000000 */
[----:B------:R-:W-:Y:S02]  /*c9f0*/  IMAD.MOV R28, RZ, RZ, -R28 ;  /* 0x000000ffff1c7224 */ /* 0x000fe400078e0a1c */
[--C-:B------:R-:W-:Y:S01]  /*ca00*/  @!P6 IMAD.IADD R9, R9, 0x1, -R7.reuse ;  /* 0x000000010909e824 */ /* 0x100fe200078e0a07 */
[----:B------:R-:W-:Y:S01]  /*ca10*/  ISETP.GT.U32.AND P6, PT, R25, R2, PT ;  /* 0x000000021900720c */ /* 0x000fe20003fc4070 */
[----:B------:R-:W-:Y:S01]  /*ca20*/  @!P4 IMAD.IADD R4, R4, 0x1, -R7 ;  /* 0x000000010404c824 */ /* 0x000fe200078e0a07 */
[----:B------:R-:W-:Y:S01]  /*ca30*/  IABS R21, R24 ;  /* 0x0000001800157213 */ /* 0x000fe20000000000 */
[----:B------:R-:W-:Y:S01]  /*ca40*/  IMAD R6, R7, R28, R6 ;  /* 0x0000001c07067224 */ /* 0x000fe200078e0206 */
[----:B------:R-:W-:Y:S01]  /*ca50*/  ISETP.GE.AND P4, PT, R27, RZ, PT ;  /* 0x000000ff1b00720c */ /* 0x000fe20003f86270 */
[----:B-1----:R-:W-:-:S02]  /*ca60*/  IMAD.MOV.U32 R3, RZ, RZ, R18 ;  /* 0x000000ffff037224 */ /* 0x002fc400078e0012 */
[----:B------:R-:W-:Y:S02]  /*ca70*/  VIADD R19, R29, 0xd ;  /* 0x0000000d1d137836 */ /* 0x000fe40000000000 */
[----:B------:R-:W-:Y:S01]  /*ca80*/  @!P2 IMAD.IADD R11, R11, 0x1, -R7 ;  /* 0x000000010b0ba824 */ /* 0x000fe200078e0a07 */
[C---:B------:R-:W-:Y:S01]  /*ca90*/  ISETP.GT.U32.AND P2, PT, R7.reuse, R6, PT ;  /* 0x000000060700720c */ /* 0x040fe20003f44070 */
[----:B------:R-:W-:Y:S01]  /*caa0*/  @!P1 IMAD.MOV R3, RZ, RZ, -R3 ;  /* 0x000000ffff039224 */ /* 0x000fe200078e0a03 */
[----:B------:R-:W-:Y:S01]  /*cab0*/  ISETP.GT.U32.AND P1, PT, R7, R4, PT ;  /* 0x000000040700720c */ /* 0x000fe20003f24070 */
[----:B------:R-:W-:Y:S01]  /*cac0*/  IMAD.HI.U32 R26, R13, R21, RZ ;  /* 0x000000150d1a7227 */ /* 0x000fe200078e00ff */
[----:B------:R-:W-:Y:S02]  /*cad0*/  IABS R22, R19 ;  /* 0x0000001300167213 */ /* 0x000fe40000000000 */
[----:B------:R-:W-:Y:S01]  /*cae0*/  STL [R1+0x44], R3 ;  /* 0x0000440301007387 */ /* 0x000fe20000100800 */
[----:B------:R-:W-:-:S02]  /*caf0*/  IMAD.MOV R26, RZ, RZ, -R26 ;  /* 0x000000ffff1a7224 */ /* 0x000fc400078e0a1a */
[----:B------:R-:W-:Y:S02]  /*cb00*/  VIADD R17, R29, 0xc ;  /* 0x0000000c1d117836 */ /* 0x000fe40000000000 */
[----:B------:R-:W-:Y:S01]  /*cb10*/  @!P6 IMAD.IADD R2, R2, 0x1, -R25 ;  /* 0x000000010202e824 */ /* 0x000fe200078e0a19 */
[----:B------:R-:W-:Y:S01]  /*cb20*/  ISETP.GT.U32.AND P6, PT, R7, R11, PT ;  /* 0x0000000b0700720c */ /* 0x000fe20003fc4070 */
[----:B------:R-:W-:Y:S01]  /*cb30*/  IMAD.HI.U32 R27, R13, R22, RZ ;  /* 0x000000160d1b7227 */ /* 0x000fe200078e00ff */
[----:B------:R-:W-:-:S03]  /*cb40*/  IABS R23, R17 ;  /* 0x0000001100177213 */ /* 0x000fc60000000000 */
[C---:B------:R-:W-:Y:S02]  /*cb50*/  IMAD R21, R7.reuse, R26, R21 ;  /* 0x0000001a07157224 */ /* 0x040fe400078e0215 */
[----:B0-----:R-:W-:Y:S02]  /*cb60*/  IMAD.MOV.U32 R0, RZ, RZ, R16 ;  /* 0x000000ffff007224 */ /* 0x001fe400078e0010 */
[----:B------:R-:W-:Y:S02]  /*cb70*/  IMAD.MOV R27, RZ, RZ, -R27 ;  /* 0x000000ffff1b7224 */ /* 0x000fe400078e0a1b */
[--C-:B------:R-:W-:Y:S02]  /*cb80*/  @!P2 IMAD.IADD R6, R6, 0x1, -R7.reuse ;  /* 0x000000010606a824 */ /* 0x100fe400078e0a07 */
[----:B------:R-:W-:Y:S01]  /*cb90*/  @!P1 IMAD.IADD R4, R4, 0x1, -R7 ;  /* 0x0000000104049824 */ /* 0x000fe200078e0a07 */
[----:B------:R-:W-:Y:S01]  /*cba0*/  ISETP.GT.U32.AND P1, PT, R7, R21, PT ;  /* 0x000000150700720c */ /* 0x000fe20003f24070 */
[----:B------:R-:W-:Y:S01]  /*cbb0*/  @!P5 IMAD.MOV R0, RZ, RZ, -R0 ;  /* 0x000000ffff00d224 */ /* 0x000fe200078e0a00 */
[----:B------:R-:W-:Y:S01]  /*cbc0*/  ISETP.GT.U32.AND P5, PT, R25, R2, PT ;  /* 0x000000021900720c */ /* 0x000fe20003fa4070 */
[----:B------:R-:W-:Y:S01]  /*cbd0*/  IMAD.HI.U32 R26, R13, R23, RZ ;  /* 0x000000170d1a7227 */ /* 0x000fe200078e00ff */
[----:B------:R-:W-:-:S02]  /*cbe0*/  ISETP.GT.U32.AND P2, PT, R7, R6, PT ;  /* 0x000000060700720c */ /* 0x000fc40003f44070 */
[----:B------:R-:W-:Y:S01]  /*cbf0*/  STL [R1+0x3c], R0 ;  /* 0x00003c0001007387 */ /* 0x000fe20000100800 */
[----:B------:R-:W-:Y:S02]  /*cc00*/  IMAD R22, R7, R27, R22 ;  /* 0x0000001b07167224 */ /* 0x000fe400078e0216 */
[----:B------:R-:W-:Y:S02]  /*cc10*/  VIADD R18, R29, 0xa ;  /* 0x0000000a1d127836 */ /* 0x000fe40000000000 */
[----:B------:R-:W-:Y:S02]  /*cc20*/  IMAD.MOV R26, RZ, RZ, -R26 ;  /* 0x000000ffff1a7224 */ /* 0x000fe400078e0a1a */
[----:B------:R-:W-:Y:S01]  /*cc30*/  @!P6 IMAD.IADD R11, R11, 0x1, -R7 ;  /* 0x000000010b0be824 */ /* 0x000fe200078e0a07 */
[C---:B------:R-:W-:Y:S01]  /*cc40*/  ISETP.GT.U32.AND P6, PT, R7.reuse, R22, PT ;  /* 0x000000160700720c */ /* 0x040fe20003fc4070 */
[----:B------:R-:W-:Y:S01]  /*cc50*/  IMAD R23, R7, R26, R23 ;  /* 0x0000001a07177224 */ /* 0x000fe200078e0217 */
[----:B------:R-:W-:Y:S01]  /*cc60*/  IABS R27, R18 ;  /* 0x00000012001b7213 */ /* 0x000fe20000000000 */
[----:B------:R-:W-:-:S02]  /*cc70*/  VIADD R16, R29, 0xb ;  /* 0x0000000b1d107836 */ /* 0x000fc40000000000 */
[----:B------:R-:W-:Y:S01]  /*cc80*/  @!P1 IMAD.IADD R21, R21, 0x1, -R7 ;  /* 0x0000000115159824 */ /* 0x000fe200078e0a07 */
[----:B------:R-:W-:Y:S01]  /*cc90*/  ISETP.GE.AND P1, PT, R10, RZ, PT ;  /* 0x000000ff0a00720c */ /* 0x000fe20003f26270 */
[----:B------:R-:W-:Y:S01]  /*cca0*/  @!P5 IMAD.IADD R2, R2, 0x1, -R25 ;  /* 0x000000010202d824 */ /* 0x000fe200078e0a19 */
[----:B------:R-:W-:Y:S01]  /*ccb0*/  ISETP.GT.U32.AND P5, PT, R7, R23, PT ;  /* 0x000000170700720c */ /* 0x000fe20003fa4070 */
[----:B------:R-:W-:Y:S01]  /*ccc0*/  IMAD.MOV.U32 R25, RZ, RZ, R27 ;  /* 0x000000ffff197224 */ /* 0x000fe200078e001b */
[----:B------:R-:W-:Y:S01]  /*ccd0*/  IABS R26, R16 ;  /* 0x00000010001a7213 */ /* 0x000fe20000000000 */
[----:B------:R-:W-:Y:S01]  /*cce0*/  @!P3 IMAD.MOV R8, RZ, RZ, -R8 ;  /* 0x000000ffff08b224 */ /* 0x000fe200078e0a08 */
[----:B------:R-:W-:Y:S01]  /*ccf0*/  ISETP.GE.AND P3, PT, R20, RZ, PT ;  /* 0x000000ff1400720c */ /* 0x000fe20003f66270 */
[----:B------:R-:W-:Y:S01]  /*cd00*/  @!P2 IMAD.IADD R6, R6, 0x1, -R7 ;  /* 0x000000010606a824 */ /* 0x000fe200078e0a07 */
[----:B------:R-:W-:Y:S01]  /*cd10*/  ISETP.GE.AND P2, PT, R29, RZ, PT ;  /* 0x000000ff1d00720c */ /* 0x000fe20003f46270 */
[----:B------:R-:W-:Y:S01]  /*cd20*/  @!P0 IMAD.MOV R9, RZ, RZ, -R9 ;  /* 0x000000ffff098224 */ /* 0x000fe200078e0a09 */
[----:B------:R-:W-:Y:S01]  /*cd30*/  ISETP.GT.U32.AND P0, PT, R7, R21, PT ;  /* 0x000000150700720c */ /* 0x000fe20003f04070 */
[C---:B------:R-:W-:Y:S01]  /*cd40*/  IMAD.HI.U32 R20, R13.reuse, R25, RZ ;  /* 0x000000190d147227 */ /* 0x040fe200078e00ff */
[----:B------:R0:W-:Y:S03]  /*cd50*/  STL [R1+0xe90], R8 ;  /* 0x000e900801007387 */ /* 0x0001e60000100800 */
[----:B------:R-:W-:Y:S01]  /*cd60*/  @!P6 IMAD.IADD R22, R22, 0x1, -R7 ;  /* 0x000000011616e824 */ /* 0x000fe200078e0a07 */
[----:B------:R-:W-:Y:S01]  /*cd70*/  ISETP.NE.AND P6, PT, R14, RZ, PT ;  /* 0x000000ff0e00720c */ /* 0x000fe20003fc5270 */
[----:B------:R-:W-:Y:S01]  /*cd80*/  IMAD.HI.U32 R27, R13, R26, RZ ;  /* 0x0000001a0d1b7227 */ /* 0x000fe200078e00ff */
[----:B------:R-:W-:Y:S03]  /*cd90*/  STL [R1+0xe94], R9 ;  /* 0x000e940901007387 */ /* 0x000fe60000100800 */
[----:B------:R-:W-:-:S02]  /*cda0*/  IMAD.MOV R20, RZ, RZ, -R20 ;  /* 0x000000ffff147224 */ /* 0x000fc400078e0a14 */
[----:B------:R-:W-:Y:S02]  /*cdb0*/  IMAD.MOV R27, RZ, RZ, -R27 ;  /* 0x000000ffff1b7224 */ /* 0x000fe400078e0a1b */
[----:B------:R-:W-:Y:S02]  /*cdc0*/  IMAD R25, R7, R20, R25 ;  /* 0x0000001407197224 */ /* 0x000fe400078e0219 */
[----:B------:R-:W-:Y:S01]  /*cdd0*/  @!P5 IMAD.IADD R23, R23, 0x1, -R7 ;  /* 0x000000011717d824 */ /* 0x000fe200078e0a07 */
[----:B------:R-:W-:Y:S01]  /*cde0*/  ISETP.GE.AND P5, PT, R24, RZ, PT ;  /* 0x000000ff1800720c */ /* 0x000fe20003fa6270 */
[C---:B------:R-:W-:Y:S02]  /*cdf0*/  IMAD R24, R7.reuse, R27, R26 ;  /* 0x0000001b07187224 */ /* 0x040fe400078e021a */
[----:B------:R-:W-:Y:S01]  /*ce00*/  @!P2 IMAD.MOV R11, RZ, RZ, -R11 ;  /* 0x000000ffff0ba224 */ /* 0x000fe200078e0a0b */
[----:B------:R-:W-:Y:S01]  /*ce10*/  ISETP.GT.U32.AND P2, PT, R7, R22, PT ;  /* 0x000000160700720c */ /* 0x000fe20003f44070 */
[----:B------:R-:W-:Y:S01]  /*ce20*/  @!P0 IMAD.IADD R21, R21, 0x1, -R7 ;  /* 0x0000000115158824 */ /* 0x000fe200078e0a07 */
[C---:B------:R-:W-:Y:S01]  /*ce30*/  ISETP.GT.U32.AND P0, PT, R7.reuse, R25, PT ;  /* 0x000000190700720c */ /* 0x040fe20003f04070 */
[----:B------:R-:W-:Y:S01]  /*ce40*/  @!P1 IMAD.MOV R2, RZ, RZ, -R2 ;  /* 0x000000ffff029224 */ /* 0x000fe200078e0a02 */
[----:B------:R-:W-:Y:S01]  /*ce50*/  @!P6 LOP3.LUT R2, RZ, R14, RZ, 0x33, !PT ;  /* 0x0000000eff02e212 */ /* 0x000fe200078e33ff */
[----:B------:R-:W-:Y:S01]  /*ce60*/  @!P3 IMAD.MOV R6, RZ, RZ, -R6 ;  /* 0x000000ffff06b224 */ /* 0x000fe200078e0a06 */
[----:B------:R-:W-:Y:S01]  /*ce70*/  ISETP.GT.U32.AND P1, PT, R7, R23, PT ;  /* 0x000000170700720c */ /* 0x000fe20003f24070 */
[----:B------:R-:W-:Y:S01]  /*ce80*/  VIADD R14, R29, 0x9 ;  /* 0x000000091d0e7836 */ /* 0x000fe20000000000 */
[----:B------:R-:W-:Y:S01]  /*ce90*/  ISETP.GT.U32.AND P6, PT, R7, R24, PT ;  /* 0x000000180700720c */ /* 0x000fe20003fc4070 */
[----:B------:R-:W-:Y:S01]  /*cea0*/  @!P5 IMAD.MOV R21, RZ, RZ, -R21 ;  /* 0x000000ffff15d224 */ /* 0x000fe200078e0a15 */
[----:B------:R-:W-:Y:S01]  /*ceb0*/  ISETP.GE.AND P3, PT, R19, RZ, PT ;  /* 0x000000ff1300720c */ /* 0x000fe20003f66270 */
[----:B------:R-:W-:Y:S01]  /*cec0*/  VIADD R10, R29, 0x5 ;  /* 0x000000051d0a7836 */ /* 0x000fe20000000000 */
[----:B------:R-:W-:Y:S01]  /*ced0*/  IABS R28, R14 ;  /* 0x0000000e001c7213 */ /* 0x000fe20000000000 */
[--C-:B------:R-:W-:Y:S01]  /*cee0*/  @!P2 IMAD.IADD R22, R22, 0x1, -R7.reuse ;  /* 0x000000011616a824 */ /* 0x100fe200078e0a07 */
[----:B------:R-:W-:Y:S01]  /*cef0*/  ISETP.GE.AND P2, PT, R17, RZ, PT ;  /* 0x000000ff1100720c */ /* 0x000fe20003f46270 */
[--C-:B------:R-:W-:Y:S01]  /*cf00*/  @!P0 IMAD.IADD R25, R25, 0x1, -R7.reuse ;  /* 0x0000000119198824 */ /* 0x100fe200078e0a07 */
[----:B------:R-:W-:Y:S01]  /*cf10*/  ISETP.GE.AND P5, PT, R14, RZ, PT ;  /* 0x000000ff0e00720c */ /* 0x000fe20003fa6270 */
[----:B------:R-:W-:Y:S01]  /*cf20*/  IMAD.HI.U32 R17, R13, R28, RZ ;  /* 0x0000001c0d117227 */ /* 0x000fe200078e00ff */
[----:B------:R-:W-:Y:S03]  /*cf30*/  STL [R1+0xe98], R11 ;  /* 0x000e980b01007387 */ /* 0x000fe60000100800 */
[--C-:B------:R-:W-:Y:S01]  /*cf40*/  @!P1 IMAD.IADD R23, R23, 0x1, -R7.reuse ;  /* 0x0000000117179824 */ /* 0x100fe200078e0a07 */
[----:B------:R-:W-:Y:S01]  /*cf50*/  ISETP.GE.AND P1, PT, R16, RZ, PT ;  /* 0x000000ff1000720c */ /* 0x000fe20003f26270 */
[----:B------:R-:W-:Y:S01]  /*cf60*/  @!P6 IMAD.IADD R24, R24, 0x1, -R7 ;  /* 0x000000011818e824 */ /* 0x000fe200078e0a07 */
[----:B------:R-:W-:Y:S01]  /*cf70*/  ISETP.GE.AND P6, PT, R18, RZ, PT ;  /* 0x000000ff1200720c */ /* 0x000fe20003fc6270 */
[----:B------:R-:W-:Y:S01]  /*cf80*/  @!P3 IMAD.MOV R22, RZ, RZ, -R22 ;  /* 0x000000ffff16b224 */ /* 0x000fe200078e0a16 */
[----:B------:R-:W-:Y:S01]  /*cf90*/  ISETP.GT.U32.AND P3, PT, R7, R25, PT ;  /* 0x000000190700720c */ /* 0x000fe20003f64070 */
[----:B------:R-:W-:Y:S01]  /*cfa0*/  VIADD R16, R29, 0x8 ;  /* 0x000000081d107836 */ /* 0x000fe20000000000 */
[----:B------:R-:W-:Y:S01]  /*cfb0*/  ISETP.GT.U32.AND P0, PT, R7, R24, PT ;  /* 0x000000180700720c */ /* 0x000fe20003f04070 */
[----:B------:R-:W-:Y:S01]  /*cfc0*/  IMAD.MOV R19, RZ, RZ, -R17 ;  /* 0x000000ffff137224 */ /* 0x000fe200078e0a11 */
[----:B------:R-:W-:Y:S01]  /*cfd0*/  STL [R1+0xddc], R2 ;  /* 0x000ddc0201007387 */ /* 0x000fe20000100800 */
[----:B------:R-:W-:Y:S01]  /*cfe0*/  VIADD R14, R29, 0x7 ;  /* 0x000000071d0e7836 */ /* 0x000fe20000000000 */
[----:B------:R-:W-:Y:S01]  /*cff0*/  IABS R18, R16 ;  /* 0x0000001000127213 */ /* 0x000fe20000000000 */
[----:B------:R-:W-:Y:S01]  /*d000*/  IMAD R28, R7, R19, R28 ;  /* 0x00000013071c7224 */ /* 0x000fe200078e021c */
[----:B------:R1:W-:Y:S01]  /*d010*/  STL [R1+0xe9c], R6 ;  /* 0x000e9c0601007387 */ /* 0x0003e20000100800 */
[----:B------:R-:W-:Y:S01]  /*d020*/  @!P2 IMAD.MOV R23, RZ, RZ, -R23 ;  /* 0x000000ffff17a224 */ /* 0x000fe200078e0a17 */
[----:B------:R-:W-:Y:S01]  /*d030*/  ISETP.GE.AND P2, PT, R16, RZ, PT ;  /* 0x000000ff1000720c */ /* 0x000fe20003f46270 */
[----:B------:R-:W-:Y:S01]  /*d040*/  IMAD.HI.U32 R17, R13, R18, RZ ;  /* 0x000000120d117227 */ /* 0x000fe200078e00ff */
[----:B------:R-:W-:Y:S01]  /*d050*/  IABS R16, R14 ;  /* 0x0000000e00107213 */ /* 0x000fe20000000000 */
[----:B------:R-:W-:Y:S02]  /*d060*/  STL [R1+0xea0], R21 ;  /* 0x000ea01501007387 */ /* 0x000fe40000100800 */
[----:B------:R-:W-:Y:S01]  /*d070*/  @!P3 IMAD.IADD R25, R25, 0x1, -R7 ;  /* 0x000000011919b824 */ /* 0x000fe200078e0a07 */
[C---:B------:R-:W-:Y:S01]  /*d080*/  ISETP.GT.U32.AND P3, PT, R7.reuse, R28, PT ;  /* 0x0000001c0700720c */ /* 0x040fe20003f64070 */
[----:B------:R-:W-:Y:S01]  /*d090*/  IMAD.MOV R17, RZ, RZ, -R17 ;  /* 0x000000ffff117224 */ /* 0x000fe200078e0a11 */
[----:B------:R-:W-:Y:S01]  /*d0a0*/  STL [R1+0xea4], R22 ;  /* 0x000ea41601007387 */ /* 0x000fe20000100800 */
[----:B------:R-:W-:Y:S01]  /*d0b0*/  @!P0 IMAD.IADD R24, R24, 0x1, -R7 ;  /* 0x0000000118188824 */ /* 0x000fe200078e0a07 */
[----:B------:R-:W-:Y:S01]  /*d0c0*/  ISETP.GE.AND P0, PT, R14, RZ, PT ;  /* 0x000000ff0e00720c */ /* 0x000fe20003f06270 */
[----:B------:R-:W-:Y:S01]  /*d0d0*/  IMAD R14, R7, R17, R18 ;  /* 0x00000011070e7224 */ /* 0x000fe200078e0212 */
[----:B------:R-:W-:Y:S01]  /*d0e0*/  IABS R18, R10 ;  /* 0x0000000a00127213 */ /* 0x000fe20000000000 */
[----:B------:R-:W-:Y:S01]  /*d0f0*/  @!P6 IMAD.MOV R25, RZ, RZ, -R25 ;  /* 0x000000ffff19e224 */ /* 0x000fe200078e0a19 */
[----:B------:R-:W-:Y:S01]  /*d100*/  STL [R1+0xea8], R23 ;  /* 0x000ea81701007387 */ /* 0x000fe20000100800 */
[----:B------:R-:W-:Y:S01]  /*d110*/  VIADD R17, R29, 0x6 ;  /* 0x000000061d117836 */ /* 0x000fe20000000000 */
[----:B------:R-:W-:Y:S01]  /*d120*/  ISETP.GT.U32.AND P6, PT, R7, R14, PT ;  /* 0x0000000e0700720c */ /* 0x000fe20003fc4070 */
[----:B------:R-:W-:-:S04]  /*d130*/  IMAD.HI.U32 R19, R13, R16, RZ ;  /* 0x000000100d137227 */ /* 0x000fc800078e00ff */
[----:B------:R-:W-:Y:S02]  /*d140*/  @!P3 IMAD.IADD R28, R28, 0x1, -R7 ;  /* 0x000000011c1cb824 */ /* 0x000fe400078e0a07 */
[----:B------:R-:W-:Y:S01]  /*d150*/  @!P1 IMAD.MOV R24, RZ, RZ, -R24 ;  /* 0x000000ffff189224 */ /* 0x000fe200078e0a18 */
[----:B------:R-:W-:Y:S01]  /*d160*/  ISETP.GE.AND P1, PT, R17, RZ, PT ;  /* 0x000000ff1100720c */ /* 0x000fe20003f26270 */
[----:B------:R-:W-:Y:S01]  /*d170*/  IMAD.MOV R19, RZ, RZ, -R19 ;  /* 0x000000ffff137224 */ /* 0x000fe200078e0a13 */
[----:B------:R-:W-:Y:S01]  /*d180*/  ISETP.GT.U32.AND P3, PT, R7, R28, PT ;  /* 0x0000001c0700720c */ /* 0x000fe20003f64070 */
[----:B0-----:R-:W-:Y:S01]  /*d190*/  VIADD R8, R29, 0x4 ;  /* 0x000000041d087836 */ /* 0x001fe20000000000 */
[----:B------:R-:W-:Y:S01]  /*d1a0*/  IABS R17, R17 ;  /* 0x0000001100117213 */ /* 0x000fe20000000000 */
[----:B------:R-:W-:Y:S01]  /*d1b0*/  @!P6 IMAD.IADD R14, R14, 0x1, -R7 ;  /* 0x000000010e0ee824 */ /* 0x000fe200078e0a07 */
[----:B------:R-:W-:Y:S01]  /*d1c0*/  STL [R1+0xeac], R24 ;  /* 0x000eac1801007387 */ /* 0x000fe20000100800 */
[----:B------:R-:W-:Y:S01]  /*d1d0*/  IMAD R16, R7, R19, R16 ;  /* 0x0000001307107224 */ /* 0x000fe200078e0210 */
[----:B------:R-:W-:Y:S01]  /*d1e0*/  IABS R19, R8 ;  /* 0x0000000800137213 */ /* 0x000fe20000000000 */
[----:B------:R-:W-:Y:S01]  /*d1f0*/  IMAD.HI.U32 R26, R13, R17, RZ ;  /* 0x000000110d1a7227 */ /* 0x000fe200078e00ff */
[----:B------:R-:W-:Y:S01]  /*d200*/  ISETP.GT.U32.AND P6, PT, R7, R14, PT ;  /* 0x0000000e0700720c */ /* 0x000fe20003fc4070 */
[----:B------:R-:W-:Y:S02]  /*d210*/  STL [R1+0xeb0], R25 ;  /* 0x000eb01901007387 */ /* 0x000fe40000100800 */
[----:B------:R-:W-:-:S02]  /*d220*/  IMAD.MOV R26, RZ, RZ, -R26 ;  /* 0x000000ffff1a7224 */ /* 0x000fc400078e0a1a */
[----:B------:R-:W-:Y:S01]  /*d230*/  @!P3 IMAD.IADD R28, R28, 0x1, -R7 ;  /* 0x000000011c1cb824 */ /* 0x000fe200078e0a07 */
[C---:B------:R-:W-:Y:S01]  /*d240*/  ISETP.GT.U32.AND P3, PT, R7.reuse, R16, PT ;  /* 0x000000100700720c */ /* 0x040fe20003f64070 */
[----:B------:R-:W-:Y:S02]  /*d250*/  IMAD R17, R7, R26, R17 ;  /* 0x0000001a07117224 */ /* 0x000fe400078e0211 */
[----:B------:R-:W-:-:S04]  /*d260*/  IMAD.HI.U32 R27, R13, R18, RZ ;  /* 0x000000120d1b7227 */ /* 0x000fc800078e00ff */
[----:B------:R-:W-:Y:S01]  /*d270*/  @!P6 IMAD.IADD R14, R14, 0x1, -R7 ;  /* 0x000000010e0ee824 */ /* 0x000fe200078e0a07 */
[----:B------:R-:W-:Y:S01]  /*d280*/  ISETP.GT.U32.AND P6, PT, R7, R17, PT ;  /* 0x000000110700720c */ /* 0x000fe20003fc4070 */
[----:B------:R-:W-:Y:S02]  /*d290*/  IMAD.MOV R27, RZ, RZ, -R27 ;  /* 0x000000ffff1b7224 */ /* 0x000fe400078e0a1b */
[C---:B------:R-:W-:Y:S02]  /*d2a0*/  VIADD R5, R29.reuse, 0x3 ;  /* 0x000000031d057836 */ /* 0x040fe40000000000 */
[----:B------:R-:W-:Y:S02]  /*d2b0*/  VIADD R3, R29, 0x2 ;  /* 0x000000021d037836 */ /* 0x000fe40000000000 */
[----:B------:R-:W-:Y:S01]  /*d2c0*/  @!P3 IMAD.IADD R16, R16, 0x1, -R7 ;  /* 0x000000011010b824 */ /* 0x000fe200078e0a07 */
[----:B------:R-:W-:Y:S01]  /*d2d0*/  IABS R20, R5 ;  /* 0x0000000500147213 */ /* 0x000fe20000000000 */
[----:B------:R-:W-:Y:S01]  /*d2e0*/  IMAD R18, R7, R27, R18 ;  /* 0x0000001b07127224 */ /* 0x000fe200078e0212 */
[----:B------:R-:W-:Y:S01]  /*d2f0*/  IABS R26, R3 ;  /* 0x00000003001a7213 */ /* 0x000fe20000000000 */
[----:B------:R-:W-:Y:S01]  /*d300*/  VIADD R29, R29, 0x1 ;  /* 0x000000011d1d7836 */ /* 0x000fe20000000000 */
[----:B------:R-:W-:Y:S01]  /*d310*/  ISETP.GT.U32.AND P3, PT, R7, R16, PT ;  /* 0x000000100700720c */ /* 0x000fe20003f64070 */
[----:B------:R-:W-:-:S03]  /*d320*/  IMAD.HI.U32 R27, R13, R19, RZ ;  /* 0x000000130d1b7227 */ /* 0x000fc600078e00ff */
[----:B-1----:R-:W-:Y:S01]  /*d330*/  IABS R6, R29 ;  /* 0x0000001d00067213 */ /* 0x002fe20000000000 */
[----:B------:R-:W-:Y:S02]  /*d340*/  IMAD.MOV R27, RZ, RZ, -R27 ;  /* 0x000000ffff1b7224 */ /* 0x000fe400078e0a1b */
[----:B------:R-:W-:Y:S01]  /*d350*/  @!P6 IMAD.IADD R17, R17, 0x1, -R7 ;  /* 0x000000011111e824 */ /* 0x000fe200078e0a07 */
[----:B------:R-:W-:Y:S01]  /*d360*/  ISETP.GT.U32.AND P6, PT, R7, R18, PT ;  /* 0x000000120700720c */ /* 0x000fe20003fc4070 */
[----:B------:R-:W-:-:S04]  /*d370*/  IMAD.HI.U32 R2, R13, R20, RZ ;  /* 0x000000140d027227 */ /* 0x000fc800078e00ff */
[----:B------:R-:W-:-:S04]  /*d380*/  IMAD.HI.U32 R0, R13, R26, RZ ;  /* 0x0000001a0d007227 */ /* 0x000fc800078e00ff */
[C---:B------:R-:W-:Y:S02]  /*d390*/  IMAD R19, R7.reuse, R27, R19 ;  /* 0x0000001b07137224 */ /* 0x040fe400078e0213 */
[----:B------:R-:W-:Y:S02]  /*d3a0*/  IMAD.MOV.U32 R27, RZ, RZ, R6 ;  /* 0x000000ffff1b7224 */ /* 0x000fe400078e0006 */
[----:B------:R-:W-:Y:S02]  /*d3b0*/  IMAD.MOV R2, RZ, RZ, -R2 ;  /* 0x000000ffff027224 */ /* 0x000fe400078e0a02 */
[----:B------:R-:W-:Y:S02]  /*d3c0*/  IMAD.MOV R0, RZ, RZ, -R0 ;  /* 0x000000ffff007224 */ /* 0x000fe400078e0a00 */
[----:B------:R-:W-:Y:S01]  /*d3d0*/  @!P5 IMAD.MOV R28, RZ, RZ, -R28 ;  /* 0x000000ffff1cd224 */ /* 0x000fe200078e0a1c */
[----:B------:R-:W-:Y:S01]  /*d3e0*/  ISETP.GT.U32.AND P5, PT, R7, R17, PT ;  /* 0x000000110700720c */ /* 0x000fe20003fa4070 */
[----:B------:R-:W-:-:S03]  /*d3f0*/  IMAD.HI.U32 R13, R13, R27, RZ ;  /* 0x0000001b0d0d7227 */ /* 0x000fc600078e00ff */
[----:B------:R-:W-:Y:S01]  /*d400*/  STL [R1+0xeb4], R28 ;  /* 0x000eb41c01007387 */ /* 0x000fe20000100800 */
[C---:B------:R-:W-:Y:S02]  /*d410*/  IMAD R20, R7.reuse, R2, R20 ;  /* 0x0000000207147224 */ /* 0x040fe400078e0214 */
[C---:B------:R-:W-:Y:S02]  /*d420*/  IMAD R26, R7.reuse, R0, R26 ;  /* 0x00000000071a7224 */ /* 0x040fe400078e021a */
[----:B------:R-:W-:Y:S01]  /*d430*/  @!P3 IMAD.IADD R16, R16, 0x1, -R7 ;  /* 0x000000011010b824 */ /* 0x000fe200078e0a07 */
[----:B------:R-:W-:Y:S01]  /*d440*/  ISETP.GT.U32.AND P3, PT, R7, R19, PT ;  /* 0x000000130700720c */ /* 0x000fe20003f64070 */
[----:B------:R-:W-:Y:S02]  /*d450*/  IMAD R2, R12, UR10, RZ ;  /* 0x0000000a0c027c24 */ /* 0x000fe4000f8e02ff */
[----:B------:R-:W-:Y:S02]  /*d460*/  IMAD R0, RZ, RZ, -UR10 ;  /* 0x8000000aff007e24 */ /* 0x000fe4000f8e02ff */
[----:B------:R-:W-:-:S02]  /*d470*/  IMAD.MOV R13, RZ, RZ, -R13 ;  /* 0x000000ffff0d7224 */ /* 0x000fc400078e0a0d */
[----:B------:R-:W-:Y:S01]  /*d480*/  @!P2 IMAD.MOV R14, RZ, RZ, -R14 ;  /* 0x000000ffff0ea224 */ /* 0x000fe200078e0a0e */
[C---:B------:R-:W-:Y:S01]  /*d490*/  ISETP.GT.U32.AND P2, PT, R7.reuse, R20, PT ;  /* 0x000000140700720c */ /* 0x040fe20003f44070 */
[----:B------:R-:W-:Y:S01]  /*d4a0*/  @!P0 IMAD.MOV R16, RZ, RZ, -R16 ;  /* 0x000000ffff108224 */ /* 0x000fe200078e0a10 */
[C---:B------:R-:W-:Y:S01]  /*d4b0*/  ISETP.GT.U32.AND P0, PT, R7.reuse, R26, PT ;  /* 0x0000001a0700720c */ /* 0x040fe20003f04070 */
[----:B------:R-:W-:Y:S01]  /*d4c0*/  @!P6 IMAD.IADD R18, R18, 0x1, -R7 ;  /* 0x000000011212e824 */ /* 0x000fe200078e0a07 */
[----:B------:R-:W-:Y:S01]  /*d4d0*/  ISETP.GE.AND P6, PT, R10, RZ, PT ;  /* 0x000000ff0a00720c */ /* 0x000fe20003fc6270 */
[----:B------:R-:W-:Y:S01]  /*d4e0*/  IMAD R2, R0, 0x8, R2 ;  /* 0x0000000800027824 */ /* 0x000fe200078e0202 */
[----:B------:R-:W0:Y:S01]  /*d4f0*/  S2R R10, SR_TID.X ;  /* 0x00000000000a7919 */ /* 0x000e220000002100 */
[----:B------:R-:W-:Y:S02]  /*d500*/  IMAD R13, R7, R13, R27 ;  /* 0x0000000d070d7224 */ /* 0x000fe400078e021b */
[--C-:B------:R-:W-:Y:S01]  /*d510*/  @!P5 IMAD.IADD R17, R17, 0x1, -R7.reuse ;  /* 0x000000011111d824 */ /* 0x100fe200078e0a07 */
[----:B------:R-:W-:Y:S01]  /*d520*/  STL [R1+0xeb8], R14 ;  /* 0x000eb80e01007387 */ /* 0x000fe20000100800 */
[----:B------:R-:W-:Y:S01]  /*d530*/  @!P3 IMAD.IADD R19, R19, 0x1, -R7 ;  /* 0x000000011313b824 */ /* 0x000fe200078e0a07 */
[C---:B------:R-:W-:Y:S01]  /*d540*/  ISETP.GT.U32.AND P5, PT, R7.reuse, R13, PT ;  /* 0x0000000d0700720c */ /* 0x040fe20003fa4070 */
[----:B------:R-:W-:Y:S01]  /*d550*/  @!P1 IMAD.MOV R17, RZ, RZ, -R17 ;  /* 0x000000ffff119224 */ /* 0x000fe200078e0a11 */
[----:B------:R-:W-:Y:S01]  /*d560*/  STL [R1+0xebc], R16 ;  /* 0x000ebc1001007387 */ /* 0x000fe20000100800 */
[C---:B------:R-:W-:Y:S01]  /*d570*/  ISETP.GT.U32.AND P3, PT, R7.reuse, R18, PT ;  /* 0x000000120700720c */ /* 0x040fe20003f64070 */
[--C-:B------:R-:W-:Y:S01]  /*d580*/  @!P2 IMAD.IADD R20, R20, 0x1, -R7.reuse ;  /* 0x000000011414a824 */ /* 0x100fe200078e0a07 */
[----:B------:R-:W-:Y:S01]  /*d590*/  ISETP.GT.U32.AND P2, PT, R7, R19, PT ;  /* 0x000000130700720c */ /* 0x000fe20003f44070 */
[----:B------:R1:W-:Y:S01]  /*d5a0*/  STL [R1+0x41c], R2 ;  /* 0x00041c0201007387 */ /* 0x0003e20000100800 */
[----:B------:R-:W-:-:S02]  /*d5b0*/  @!P0 IMAD.IADD R26, R26, 0x1, -R7 ;  /* 0x000000011a1a8824 */ /* 0x000fc400078e0a07 */
[----:B------:R-:W-:-:S04]  /*d5c0*/  ISETP.GT.U32.AND P0, PT, R7, R20, PT ;  /* 0x000000140700720c */ /* 0x000fc80003f04070 */
[----:B------:R-:W-:Y:S01]  /*d5d0*/  @!P5 IMAD.IADD R13, R13, 0x1, -R7 ;  /* 0x000000010d0dd824 */ /* 0x000fe200078e0a07 */
[----:B------:R-:W-:Y:S01]  /*d5e0*/  ISETP.GT.U32.AND P5, PT, R7, R26, PT ;  /* 0x0000001a0700720c */ /* 0x000fe20003fa4070 */
[----:B-1----:R-:W-:-:S03]  /*d5f0*/  IMAD R2, R0, 0x8, R2 ;  /* 0x0000000800027824 */ /* 0x002fc600078e0202 */
[----:B------:R-:W-:Y:S01]  /*d600*/  ISETP.GT.U32.AND P1, PT, R7, R13, PT ;  /* 0x0000000d0700720c */ /* 0x000fe20003f24070 */
[--C-:B------:R-:W-:Y:S01]  /*d610*/  @!P3 IMAD.IADD R18, R18, 0x1, -R7.reuse ;  /* 0x000000011212b824 */ /* 0x100fe200078e0a07 */
[----:B------:R-:W-:Y:S01]  /*d620*/  ISETP.GE.AND P3, PT, R8, RZ, PT ;  /* 0x000000ff0800720c */ /* 0x000fe20003f66270 */
[----:B------:R1:W-:Y:S01]  /*d630*/  STL [R1+0x420], R2 ;  /* 0x0004200201007387 */ /* 0x0003e20000100800 */
[--C-:B------:R-:W-:Y:S01]  /*d640*/  @!P2 IMAD.IADD R19, R19, 0x1, -R7.reuse ;  /* 0x000000011313a824 */ /* 0x100fe200078e0a07 */
[----:B------:R-:W-:Y:S01]  /*d650*/  ISETP.GE.AND P2, PT, R5, RZ, PT ;  /* 0x000000ff0500720c */ /* 0x000fe20003f46270 */
[----:B------:R-:W-:Y:S01]  /*d660*/  @!P6 IMAD.MOV R18, RZ, RZ, -R18 ;  /* 0x000000ffff12e224 */ /* 0x000fe200078e0a12 */
[----:B------:R-:W-:Y:S01]  /*d670*/  STL [R1+0xec0], R17 ;  /* 0x000ec01101007387 */ /* 0x000fe20000100800 */
[----:B0-----:R-:W-:Y:S01]  /*d680*/  LOP3.LUT R27, R10, 0x7f, RZ, 0xc0, !PT ;  /* 0x0000007f0a1b7812 */ /* 0x001fe200078ec0ff */
[--C-:B------:R-:W-:Y:S01]  /*d690*/  @!P0 IMAD.IADD R20, R20, 0x1, -R7.reuse ;  /* 0x0000000114148824 */ /* 0x100fe200078e0a07 */
[----:B------:R-:W-:Y:S01]  /*d6a0*/  ISETP.GE.AND P0, PT, R3, RZ, PT ;  /* 0x000000ff0300720c */ /* 0x000fe20003f06270 */
[----:B------:R-:W-:Y:S01]  /*d6b0*/  @!P5 IMAD.IADD R26, R26, 0x1, -R7 ;  /* 0x000000011a1ad824 */ /* 0x000fe200078e0a07 */
[----:B------:R-:W-:Y:S01]  /*d6c0*/  ISETP.GE.AND P5, PT, R29, RZ, PT ;  /* 0x000000ff1d00720c */ /* 0x000fe20003fa6270 */
[----:B-1----:R-:W-:-:S02]  /*d6d0*/  IMAD R2, R0, 0x8, R2 ;  /* 0x0000000800027824 */ /* 0x002fc400078e0202 */
[----:B------:R-:W-:Y:S01]  /*d6e0*/  @!P1 IMAD.IADD R13, R13, 0x1, -R7 ;  /* 0x000000010d0d9824 */ /* 0x000fe200078e0a07 */
[----:B------:R-:W-:Y:S01]  /*d6f0*/  ISETP.NE.AND P1, PT, R15, RZ, PT ;  /* 0x000000ff0f00720c */ /* 0x000fe20003f25270 */
[----:B---3--:R-:W-:Y:S01]  /*d700*/  IMAD R7, R27, UR4, RZ ;  /* 0x000000041b077c24 */ /* 0x008fe2000f8e02ff */
[----:B------:R0:W-:Y:S01]  /*d710*/  STL [R1+0x410], R2 ;  /* 0x0004100201007387 */ /* 0x0001e20000100800 */
[----:B------:R-:W-:Y:S01]  /*d720*/  LOP3.LUT R27, RZ, R15, RZ, 0x33, !PT ;  /* 0x0000000fff1b7212 */ /* 0x000fe200078e33ff */
[----:B------:R-:W-:Y:S01]  /*d730*/  @!P3 IMAD.MOV R19, RZ, RZ, -R19 ;  /* 0x000000ffff13b224 */ /* 0x000fe200078e0a13 */
[----:B------:R-:W1:Y:S01]  /*d740*/  LDCU UR4, c[0x0][0x3a4] ;  /* 0x00007480ff0477ac */ /* 0x000e620008000800 */
[----:B----4-:R-:W-:Y:S01]  /*d750*/  IADD3 R15, P6, PT, R7, UR6, RZ ;  /* 0x00000006070f7c10 */ /* 0x010fe2000ffde0ff */
[----:B0-----:R-:W-:-:S05]  /*d760*/  IMAD R2, R0, 0x8, R2 ;  /* 0x0000000800027824 */ /* 0x001fca00078e0202 */
[----:B------:R0:W-:Y:S02]  /*d770*/  STL [R1+0x40c], R2 ;  /* 0x00040c0201007387 */ /* 0x0001e40000100800 */
[----:B0-----:R-:W-:-:S05]  /*d780*/  IMAD R2, R0, 0x8, R2 ;  /* 0x0000000800027824 */ /* 0x001fca00078e0202 */
[----:B------:R0:W-:Y:S02]  /*d790*/  STL [R1+0x408], R2 ;  /* 0x0004080201007387 */ /* 0x0001e40000100800 */
[----:B0-----:R-:W-:-:S05]  /*d7a0*/  IMAD R2, R0, 0x8, R2 ;  /* 0x0000000800027824 */ /* 0x001fca00078e0202 */
[----:B------:R0:W-:Y:S04]  /*d7b0*/  STL [R1+0x404], R2 ;  /* 0x0004040201007387 */ /* 0x0001e80000100800 */
[----:B------:R-:W-:Y:S01]  /*d7c0*/  STL [R1+0xec4], R18 ;  /* 0x000ec41201007387 */ /* 0x000fe20000100800 */
[----:B0-----:R-:W-:-:S05]  /*d7d0*/  IMAD R2, R0, 0x10, R2 ;  /* 0x0000001000027824 */ /* 0x001fca00078e0202 */
[----:B------:R0:W-:Y:S02]  /*d7e0*/  STL [R1+0x400], R2 ;  /* 0x0004000201007387 */ /* 0x0001e40000100800 */
[----:B0-----:R-:W-:-:S04]  /*d7f0*/  IMAD R2, R0, 0x8, R2 ;  /* 0x0000000800027824 */ /* 0x001fc800078e0202 */
[----:B------:R-:W-:Y:S01]  /*d800*/  IMAD R0, R0, 0x8, R2 ;  /* 0x0000000800007824 */ /* 0x000fe200078e0202 */
[----:B------:R0:W-:Y:S04]  /*d810*/  STL [R1+0x418], R2 ;  /* 0x0004180201007387 */ /* 0x0001e80000100800 */
[----:B------:R-:W-:Y:S04]  /*d820*/  STL [R1+0xec8], R7 ;  /* 0x000ec80701007387 */ /* 0x000fe80000100800 */
[----:B------:R-:W-:Y:S04]  /*d830*/  STL [R1+0xde0], R15 ;  /* 0x000de00f01007387 */ /* 0x000fe80000100800 */
[----:B------:R-:W2:Y:S04]  /*d840*/  LDL.LU R28, [R1+0x2c] ;  /* 0x00002c00011c7983 */ /* 0x000ea80000300800 */
[----:B------:R-:W3:Y:S04]  /*d850*/  LDL.LU R25, [R1+0x28] ;  /* 0x0000280001197983 */ /* 0x000ee80000300800 */
[----:B------:R4:W-:Y:S04]  /*d860*/  STL [R1+0x414], R0 ;  /* 0x0004140001007387 */ /* 0x0009e80000100800 */
[----:B------:R-:W5:Y:S04]  /*d870*/  LDL.LU R24, [R1+0x24] ;  /* 0x0000240001187983 */ /* 0x000f680000300800 */
[----:B------:R-:W5:Y:S04]  /*d880*/  LDL.LU R23, [R1+0x20] ;  /* 0x0000200001177983 */ /* 0x000f680000300800 */
[----:B------:R-:W5:Y:S04]  /*d890*/  LDL.LU R22, [R1+0x1c] ;  /* 0x00001c0001167983 */ /* 0x000f680000300800 */
[----:B------:R-:W5:Y:S04]  /*d8a0*/  LDL.LU R21, [R1+0xa0] ;  /* 0x0000a00001157983 */ /* 0x000f680000300800 */
[----:B------:R-:W5:Y:S04]  /*d8b0*/  LDL.LU R6, [R1+0xa8] ;  /* 0x0000a80001067983 */ /* 0x000f680000300800 */
[----:B0-----:R-:W5:Y:S04]  /*d8c0*/  LDL.LU R2, [R1+0xac] ;  /* 0x0000ac0001027983 */ /* 0x001f680000300800 */
[----:B------:R-:W5:Y:S04]  /*d8d0*/  LDL.LU R11, [R1+0xb0] ;  /* 0x0000b000010b7983 */ /* 0x000f680000300800 */
[----:B------:R-:W5:Y:S04]  /*d8e0*/  LDL.LU R9, [R1+0xb8] ;  /* 0x0000b80001097983 */ /* 0x000f680000300800 */
[----:B------:R-:W5:Y:S04]  /*d8f0*/  LDL.LU R8, [R1+0xc0] ;  /* 0x0000c00001087983 */ /* 0x000f680000300800 */
[----:B----4-:R-:W4:Y:S04]  /*d900*/  LDL.LU R0, [R1+0xc8] ;  /* 0x0000c80001007983 */ /* 0x010f280000300800 */
[----:B------:R-:W4:Y:S04]  /*d910*/  LDL.LU R5, [R1+0xcc] ;  /* 0x0000cc0001057983 */ /* 0x000f280000300800 */
[----:B------:R-:W4:Y:S01]  /*d920*/  LDL.LU R3, [R1+0xd0] ;  /* 0x0000d00001037983 */ /* 0x000f220000300800 */
[----:B------:R-:W-:-:S02]  /*d930*/  @!P2 IMAD.MOV R20, RZ, RZ, -R20 ;  /* 0x000000ffff14a224 */ /* 0x000fc400078e0a14 */
[----:B------:R-:W-:Y:S01]  /*d940*/  @!P0 IMAD.MOV R26, RZ, RZ, -R26 ;  /* 0x000000ffff1a8224 */ /* 0x000fe200078e0a1a */
[----:B------:R-:W4:Y:S01]  /*d950*/  LDL.LU R12, [R1+0xdc] ;  /* 0x0000dc00010c7983 */ /* 0x000f220000300800 */
[----:B------:R-:W-:Y:S02]  /*d960*/  @!P5 IMAD.MOV R13, RZ, RZ, -R13 ;  /* 0x000000ffff0dd224 */ /* 0x000fe400078e0a0d */
[----:B------:R-:W-:Y:S01]  /*d970*/  @!P4 IMAD.MOV R4, RZ, RZ, -R4 ;  /* 0x000000ffff04c224 */ /* 0x000fe200078e0a04 */
[----:B------:R-:W4:Y:S04]  /*d980*/  LDL.LU R10, [R1+0xe0] ;  /* 0x0000e000010a7983 */ /* 0x000f280000300800 */
[----:B------:R-:W-:Y:S04]  /*d990*/  STL [R1+0xecc], R19 ;  /* 0x000ecc1301007387 */ /* 0x000fe80000100800 */
[----:B------:R-:W-:Y:S04]  /*d9a0*/  STL [R1+0xed0], R20 ;  /* 0x000ed01401007387 */ /* 0x000fe80000100800 */
[----:B------:R-:W-:Y:S04]  /*d9b0*/  STL [R1+0xed4], R26 ;  /* 0x000ed41a01007387 */ /* 0x000fe80000100800 */
[----:B------:R2:W-:Y:S04]  /*d9c0*/  STL [R1+0xed8], R13 ;  /* 0x000ed80d01007387 */ /* 0x0005e80000100800 */
[----:B------:R3:W-:Y:S01]  /*d9d0*/  STL [R1+0xedc], R4 ;  /* 0x000edc0401007387 */ /* 0x0007e20000100800 */
[----:B--2---:R-:W-:-:S02]  /*d9e0*/  SEL R13, R27, R28, !P1 ;  /* 0x0000001c1b0d7207 */ /* 0x004fc40004800000 */
[----:B---3--:R-:W-:-:S03]  /*d9f0*/  SEL R4, R27, R25, !P1 ;  /* 0x000000191b047207 */ /* 0x008fc60004800000 */
[----:B------:R0:W-:Y:S04]  /*da00*/  STL [R1+0x7c], R13 ;  /* 0x00007c0d01007387 */ /* 0x0001e80000100800 */
[----:B------:R2:W-:Y:S01]  /*da10*/  STL [R1+0x78], R4 ;  /* 0x0000780401007387 */ /* 0x0005e20000100800 */
[C---:B-----5:R-:W-:Y:S02]  /*da20*/  SEL R7, R27.reuse, R24, !P1 ;  /* 0x000000181b077207 */ /* 0x060fe40004800000 */
[----:B0-----:R-:W-:-:S03]  /*da30*/  SEL R13, R27, R23, !P1 ;  /* 0x000000171b0d7207 */ /* 0x001fc60004800000 */
[----:B------:R0:W-:Y:S01]  /*da40*/  STL [R1+0x74], R7 ;  /* 0x0000740701007387 */ /* 0x0001e20000100800 */
[----:B--2---:R-:W-:-:S03]  /*da50*/  SEL R4, R27, R22, !P1 ;  /* 0x000000161b047207 */ /* 0x004fc60004800000 */
[----:B------:R-:W-:Y:S04]  /*da60*/  STL [R1+0x70], R13 ;  /* 0x0000700d01007387 */ /* 0x000fe80000100800 */
[----:B------:R2:W-:Y:S01]  /*da70*/  STL [R1+0x6c], R4 ;  /* 0x00006c0401007387 */ /* 0x0005e20000100800 */
[C---:B0-----:R-:W-:Y:S02]  /*da80*/  SEL R7, R27.reuse, R21, !P1 ;  /* 0x000000151b077207 */ /* 0x041fe40004800000 */
[----:B------:R-:W-:-:S03]  /*da90*/  SEL R6, R27, R6, !P1 ;  /* 0x000000061b067207 */ /* 0x000fc60004800000 */
[----:B------:R-:W-:Y:S01]  /*daa0*/  STL [R1+0xa0], R7 ;  /* 0x0000a00701007387 */ /* 0x000fe20000100800 */
[----:B--2---:R-:W-:-:S03]  /*dab0*/  SEL R4, R27, R2, !P1 ;  /* 0x000000021b047207 */ /* 0x004fc60004800000 */
[----:B------:R0:W-:Y:S01]  /*dac0*/  STL [R1+0xa8], R6 ;  /* 0x0000a80601007387 */ /* 0x0001e20000100800 */
[----:B------:R-:W-:-:S03]  /*dad0*/  SEL R2, R27, R11, !P1 ;  /* 0x0000000b1b027207 */ /* 0x000fc60004800000 */
[----:B------:R2:W-:Y:S04]  /*dae0*/  STL [R1+0xac], R4 ;  /* 0x0000ac0401007387 */ /* 0x0005e80000100800 */
[----:B------:R4:W-:Y:S01]  /*daf0*/  STL [R1+0xb0], R2 ;  /* 0x0000b00201007387 */ /* 0x0009e20000100800 */
[C---:B0-----:R-:W-:Y:S02]  /*db00*/  SEL R6, R27.reuse, R9, !P1 ;  /* 0x000000091b067207 */ /* 0x041fe40004800000 */
[----:B--2---:R-:W-:-:S03]  /*db10*/  SEL R4, R27, R8, !P1 ;  /* 0x000000081b047207 */ /* 0x004fc60004800000 */
[----:B------:R-:W-:Y:S01]  /*db20*/  STL [R1+0xb8], R6 ;  /* 0x0000b80601007387 */ /* 0x000fe20000100800 */
[----:B----4-:R-:W-:-:S03]  /*db30*/  SEL R2, R27, R0, !P1 ;  /* 0x000000001b027207 */ /* 0x010fc60004800000 */
[----:B------:R-:W-:Y:S01]  /*db40*/  STL [R1+0xc0], R4 ;  /* 0x0000c00401007387 */ /* 0x000fe20000100800 */
[C---:B------:R-:W-:Y:S02]  /*db50*/  SEL R0, R27.reuse, R5, !P1 ;  /* 0x000000051b007207 */ /* 0x040fe40004800000 */
[C---:B------:R-:W-:Y:S01]  /*db60*/  SEL R3, R27.reuse, R3, !P1 ;  /* 0x000000031b037207 */ /* 0x040fe20004800000 */
[----:B------:R0:W-:Y:S04]  /*db70*/  STL [R1+0xc8], R2 ;  /* 0x0000c80201007387 */ /* 0x0001e80000100800 */
[----:B------:R2:W-:Y:S04]  /*db80*/  STL [R1+0xcc], R0 ;  /* 0x0000cc0001007387 */ /* 0x0005e80000100800 */
[----:B------:R-:W-:Y:S01]  /*db90*/  STL [R1+0xd0], R3 ;  /* 0x0000d00301007387 */ /* 0x000fe20000100800 */
[----:B0-----:R-:W-:-:S03]  /*dba0*/  SEL R2, R27, R12, !P1 ;  /* 0x0000000c1b027207 */ /* 0x001fc60004800000 */
[----:B------:R-:W3:Y:S01]  /*dbb0*/  LDL.LU R4, [R1+0x104] ;  /* 0x0001040001047983 */ /* 0x000ee20000300800 */
[----:B--2---:R-:W-:-:S03]  /*dbc0*/  SEL R0, R27, R10, !P1 ;  /* 0x0000000a1b007207 */ /* 0x004fc60004800000 */
[----:B------:R-:W-:Y:S04]  /*dbd0*/  STL [R1+0xdc], R2 ;  /* 0x0000dc0201007387 */ /* 0x000fe80000100800 */
[----:B---3--:R0:W-:Y:S04]  /*dbe0*/  STL [R1+0xf38], R4 ;  /* 0x000f380401007387 */ /* 0x0081e80000100800 */
[----:B------:R-:W-:Y:S04]  /*dbf0*/  STL [R1+0xe0], R0 ;  /* 0x0000e00001007387 */ /* 0x000fe80000100800 */
[----:B0-----:R-:W2:Y:S04]  /*dc00*/  LDL.LU R4, [R1+0x100] ;  /* 0x0001000001047983 */ /* 0x001ea80000300800 */
[----:B--2---:R0:W-:Y:S04]  /*dc10*/  STL [R1+0xf3c], R4 ;  /* 0x000f3c0401007387 */ /* 0x0041e80000100800 */
[----:B0-----:R-:W2:Y:S04]  /*dc20*/  LDL.LU R4, [R1+0xfc] ;  /* 0x0000fc0001047983 */ /* 0x001ea80000300800 */
[----:B--2---:R0:W-:Y:S04]  /*dc30*/  STL [R1+0xf40], R4 ;  /* 0x000f400401007387 */ /* 0x0041e80000100800 */
[----:B0-----:R-:W2:Y:S04]  /*dc40*/  LDL.LU R4, [R1+0xf8] ;  /* 0x0000f80001047983 */ /* 0x001ea80000300800 */
[----:B------:R-:W3:Y:S04]  /*dc50*/  LDL.LU R13, [R1+0x114] ;  /* 0x00011400010d7983 */ /* 0x000ee80000300800 */
[----:B------:R-:W4:Y:S04]  /*dc60*/  LDL.LU R26, [R1+0x118] ;  /* 0x00011800011a7983 */ /* 0x000f280000300800 */
[----:B------:R-:W5:Y:S04]  /*dc70*/  LDL.LU R20, [R1+0x11c] ;  /* 0x00011c0001147983 */ /* 0x000f680000300800 */
[----:B------:R-:W3:Y:S04]  /*dc80*/  LDL.LU R19, [R1+0x120] ;  /* 0x0001200001137983 */ /* 0x000ee80000300800 */
        /* <DEDUP_REMOVED lines=22> */
[----:B------:R-:W3:Y:S01]  /*ddf0*/  LDL.LU R10, [R1+0x220] ;  /* 0x00022000010a7983 */ /* 0x000ee20000300800 */
[----:B--2---:R-:W-:-:S05]  /*de00*/  SEL R4, R27, R4, !P1 ;  /* 0x000000041b047207 */ /* 0x004fca0004800000 */
[----:B------:R0:W-:Y:S04]  /*de10*/  STL [R1+0xf8], R4 ;  /* 0x0000f80401007387 */ /* 0x0001e80000100800 */
[----:B0-----:R-:W2:Y:S02]  /*de20*/  LDL.LU R4, [R1+0xf40] ;  /* 0x000f400001047983 */ /* 0x001ea40000300800 */
[----:B--2---:R-:W-:-:S05]  /*de30*/  SEL R4, R27, R4, !P1 ;  /* 0x000000041b047207 */ /* 0x004fca0004800000 */
[----:B------:R0:W-:Y:S04]  /*de40*/  STL [R1+0xfc], R4 ;  /* 0x0000fc0401007387 */ /* 0x0001e80000100800 */
[----:B0-----:R-:W2:Y:S02]  /*de50*/  LDL.LU R4, [R1+0xf3c] ;  /* 0x000f3c0001047983 */ /* 0x001ea40000300800 */
[----:B--2---:R-:W-:-:S05]  /*de60*/  SEL R4, R27, R4, !P1 ;  /* 0x000000041b047207 */ /* 0x004fca0004800000 */
[----:B------:R0:W-:Y:S04]  /*de70*/  STL [R1+0x100], R4 ;  /* 0x0001000401007387 */ /* 0x0001e80000100800 */
[----:B0-----:R-:W2:Y:S01]  /*de80*/  LDL.LU R4, [R1+0xf38] ;  /* 0x000f380001047983 */ /* 0x001ea20000300800 */
[C---:B----4-:R-:W-:Y:S02]  /*de90*/  SEL R26, R27.reuse, R26, !P1 ;  /* 0x0000001a1b1a7207 */ /* 0x050fe40004800000 */
[C---:B---3--:R-:W-:Y:S02]  /*dea0*/  SEL R15, R27.reuse, R15, !P1 ;  /* 0x0000000f1b0f7207 */ /* 0x048fe40004800000 */
[C---:B------:R-:W-:Y:S02]  /*deb0*/  SEL R6, R27.reuse, R6, !P1 ;  /* 0x000000061b067207 */ /* 0x040fe40004800000 */
[----:B------:R-:W-:-:S02]  /*dec0*/  SEL R3, R27, R3, !P1 ;  /* 0x000000031b037207 */ /* 0x000fc40004800000 */
[----:B--2---:R-:W-:-:S05]  /*ded0*/  SEL R4, R27, R4, !P1 ;  /* 0x000000041b047207 */ /* 0x004fca0004800000 */
[----:B------:R0:W-:Y:S02]  /*dee0*/  STL [R1+0x104], R4 ;  /* 0x0001040401007387 */ /* 0x0001e40000100800 */
[C---:B0-----:R-:W-:Y:S02]  /*def0*/  SEL R4, R27.reuse, R13, !P1 ;  /* 0x0000000d1b047207 */ /* 0x041fe40004800000 */
[----:B-----5:R-:W-:-:S03]  /*df00*/  SEL R13, R27, R20, !P1 ;  /* 0x000000141b0d7207 */ /* 0x020fc60004800000 */
[----:B------:R0:W-:Y:S04]  /*df10*/  STL [R1+0x114], R4 ;  /* 0x0001140401007387 */ /* 0x0001e80000100800 */
[----:B------:R-:W-:Y:S01]  /*df20*/  STL [R1+0x118], R26 ;  /* 0x0001181a01007387 */ /* 0x000fe20000100800 */
[----:B0-----:R-:W-:-:S03]  /*df30*/  SEL R4, R27, R19, !P1 ;  /* 0x000000131b047207 */ /* 0x001fc60004800000 */
[----:B------:R0:W-:Y:S04]  /*df40*/  STL [R1+0x11c], R13 ;  /* 0x00011c0d01007387 */ /* 0x0001e80000100800 */
[----:B------:R2:W-:Y:S01]  /*df50*/  STL [R1+0x120], R4 ;  /* 0x0001200401007387 */ /* 0x0005e20000100800 */
[----:B0-----:R-:W-:-:S03]  /*df60*/  SEL R13, R27, R7, !P1 ;  /* 0x000000071b0d7207 */ /* 0x001fc60004800000 */
[----:B------:R-:W-:Y:S01]  /*df70*/  STL [R1+0x128], R15 ;  /* 0x0001280f01007387 */ /* 0x000fe20000100800 */
[----:B--2---:R-:W-:-:S03]  /*df80*/  SEL R4, R27, R18, !P1 ;  /* 0x000000121b047207 */ /* 0x004fc60004800000 */
[----:B------:R0:W-:Y:S01]  /*df90*/  STL [R1+0x12c], R13 ;  /* 0x00012c0d01007387 */ /* 0x0001e20000100800 */
[----:B------:R-:W-:-:S03]  /*dfa0*/  SEL R7, R27, R29, !P1 ;  /* 0x0000001d1b077207 */ /* 0x000fc60004800000 */
[----:B------:R2:W-:Y:S01]  /*dfb0*/  STL [R1+0x134], R4 ;  /* 0x0001340401007387 */ /* 0x0005e20000100800 */
[----:B0-----:R-:W-:-:S03]  /*dfc0*/  SEL R13, R27, R17, !P1 ;  /* 0x000000111b0d7207 */ /* 0x001fc60004800000 */
[----:B------:R0:W-:Y:S01]  /*dfd0*/  STL [R1+0x138], R7 ;  /* 0x0001380701007387 */ /* 0x0001e20000100800 */
[----:B--2---:R-:W-:-:S03]  /*dfe0*/  SEL R4, R27, R16, !P1 ;  /* 0x000000101b047207 */ /* 0x004fc60004800000 */
[----:B------:R2:W-:Y:S04]  /*dff0*/  STL [R1+0x13c], R13 ;  /* 0x00013c0d01007387 */ /* 0x0005e80000100800 */
[----:B------:R3:W-:Y:S01]  /*e000*/  STL [R1+0x140], R4 ;  /* 0x0001400401007387 */ /* 0x0007e20000100800 */
[C---:B0-----:R-:W-:Y:S02]  /*e010*/  SEL R7, R27.reuse, R14, !P1 ;  /* 0x0000000e1b077207 */ /* 0x041fe40004800000 */
[----:B--2---:R-:W-:-:S03]  /*e020*/  SEL R13, R27, R28, !P1 ;  /* 0x0000001c1b0d7207 */ /* 0x004fc60004800000 */
[----:B------:R0:W-:Y:S01]  /*e030*/  STL [R1+0x144], R7 ;  /* 0x0001440701007387 */ /* 0x0001e20000100800 */
[----:B---3--:R-:W-:-:S03]  /*e040*/  SEL R4, R27, R25, !P1 ;  /* 0x000000191b047207 */ /* 0x008fc60004800000 */
[----:B------:R2:W-:Y:S04]  /*e050*/  STL [R1+0x148], R13 ;  /* 0x0001480d01007387 */ /* 0x0005e80000100800 */
[----:B------:R3:W-:Y:S01]  /*e060*/  STL [R1+0x14c], R4 ;  /* 0x00014c0401007387 */ /* 0x0007e20000100800 */
[C---:B0-----:R-:W-:Y:S02]  /*e070*/  SEL R7, R27.reuse, R24, !P1 ;  /* 0x000000181b077207 */ /* 0x041fe40004800000 */
[----:B--2---:R-:W-:-:S03]  /*e080*/  SEL R13, R27, R23, !P1 ;  /* 0x000000171b0d7207 */ /* 0x004fc60004800000 */
[----:B------:R0:W-:Y:S01]  /*e090*/  STL [R1+0x150], R7 ;  /* 0x0001500701007387 */ /* 0x0001e20000100800 */
[----:B---3--:R-:W-:-:S03]  /*e0a0*/  SEL R4, R27, R22, !P1 ;  /* 0x000000161b047207 */ /* 0x008fc60004800000 */
[----:B------:R-:W-:Y:S04]  /*e0b0*/  STL [R1+0x154], R13 ;  /* 0x0001540d01007387 */ /* 0x000fe80000100800 */
[----:B------:R2:W-:Y:S01]  /*e0c0*/  STL [R1+0x15c], R4 ;  /* 0x00015c0401007387 */ /* 0x0005e20000100800 */
[----:B0-----:R-:W-:-:S05]  /*e0d0*/  SEL R7, R27, R21, !P1 ;  /* 0x000000151b077207 */ /* 0x001fca0004800000 */
[----:B------:R-:W-:Y:S01]  /*e0e0*/  STL [R1+0x160], R7 ;  /* 0x0001600701007387 */ /* 0x000fe20000100800 */
[C---:B--2---:R-:W-:Y:S02]  /*e0f0*/  SEL R4, R27.reuse, R2, !P1 ;  /* 0x000000021b047207 */ /* 0x044fe40004800000 */
[C---:B------:R-:W-:Y:S01]  /*e100*/  SEL R2, R27.reuse, R11, !P1 ;  /* 0x0000000b1b027207 */ /* 0x040fe20004800000 */
[----:B------:R0:W-:Y:S04]  /*e110*/  STL [R1+0x1d4], R6 ;  /* 0x0001d40601007387 */ /* 0x0001e80000100800 */
[----:B------:R2:W-:Y:S04]  /*e120*/  STL [R1+0x1e4], R4 ;  /* 0x0001e40401007387 */ /* 0x0005e80000100800 */
[----:B------:R3:W-:Y:S01]  /*e130*/  STL [R1+0x1e8], R2 ;  /* 0x0001e80201007387 */ /* 0x0007e20000100800 */
[----:B0-----:R-:W-:-:S02]  /*e140*/  SEL R6, R27, R9, !P1 ;  /* 0x000000091b067207 */ /* 0x001fc40004800000 */
[----:B--2---:R-:W-:-:S03]  /*e150*/  SEL R4, R27, R8, !P1 ;  /* 0x000000081b047207 */ /* 0x004fc60004800000 */
[----:B------:R-:W-:Y:S01]  /*e160*/  STL [R1+0x1f0], R6 ;  /* 0x0001f00601007387 */ /* 0x000fe20000100800 */
[C---:B---3--:R-:W-:Y:S02]  /*e170*/  SEL R2, R27.reuse, R0, !P1 ;  /* 0x000000001b027207 */ /* 0x048fe40004800000 */
[C---:B------:R-:W-:Y:S01]  /*e180*/  SEL R0, R27.reuse, R5, !P1 ;  /* 0x000000051b007207 */ /* 0x040fe20004800000 */
[----:B------:R0:W-:Y:S04]  /*e190*/  STL [R1+0x1f4], R4 ;  /* 0x0001f40401007387 */ /* 0x0001e80000100800 */
[----:B------:R2:W-:Y:S04]  /*e1a0*/  STL [R1+0x1f8], R2 ;  /* 0x0001f80201007387 */ /* 0x0005e80000100800 */
[----:B------:R3:W-:Y:S04]  /*e1b0*/  STL [R1+0x1fc], R0 ;  /* 0x0001fc0001007387 */ /* 0x0007e80000100800 */
[----:B------:R-:W-:Y:S04]  /*e1c0*/  STL [R1+0x214], R3 ;  /* 0x0002140301007387 */ /* 0x000fe80000100800 */
[----:B0-----:R-:W4:Y:S01]  /*e1d0*/  LDL.LU R4, [R1+0x23c] ;  /* 0x00023c0001047983 */ /* 0x001f220000300800 */
[----:B--2---:R-:W-:-:S02]  /*e1e0*/  SEL R2, R27, R12, !P1 ;  /* 0x0000000c1b027207 */ /* 0x004fc40004800000 */
[----:B---3--:R-:W-:-:S03]  /*e1f0*/  SEL R0, R27, R10, !P1 ;  /* 0x0000000a1b007207 */ /* 0x008fc60004800000 */
[----:B------:R-:W-:Y:S04]  /*e200*/  STL [R1+0x21c], R2 ;  /* 0x00021c0201007387 */ /* 0x000fe80000100800 */
[----:B----4-:R0:W-:Y:S04]  /*e210*/  STL [R1+0xf2c], R4 ;  /* 0x000f2c0401007387 */ /* 0x0101e80000100800 */
        /* <DEDUP_REMOVED lines=339> */
[C---:B---3--:R-:W-:Y:S02]  /*f750*/  SEL R13, R27.reuse, R13, !P1 ;  /* 0x0000000d1b0d7207 */ /* 0x048fe40004800000 */
[C---:B-----5:R-:W-:Y:S02]  /*f760*/  SEL R20, R27.reuse, R20, !P1 ;  /* 0x000000141b147207 */ /* 0x060fe40004800000 */
[C---:B------:R-:W-:Y:S02]  /*f770*/  SEL R7, R27.reuse, R7, !P1 ;  /* 0x000000071b077207 */ /* 0x040fe40004800000 */
[----:B--2---:R-:W-:-:S05]  /*f780*/  SEL R4, R27, R4, !P1 ;  /* 0x000000041b047207 */ /* 0x004fca0004800000 */
[----:B------:R4:W-:Y:S04]  /*f790*/  STL [R1+0x30c], R4 ;  /* 0x00030c0401007387 */ /* 0x0009e80000100800 */
[----:B------:R0:W-:Y:S01]  /*f7a0*/  STL [R1+0x300], R13 ;  /* 0x0003000d01007387 */ /* 0x0001e20000100800 */
[C---:B----4-:R-:W-:Y:S02]  /*f7b0*/  SEL R4, R27.reuse, R26, !P1 ;  /* 0x0000001a1b047207 */ /* 0x050fe40004800000 */
[----:B0-----:R-:W-:-:S03]  /*f7c0*/  SEL R13, R27, R19, !P1 ;  /* 0x000000131b0d7207 */ /* 0x001fc60004800000 */
[----:B------:R0:W-:Y:S04]  /*f7d0*/  STL [R1+0x2fc], R4 ;  /* 0x0002fc0401007387 */ /* 0x0001e80000100800 */
[----:B------:R-:W-:Y:S01]  /*f7e0*/  STL [R1+0x2e8], R20 ;  /* 0x0002e81401007387 */ /* 0x000fe20000100800 */
[----:B0-----:R-:W-:-:S03]  /*f7f0*/  SEL R4, R27, R15, !P1 ;  /* 0x0000000f1b047207 */ /* 0x001fc60004800000 */
[----:B------:R0:W-:Y:S04]  /*f800*/  STL [R1+0x2e4], R13 ;  /* 0x0002e40d01007387 */ /* 0x0001e80000100800 */
        /* <DEDUP_REMOVED lines=24> */
[C---:B0-----:R-:W-:Y:S02]  /*f990*/  SEL R7, R27.reuse, R6, !P1 ;  /* 0x000000061b077207 */ /* 0x041fe40004800000 */
[C---:B------:R-:W-:Y:S02]  /*f9a0*/  SEL R6, R27.reuse, R2, !P1 ;  /* 0x000000021b067207 */ /* 0x040fe40004800000 */
[C---:B------:R-:W-:Y:S01]  /*f9b0*/  SEL R2, R27.reuse, R9, !P1 ;  /* 0x000000091b027207 */ /* 0x040fe20004800000 */
[----:B------:R-:W-:Y:S01]  /*f9c0*/  STL [R1+0x258], R7 ;  /* 0x0002580701007387 */ /* 0x000fe20000100800 */
[----:B--2---:R-:W-:-:S03]  /*f9d0*/  SEL R4, R27, R11, !P1 ;  /* 0x0000000b1b047207 */ /* 0x004fc60004800000 */
[----:B------:R0:W-:Y:S04]  /*f9e0*/  STL [R1+0x230], R6 ;  /* 0x0002300601007387 */ /* 0x0001e80000100800 */
[----:B------:R2:W-:Y:S04]  /*f9f0*/  STL [R1+0x228], R4 ;  /* 0x0002280401007387 */ /* 0x0005e80000100800 */
[----:B------:R3:W-:Y:S01]  /*fa00*/  STL [R1+0x224], R2 ;  /* 0x0002240201007387 */ /* 0x0007e20000100800 */
[C---:B0-----:R-:W-:Y:S02]  /*fa10*/  SEL R6, R27.reuse, R8, !P1 ;  /* 0x000000081b067207 */ /* 0x041fe40004800000 */
[----:B--2---:R-:W-:-:S02]  /*fa20*/  SEL R4, R27, R0, !P1 ;  /* 0x000000001b047207 */ /* 0x004fc40004800000 */
[C---:B------:R-:W-:Y:S02]  /*fa30*/  SEL R0, R27.reuse, R3, !P1 ;  /* 0x000000031b007207 */ /* 0x040fe40004800000 */
[C---:B---3--:R-:W-:Y:S01]  /*fa40*/  SEL R2, R27.reuse, R5, !P1 ;  /* 0x000000051b027207 */ /* 0x048fe20004800000 */
[----:B------:R-:W-:Y:S04]  /*fa50*/  STL [R1+0x218], R6 ;  /* 0x0002180601007387 */ /* 0x000fe80000100800 */
[----:B------:R-:W-:Y:S04]  /*fa60*/  STL [R1+0x210], R4 ;  /* 0x0002100401007387 */ /* 0x000fe80000100800 */
[----:B------:R-:W-:Y:S04]  /*fa70*/  STL [R1+0x20c], R2 ;  /* 0x00020c0201007387 */ /* 0x000fe80000100800 */
[----:B------:R0:W-:Y:S04]  /*fa80*/  STL [R1+0x208], R0 ;  /* 0x0002080001007387 */ /* 0x0001e80000100800 */
[----:B0-----:R-:W2:Y:S01]  /*fa90*/  LDL.LU R0, [R1+0x1c0] ;  /* 0x0001c00001007983 */ /* 0x001ea20000300800 */
[----:B------:R-:W-:-:S02]  /*faa0*/  SEL R3, R27, R12, !P1 ;  /* 0x0000000c1b037207 */ /* 0x000fc40004800000 */
[----:B------:R-:W-:-:S03]  /*fab0*/  SEL R2, R27, R10, !P1 ;  /* 0x0000000a1b027207 */ /* 0x000fc60004800000 */
[----:B------:R-:W-:Y:S04]  /*fac0*/  STL [R1+0x204], R3 ;  /* 0x0002040301007387 */ /* 0x000fe80000100800 */
[----:B--2---:R0:W-:Y:S04]  /*fad0*/  STL [R1+0xefc], R0 ;  /* 0x000efc0001007387 */ /* 0x0041e80000100800 */
        /* <DEDUP_REMOVED lines=43> */
[C---:B----4-:R-:W-:Y:S02]  /*fd90*/  SEL R3, R27.reuse, R3, !P1 ;  /* 0x000000031b037207 */ /* 0x050fe40004800000 */
[C---:B-----5:R-:W-:Y:S02]  /*fda0*/  SEL R12, R27.reuse, R12, !P1 ;  /* 0x0000000c1b0c7207 */ /* 0x060fe40004800000 */
[----:B------:R-:W-:-:S02]  /*fdb0*/  SEL R10, R27, R10, !P1 ;  /* 0x0000000a1b0a7207 */ /* 0x000fc40004800000 */
[C---:B------:R-:W-:Y:S02]  /*fdc0*/  SEL R4, R27.reuse, R4, !P1 ;  /* 0x000000041b047207 */ /* 0x040fe40004800000 */
[C---:B------:R-:W-:Y:S02]  /*fdd0*/  SEL R13, R27.reuse, R13, !P1 ;  /* 0x0000000d1b0d7207 */ /* 0x040fe40004800000 */
[C---:B------:R-:W-:Y:S02]  /*fde0*/  SEL R26, R27.reuse, R26, !P1 ;  /* 0x0000001a1b1a7207 */ /* 0x040fe40004800000 */
[C---:B------:R-:W-:Y:S02]  /*fdf0*/  SEL R15, R27.reuse, R15, !P1 ;  /* 0x0000000f1b0f7207 */ /* 0x040fe40004800000 */
[----:B--2---:R-:W-:-:S05]  /*fe00*/  SEL R0, R27, R0, !P1 ;  /* 0x000000001b007207 */ /* 0x004fca0004800000 */
[----:B------:R0:W-:Y:S04]  /*fe10*/  STL [R1+0x1d8], R0 ;  /* 0x0001d80001007387 */ /* 0x0001e80000100800 */
[----:B0-----:R-:W2:Y:S04]  /*fe20*/  LDL.LU R0, [R1+0xef8] ;  /* 0x000ef80001007983 */ /* 0x001ea80000300800 */
[----:B------:R0:W-:Y:S04]  /*fe30*/  STL [R1+0x1d0], R5 ;  /* 0x0001d00501007387 */ /* 0x0001e80000100800 */
[----:B0-----:R-:W3:Y:S04]  /*fe40*/  LDL.LU R5, [R1+0xef4] ;  /* 0x000ef40001057983 */ /* 0x001ee80000300800 */
[----:B------:R0:W-:Y:S04]  /*fe50*/  STL [R1+0x1cc], R3 ;  /* 0x0001cc0301007387 */ /* 0x0001e80000100800 */
[----:B0-----:R-:W4:Y:S04]  /*fe60*/  LDL.LU R3, [R1+0xef0] ;  /* 0x000ef00001037983 */ /* 0x001f280000300800 */
[----:B------:R0:W-:Y:S04]  /*fe70*/  STL [R1+0x1c8], R12 ;  /* 0x0001c80c01007387 */ /* 0x0001e80000100800 */
[----:B0-----:R-:W5:Y:S04]  /*fe80*/  LDL.LU R12, [R1+0xeec] ;  /* 0x000eec00010c7983 */ /* 0x001f680000300800 */
[----:B------:R0:W-:Y:S04]  /*fe90*/  STL [R1+0x1c4], R10 ;  /* 0x0001c40a01007387 */ /* 0x0001e80000100800 */
[----:B0-----:R-:W2:Y:S04]  /*fea0*/  LDL.LU R10, [R1+0xee8] ;  /* 0x000ee800010a7983 */ /* 0x001ea80000300800 */
[----:B------:R0:W-:Y:S04]  /*feb0*/  STL [R1+0x1c0], R4 ;  /* 0x0001c00401007387 */ /* 0x0001e80000100800 */
[----:B------:R1:W-:Y:S01]  /*fec0*/  STL [R1+0x1bc], R13 ;  /* 0x0001bc0d01007387 */ /* 0x0003e20000100800 */
[----:B0-----:R-:W-:-:S03]  /*fed0*/  SEL R4, R27, R20, !P1 ;  /* 0x000000141b047207 */ /* 0x001fc60004800000 */
[----:B------:R-:W-:Y:S01]  /*fee0*/  STL [R1+0x1b8], R26 ;  /* 0x0001b81a01007387 */ /* 0x000fe20000100800 */
[----:B-1----:R-:W-:-:S03]  /*fef0*/  SEL R13, R27, R19, !P1 ;  /* 0x000000131b0d7207 */ /* 0x002fc60004800000 */
[----:B------:R0:W-:Y:S04]  /*ff00*/  STL [R1+0x1b4], R4 ;  /* 0x0001b40401007387 */ /* 0x0001e80000100800 */
[----:B------:R1:W-:Y:S01]  /*ff10*/  STL [R1+0x1b0], R13 ;  /* 0x0001b00d01007387 */ /* 0x0003e20000100800 */
[----:B0-----:R-:W-:-:S03]  /*ff20*/  SEL R4, R27, R7, !P1 ;  /* 0x000000071b047207 */ /* 0x001fc60004800000 */
[----:B------:R-:W-:Y:S01]  /*ff30*/  STL [R1+0x1ac], R15 ;  /* 0x0001ac0f01007387 */ /* 0x000fe20000100800 */
[C---:B------:R-:W-:Y:S02]  /*ff40*/  SEL R7, R27.reuse, R29, !P1 ;  /* 0x0000001d1b077207 */ /* 0x040fe40004800000 */
[C---:B-1----:R-:W-:Y:S01]  /*ff50*/  SEL R13, R27.reuse, R18, !P1 ;  /* 0x000000121b0d7207 */ /* 0x042fe20004800000 */
[----:B------:R0:W-:Y:S04]  /*ff60*/  STL [R1+0x1a8], R4 ;  /* 0x0001a80401007387 */ /* 0x0001e80000100800 */
[----:B------:R1:W-:Y:S01]  /*ff70*/  STL [R1+0x1a4], R13 ;  /* 0x0001a40d01007387 */ /* 0x0003e20000100800 */
[----:B0-----:R-:W-:-:S03]  /*ff80*/  SEL R4, R27, R17, !P1 ;  /* 0x000000111b047207 */ /* 0x001fc60004800000 */
[----:B------:R0:W-:Y:S01]  /*ff90*/  STL [R1+0x1a0], R7 ;  /* 0x0001a00701007387 */ /* 0x0001e20000100800 */
[----:B-1----:R-:W-:-:S03]  /*ffa0*/  SEL R13, R27, R16, !P1 ;  /* 0x000000101b0d7207 */ /* 0x002fc60004800000 */
[----:B------:R1:W-:Y:S01]  /*ffb0*/  STL [R1+0x19c], R4 ;  /* 0x00019c0401007387 */ /* 0x0003e20000100800 */
[----:B0-----:R-:W-:-:S03]  /*ffc0*/  SEL R7, R27, R14, !P1 ;  /* 0x0000000e1b077207 */ /* 0x001fc60004800000 */
[----:B------:R0:W-:Y:S01]  /*ffd0*/  STL [R1+0x198], R13 ;  /* 0x0001980d01007387 */ /* 0x0001e20000100800 */
[----:B-1----:R-:W-:-:S03]  /*ffe0*/  SEL R4, R27, R28, !P1 ;  /* 0x0000001c1b047207 */ /* 0x002fc60004800000 */
[----:B------:R1:W-:Y:S04]  /*fff0*/  STL [R1+0x194], R7 ;  /* 0x0001940701007387 */ /* 0x0003e80000100800 */
[----:B------:R1:W-:Y:S01]  /*10000*/  STL [R1+0x190], R4 ;  /* 0x0001900401007387 */ /* 0x0003e20000100800 */
[C---:B0-----:R-:W-:Y:S02]  /*10010*/  SEL R13, R27.reuse, R25, !P1 ;  /* 0x000000191b0d7207 */ /* 0x041fe40004800000 */
[----:B-1----:R-:W-:-:S03]  /*10020*/  SEL R7, R27, R24, !P1 ;  /* 0x000000181b077207 */ /* 0x002fc60004800000 */
[----:B------:R0:W-:Y:S01]  /*10030*/  STL [R1+0x18c], R13 ;  /* 0x00018c0d01007387 */ /* 0x0001e20000100800 */
[----:B------:R-:W-:-:S03]  /*10040*/  SEL R4, R27, R23, !P1 ;  /* 0x000000171b047207 */ /* 0x000fc60004800000 */
[----:B------:R1:W-:Y:S04]  /*10050*/  STL [R1+0x188], R7 ;  /* 0x0001880701007387 */ /* 0x0003e80000100800 */
[----:B------:R1:W-:Y:S01]  /*10060*/  STL [R1+0x184], R4 ;  /* 0x0001840401007387 */ /* 0x0003e20000100800 */
[C---:B0-----:R-:W-:Y:S02]  /*10070*/  SEL R13, R27.reuse, R22, !P1 ;  /* 0x000000161b0d7207 */ /* 0x041fe40004800000 */
[----:B-1----:R-:W-:-:S03]  /*10080*/  SEL R7, R27, R21, !P1 ;  /* 0x000000151b077207 */ /* 0x002fc60004800000 */
[----:B------:R-:W-:Y:S01]  /*10090*/  STL [R1+0x180], R13 ;  /* 0x0001800d01007387 */ /* 0x000fe20000100800 */
[----:B------:R-:W-:-:S03]  /*100a0*/  SEL R4, R27, R6, !P1 ;  /* 0x000000061b047207 */ /* 0x000fc60004800000 */
[----:B------:R-:W-:Y:S01]  /*100b0*/  STL [R1+0x17c], R7 ;  /* 0x00017c0701007387 */ /* 0x000fe20000100800 */
[C---:B------:R-:W-:Y:S02]  /*100c0*/  SEL R6, R27.reuse, R2, !P1 ;  /* 0x000000021b067207 */ /* 0x040fe40004800000 */
[C---:B------:R-:W-:Y:S01]  /*100d0*/  SEL R2, R27.reuse, R11, !P1 ;  /* 0x0000000b1b027207 */ /* 0x040fe20004800000 */
[----:B------:R0:W-:Y:S04]  /*100e0*/  STL [R1+0x178], R4 ;  /* 0x0001780401007387 */ /* 0x0001e80000100800 */
[----:B------:R1:W-:Y:S01]  /*100f0*/  STL [R1+0x174], R6 ;  /* 0x0001740601007387 */ /* 0x0003e20000100800 */
[----:B0-----:R-:W-:-:S03]  /*10100*/  SEL R4, R27, R9, !P1 ;  /* 0x000000091b047207 */ /* 0x001fc60004800000 */
[----:B------:R-:W-:Y:S01]  /*10110*/  STL [R1+0x170], R2 ;  /* 0x0001700201007387 */ /* 0x000fe20000100800 */
[----:B-1----:R-:W-:-:S03]  /*10120*/  SEL R6, R27, R8, !P1 ;  /* 0x000000081b067207 */ /* 0x002fc60004800000 */
[----:B------:R5:W-:Y:S04]  /*10130*/  STL [R1+0x16c], R4 ;  /* 0x00016c0401007387 */ /* 0x000be80000100800 */
[----:B------:R-:W-:Y:S01]  /*10140*/  STL [R1+0x168], R6 ;  /* 0x0001680601007387 */ /* 0x000fe20000100800 */
[C---:B-----5:R-:W-:Y:S02]  /*10150*/  SEL R4, R27.reuse, R12, !P1 ;  /* 0x0000000c1b047207 */ /* 0x060fe40004800000 */
[----:B--2---:R-:W-:-:S05]  /*10160*/  SEL R2, R27, R10, !P1 ;  /* 0x0000000a1b027207 */ /* 0x004fca0004800000 */
[----:B------:R-:W-:Y:S04]  /*10170*/  STL [R1+0x164], R2 ;  /* 0x0001640201007387 */ /* 0x000fe80000100800 */
[----:B------:R0:W-:Y:S04]  /*10180*/  STL [R1+0x158], R4 ;  /* 0x0001580401007387 */ /* 0x0001e80000100800 */
[----:B0-----:R-:W2:Y:S01]  /*10190*/  LDL.LU R4, [R1+0x60] ;  /* 0x0000600001047983 */ /* 0x001ea20000300800 */
[C---:B----4-:R-:W-:Y:S02]  /*101a0*/  SEL R3, R27.reuse, R3, !P1 ;  /* 0x000000031b037207 */ /* 0x050fe40004800000 */
[----:B---3--:R-:W-:-:S03]  /*101b0*/  SEL R2, R27, R5, !P1 ;  /* 0x000000051b027207 */ /* 0x008fc60004800000 */
[----:B------:R-:W-:Y:S04]  /*101c0*/  STL [R1+0x130], R3 ;  /* 0x0001300301007387 */ /* 0x000fe80000100800 */
[----:B--2---:R0:W-:Y:S04]  /*101d0*/  STL [R1+0xee0], R4 ;  /* 0x000ee00401007387 */ /* 0x0041e80000100800 */
[----:B------:R-:W-:Y:S04]  /*101e0*/  STL [R1+0xf4], R2 ;  /* 0x0000f40201007387 */ /* 0x000fe80000100800 */
[----:B0-----:R-:W2:Y:S01]  /*101f0*/  LDL.LU R4, [R1+0x8c] ;  /* 0x00008c0001047983 */ /* 0x001ea20000300800 */
[----:B------:R-:W-:-:S03]  /*10200*/  SEL R0, R27, R0, !P1 ;  /* 0x000000001b007207 */ /* 0x000fc60004800000 */
        /* <DEDUP_REMOVED lines=28> */
[----:B------:R0:W-:Y:S04]  /*103d0*/  STL [R1+0xa4], R0 ;  /* 0x0000a40001007387 */ /* 0x0001e80000100800 */
[----:B0-----:R-:W3:Y:S01]  /*103e0*/  LDL.LU R0, [R1+0xd4] ;  /* 0x0000d40001007983 */ /* 0x001ee20000300800 */
        /* <DEDUP_REMOVED lines=14> */
[C---:B------:R-:W-:Y:S02]  /*104d0*/  SEL R14, R27.reuse, R14, !P1 ;  /* 0x0000000e1b0e7207 */ /* 0x040fe40004800000 */
        /* <DEDUP_REMOVED lines=22> */
[----:B0-----:R-:W2:Y:S04]  /*10640*/  LDL.LU R7, [R1+0xec8] ;  /* 0x000ec80001077983 */ /* 0x001ea80000300800 */
[----:B------:R0:W-:Y:S04]  /*10650*/  STL [R1+0x60], R18 ;  /* 0x0000601201007387 */ /* 0x0001e80000100800 */
[----:B0-----:R-:W2:Y:S04]  /*10660*/  LDL.LU R18, [R1+0xec4] ;  /* 0x000ec40001127983 */ /* 0x001ea80000300800 */
        /* <DEDUP_REMOVED lines=25> */
[----:B0-----:R-:W5:Y:S01]  /*10800*/  LDL.LU R8, [R1+0xe90] ;  /* 0x000e900001087983 */ /* 0x001f620000300800 */
[----:B------:R-:W-:-:S02]  /*10810*/  SEL R0, R27, R0, !P1 ;  /* 0x000000001b007207 */ /* 0x000fc40004800000 */
[----:B------:R-:W-:-:S03]  /*10820*/  SEL R5, R27, R5, !P1 ;  /* 0x000000051b057207 */ /* 0x000fc60004800000 */
[----:B------:R0:W-:Y:S04]  /*10830*/  STL [R1+0x20], R0 ;  /* 0x0000200001007387 */ /* 0x0001e80000100800 */
[----:B------:R1:W-:Y:S01]  /*10840*/  STL [R1+0x1c], R5 ;  /* 0x00001c0501007387 */ /* 0x0003e20000100800 */
[C---:B0-----:R-:W-:Y:S02]  /*10850*/  SEL R0, R27.reuse, R3, !P1 ;  /* 0x000000031b007207 */ /* 0x041fe40004800000 */
[C---:B------:R-:W-:Y:S02]  /*10860*/  SEL R3, R27.reuse, R12, !P1 ;  /* 0x0000000c1b037207 */ /* 0x040fe40004800000 */
[C---:B-1----:R-:W-:Y:S01]  /*10870*/  SEL R5, R27.reuse, R10, !P1 ;  /* 0x0000000a1b057207 */ /* 0x042fe20004800000 */
[----:B------:R0:W-:Y:S04]  /*10880*/  STL [R1+0x18], R0 ;  /* 0x0000180001007387 */ /* 0x0001e80000100800 */
[----:B------:R1:W-:Y:S01]  /*10890*/  STL [R1+0x14], R3 ;  /* 0x0000140301007387 */ /* 0x0003e20000100800 */
[----:B0-----:R-:W-:-:S03]  /*108a0*/  SEL R0, R27, R15, !P1 ;  /* 0x0000000f1b007207 */ /* 0x001fc60004800000 */
[----:B------:R-:W-:Y:S01]  /*108b0*/  STL [R1+0x10], R5 ;  /* 0x0000100501007387 */ /* 0x000fe20000100800 */
[----:B-1----:R-:W-:-:S03]  /*108c0*/  SEL R3, R27, R29, !P1 ;  /* 0x0000001d1b037207 */ /* 0x002fc60004800000 */
[----:B------:R0:W-:Y:S01]  /*108d0*/  STL [R1+0xc], R0 ;  /* 0x00000c0001007387 */ /* 0x0001e20000100800 */
[----:B------:R-:W-:-:S03]  /*108e0*/  SEL R15, R27, R2, !P1 ;  /* 0x000000021b0f7207 */ /* 0x000fc60004800000 */
[----:B0-----:R-:W5:Y:S04]  /*108f0*/  LDL.LU R0, [R1+0x7c] ;  /* 0x00007c0001007983 */ /* 0x001f680000300800 */
[----:B------:R0:W-:Y:S04]  /*10900*/  STL [R1+0x8], R3 ;  /* 0x0000080301007387 */ /* 0x0001e80000100800 */
[----:B0-----:R-:W5:Y:S04]  /*10910*/  LDL.LU R3, [R1+0x78] ;  /* 0x0000780001037983 */ /* 0x001f680000300800 */
[----:B------:R-:W5:Y:S04]  /*10920*/  LDL.LU R5, [R1+0x74] ;  /* 0x0000740001057983 */ /* 0x000f680000300800 */
[----:B------:R-:W5:Y:S04]  /*10930*/  LDL.LU R10, [R1+0xa0] ;  /* 0x0000a000010a7983 */ /* 0x000f680000300800 */
[----:B------:R-:W5:Y:S04]  /*10940*/  LDL.LU R12, [R1+0xa8] ;  /* 0x0000a800010c7983 */ /* 0x000f680000300800 */
[----:B------:R0:W-:Y:S04]  /*10950*/  STL [R1+0xde4], R15 ;  /* 0x000de40f01007387 */ /* 0x0001e80000100800 */
[----:B0-----:R-:W5:Y:S01]  /*10960*/  LDL.LU R15, [R1+0x100] ;  /* 0x00010000010f7983 */ /* 0x001f620000300800 */
[----:B--2---:R-:W-:-:S02]  /*10970*/  SEL R17, R27, R17, !P1 ;  /* 0x000000111b117207 */ /* 0x004fc40004800000 */
[C---:B---3--:R-:W-:Y:S02]  /*10980*/  SEL R16, R27.reuse, R16, !P1 ;  /* 0x000000101b107207 */ /* 0x048fe40004800000 */
[C---:B----4-:R-:W-:Y:S02]  /*10990*/  SEL R14, R27.reuse, R14, !P1 ;  /* 0x0000000e1b0e7207 */ /* 0x050fe40004800000 */
[C---:B-----5:R-:W-:Y:S02]  /*109a0*/  SEL R28, R27.reuse, R28, !P1 ;  /* 0x0000001c1b1c7207 */ /* 0x060fe40004800000 */
        /* <DEDUP_REMOVED lines=9> */
[----:B------:R-:W2:Y:S04]  /*10a40*/  LDL.LU R8, [R1+0x70] ;  /* 0x0000700001087983 */ /* 0x000ea80000300800 */
[----:B------:R0:W-:Y:S04]  /*10a50*/  STL [R1+0xde8], R2 ;  /* 0x000de80201007387 */ /* 0x0001e80000100800 */
[----:B0-----:R-:W3:Y:S04]  /*10a60*/  LDL.LU R2, [R1+0xfc] ;  /* 0x0000fc0001027983 */ /* 0x001ee80000300800 */
[----:B------:R-:W4:Y:S04]  /*10a70*/  LDL.LU R9, [R1+0x6c] ;  /* 0x00006c0001097983 */ /* 0x000f280000300800 */
[----:B------:R0:W-:Y:S04]  /*10a80*/  STL [R1+0xdec], R29 ;  /* 0x000dec1d01007387 */ /* 0x0001e80000100800 */
[----:B0-----:R-:W5:Y:S04]  /*10a90*/  LDL.LU R29, [R1+0xf8] ;  /* 0x0000f800011d7983 */ /* 0x001f680000300800 */
[----:B------:R0:W-:Y:S04]  /*10aa0*/  STL [R1+0xdf0], R11 ;  /* 0x000df00b01007387 */ /* 0x0001e80000100800 */
[----:B0-----:R-:W3:Y:S04]  /*10ab0*/  LDL.LU R11, [R1+0xe0] ;  /* 0x0000e000010b7983 */ /* 0x001ee80000300800 */
        /* <DEDUP_REMOVED lines=13> */
[----:B0-----:R-:W5:Y:S04]  /*10b90*/  LDL.LU R28, [R1+0xb0] ;  /* 0x0000b000011c7983 */ /* 0x001f680000300800 */
[----:B------:R0:W-:Y:S04]  /*10ba0*/  STL [R1+0xe10], R14 ;  /* 0x000e100e01007387 */ /* 0x0001e80000100800 */
[----:B0-----:R-:W5:Y:S04]  /*10bb0*/  LDL.LU R14, [R1+0xac] ;  /* 0x0000ac00010e7983 */ /* 0x001f680000300800 */
[----:B------:R-:W-:Y:S04]  /*10bc0*/  STL [R1+0xe14], R16 ;  /* 0x000e141001007387 */ /* 0x000fe80000100800 */
[----:B------:R0:W-:Y:S04]  /*10bd0*/  STL [R1+0xe18], R17 ;  /* 0x000e181101007387 */ /* 0x0001e80000100800 */
[----:B0-----:R-:W5:Y:S01]  /*10be0*/  LDL R17, [R1+0x414] ;  /* 0x0004140001117983 */ /* 0x001f620000100800 */
[----:B------:R-:W-:-:S02]  /*10bf0*/  SEL R18, R27, R18, !P1 ;  /* 0x000000121b127207 */ /* 0x000fc40004800000 */
[C---:B------:R-:W-:Y:S02]  /*10c00*/  SEL R19, R27.reuse, R19, !P1 ;  /* 0x000000131b137207 */ /* 0x040fe40004800000 */
[C---:B------:R-:W-:Y:S02]  /*10c10*/  SEL R20, R27.reuse, R20, !P1 ;  /* 0x000000141b147207 */ /* 0x040fe40004800000 */
[C---:B------:R-:W-:Y:S01]  /*10c20*/  SEL R26, R27.reuse, R26, !P1 ;  /* 0x0000001a1b1a7207 */ /* 0x040fe20004800000 */
[----:B------:R-:W-:Y:S01]  /*10c30*/  STL [R1+0xe1c], R18 ;  /* 0x000e1c1201007387 */ /* 0x000fe20000100800 */
[C---:B------:R-:W-:Y:S02]  /*10c40*/  SEL R13, R27.reuse, R13, !P1 ;  /* 0x0000000d1b0d7207 */ /* 0x040fe40004800000 */
[----:B------:R-:W-:Y:S01]  /*10c50*/  SEL R4, R27, R4, !P1 ;  /* 0x000000041b047207 */ /* 0x000fe20004800000 */
[----:B------:R-:W-:Y:S01]  /*10c60*/  STL [R1+0xe20], R19 ;  /* 0x000e201301007387 */ /* 0x000fe20000100800 */
[----:B------:R-:W-:Y:S01]  /*10c70*/  IMAD R16, RZ, RZ, -UR10 ;  /* 0x8000000aff107e24 */ /* 0x000fe2000f8e02ff */
[----:B------:R-:W-:Y:S01]  /*10c80*/  LEA.HI.X.SX32 R7, R7, UR7, 0x1, P6 ;  /* 0x0000000707077c11 */ /* 0x000fe2000b0f0eff */
[----:B------:R-:W-:Y:S01]  /*10c90*/  IMAD R0, R0, UR5, RZ ;  /* 0x0000000500007c24 */ /* 0x000fe2000f8e02ff */
[----:B------:R-:W-:Y:S01]  /*10ca0*/  STL [R1+0xe24], R20 ;  /* 0x000e241401007387 */ /* 0x000fe20000100800 */
[----:B------:R-:W-:Y:S01]  /*10cb0*/  IMAD R3, R3, UR5, RZ ;  /* 0x0000000503037c24 */ /* 0x000fe2000f8e02ff */
[----:B------:R-:W0:Y:S02]  /*10cc0*/  LDCU.64 UR6, c[0x0][0x380] ;  /* 0x00007000ff0677ac */ /* 0x000e240008000a00 */
[----:B------:R-:W-:Y:S04]  /*10cd0*/  STL [R1+0xe28], R26 ;  /* 0x000e281a01007387 */ /* 0x000fe80000100800 */
[----:B------:R-:W-:Y:S01]  /*10ce0*/  STL [R1+0xe2c], R13 ;  /* 0x000e2c0d01007387 */ /* 0x000fe20000100800 */
[----:B------:R-:W-:-:S03]  /*10cf0*/  IMAD R5, R5, UR5, RZ ;  /* 0x0000000505057c24 */ /* 0x000fc6000f8e02ff */
[----:B------:R-:W-:Y:S01]  /*10d00*/  STL [R1+0xe30], R4 ;  /* 0x000e300401007387 */ /* 0x000fe20000100800 */
[----:B------:R-:W-:-:S03]  /*10d10*/  IMAD R10, R10, UR5, RZ ;  /* 0x000000050a0a7c24 */ /* 0x000fc6000f8e02ff */
[----:B------:R-:W-:Y:S01]  /*10d20*/  STL [R1+0xe34], R7 ;  /* 0x000e340701007387 */ /* 0x000fe20000100800 */
[----:B------:R-:W-:-:S03]  /*10d30*/  IMAD R12, R12, UR5, RZ ;  /* 0x000000050c0c7c24 */ /* 0x000fc6000f8e02ff */
[----:B------:R3:W-:Y:S01]  /*10d40*/  STL [R1+0xe38], R0 ;  /* 0x000e380001007387 */ /* 0x0007e20000100800 */
[----:B--2---:R-:W-:Y:S02]  /*10d50*/  IMAD R8, R8, UR5, RZ ;  /* 0x0000000508087c24 */ /* 0x004fe4000f8e02ff */
[----:B----4-:R-:W-:Y:S02]  /*10d60*/  IMAD R9, R9, UR5, RZ ;  /* 0x0000000509097c24 */ /* 0x010fe4000f8e02ff */
[----:B---3--:R-:W-:Y:S02]  /*10d70*/  IMAD R0, R25, UR5, RZ ;  /* 0x0000000519007c24 */ /* 0x008fe4000f8e02ff */
[----:B-----5:R-:W-:Y:S02]  /*10d80*/  IMAD R27, R14, UR5, RZ ;  /* 0x000000050e1b7c24 */ /* 0x020fe4000f8e02ff */
[----:B------:R-:W-:-:S05]  /*10d90*/  IMAD R4, R16, 0x8, R17 ;  /* 0x0000000810047824 */ /* 0x000fca00078e0211 */
[----:B------:R1:W-:Y:S04]  /*10da0*/  STL [R1+0x370], R4 ;  /* 0x0003700401007387 */ /* 0x0003e80000100800 */
[----:B------:R2:W-:Y:S04]  /*10db0*/  STL [R1+0xe3c], R3 ;  /* 0x000e3c0301007387 */ /* 0x0005e80000100800 */
[----:B------:R-:W-:Y:S01]  /*10dc0*/  STL [R1+0xe40], R5 ;  /* 0x000e400501007387 */ /* 0x000fe20000100800 */
[----:B-1----:R-:W-:-:S03]  /*10dd0*/  IMAD R4, R28, UR5, RZ ;  /* 0x000000051c047c24 */ /* 0x002fc6000f8e02ff */
[----:B------:R-:W-:Y:S01]  /*10de0*/  STL [R1+0xe44], R8 ;  /* 0x000e440801007387 */ /* 0x000fe20000100800 */
[----:B--2---:R-:W-:-:S03]  /*10df0*/  IMAD R3, R24, UR5, RZ ;  /* 0x0000000518037c24 */ /* 0x004fc6000f8e02ff */
[----:B------:R-:W-:Y:S04]  /*10e00*/  STL [R1+0xe48], R9 ;  /* 0x000e480901007387 */ /* 0x000fe80000100800 */
[----:B------:R-:W-:Y:S04]  /*10e10*/  STL [R1+0xe4c], R10 ;  /* 0x000e4c0a01007387 */ /* 0x000fe80000100800 */
[----:B------:R-:W-:Y:S04]  /*10e20*/  STL [R1+0xe50], R12 ;  /* 0x000e500c01007387 */ /* 0x000fe80000100800 */
[----:B------:R-:W-:Y:S04]  /*10e30*/  STL [R1+0xe54], R27 ;  /* 0x000e541b01007387 */ /* 0x000fe80000100800 */
[----:B------:R1:W-:Y:S04]  /*10e40*/  STL [R1+0x3c], R4 ;  /* 0x00003c0401007387 */ /* 0x0003e80000100800 */
[----:B------:R2:W-:Y:S04]  /*10e50*/  STL [R1+0x44], R0 ;  /* 0x0000440001007387 */ /* 0x0005e80000100800 */
[----:B------:R3:W-:Y:S01]  /*10e60*/  STL [R1+0x6c], R3 ;  /* 0x00006c0301007387 */ /* 0x0007e20000100800 */
[----:B-1----:R-:W-:-:S02]  /*10e70*/  IMAD R4, R23, UR5, RZ ;  /* 0x0000000517047c24 */ /* 0x002fc4000f8e02ff */
[----:B--2---:R-:W-:-:S03]  /*10e80*/  IMAD R0, R22, UR5, RZ ;  /* 0x0000000516007c24 */ /* 0x004fc6000f8e02ff */
[----:B------:R1:W-:Y:S01]  /*10e90*/  STL [R1+0x70], R4 ;  /* 0x0000700401007387 */ /* 0x0003e20000100800 */
[----:B---3--:R-:W-:-:S03]  /*10ea0*/  IMAD R3, R21, UR5, RZ ;  /* 0x0000000515037c24 */ /* 0x008fc6000f8e02ff */
[----:B------:R2:W-:Y:S04]  /*10eb0*/  STL [R1+0x74], R0 ;  /* 0x0000740001007387 */ /* 0x0005e80000100800 */
[----:B------:R3:W-:Y:S01]  /*10ec0*/  STL [R1+0x78], R3 ;  /* 0x0000780301007387 */ /* 0x0007e20000100800 */
[----:B-1----:R-:W-:Y:S02]  /*10ed0*/  IMAD R4, R6, UR5, RZ ;  /* 0x0000000506047c24 */ /* 0x002fe4000f8e02ff */
[----:B--2---:R-:W-:-:S03]  /*10ee0*/  IMAD R0, R11, UR5, RZ ;  /* 0x000000050b007c24 */ /* 0x004fc6000f8e02ff */
[----:B------:R-:W-:Y:S01]  /*10ef0*/  STL [R1+0x7c], R4 ;  /* 0x00007c0401007387 */ /* 0x000fe20000100800 */
[----:B---3--:R-:W-:-:S03]  /*10f00*/  IMAD R3, R29, UR5, RZ ;  /* 0x000000051d037c24 */ /* 0x008fc6000f8e02ff */
[----:B------:R1:W-:Y:S04]  /*10f10*/  STL [R1+0x80], R0 ;  /* 0x0000800001007387 */ /* 0x0003e80000100800 */
[----:B------:R-:W-:Y:S04]  /*10f20*/  STL [R1+0x84], R3 ;  /* 0x0000840301007387 */ /* 0x000fe80000100800 */
[----:B------:R-:W2:Y:S01]  /*10f30*/  LDL.LU R27, [R1+0x118] ;  /* 0x00011800011b7983 */ /* 0x000ea20000300800 */
[----:B------:R-:W-:Y:S02]  /*10f40*/  IMAD R2, R2, UR5, RZ ;  /* 0x0000000502027c24 */ /* 0x000fe4000f8e02ff */
[----:B-1----:R-:W-:-:S03]  /*10f50*/  IMAD R0, R15, UR5, RZ ;  /* 0x000000050f007c24 */ /* 0x002fc6000f8e02ff */
[----:B------:R-:W-:Y:S04]  /*10f60*/  STL [R1+0xa0], R2 ;  /* 0x0000a00201007387 */ /* 0x000fe80000100800 */
[----:B--2---:R1:W-:Y:S04]  /*10f70*/  STL [R1+0xe88], R27 ;  /* 0x000e881b01007387 */ /* 0x0043e80000100800 */
[----:B------:R-:W-:Y:S04]  /*10f80*/  STL [R1+0xa8], R0 ;  /* 0x0000a80001007387 */ /* 0x000fe80000100800 */
[----:B-1----:R-:W2:Y:S04]  /*10f90*/  LDL.LU R27, [R1+0x114] ;  /* 0x00011400011b7983 */ /* 0x002ea80000300800 */
[----:B--2---:R1:W-:Y:S04]  /*10fa0*/  STL [R1+0xe8c], R27 ;  /* 0x000e8c1b01007387 */ /* 0x0043e80000100800 */
[----:B-1----:R-:W2:Y:S04]  /*10fb0*/  LDL.LU R27, [R1+0x104] ;  /* 0x00010400011b7983 */ /* 0x002ea80000300800 */
        /* <DEDUP_REMOVED lines=28> */
[----:B--2---:R-:W-:-:S05]  /*11180*/  IMAD R27, R27, UR5, RZ ;  /* 0x000000051b1b7c24 */ /* 0x004fca000f8e02ff */
[----:B------:R1:W-:Y:S04]  /*11190*/  STL [R1+0xac], R27 ;  /* 0x0000ac1b01007387 */ /* 0x0003e80000100800 */
[----:B-1----:R-:W2:Y:S02]  /*111a0*/  LDL.LU R27, [R1+0xe8c] ;  /* 0x000e8c00011b7983 */ /* 0x002ea40000300800 */
[----:B--2---:R-:W-:-:S05]  /*111b0*/  IMAD R27, R27, UR5, RZ ;  /* 0x000000051b1b7c24 */ /* 0x004fca000f8e02ff */
[----:B------:R1:W-:Y:S04]  /*111c0*/  STL [R1+0xb0], R27 ;  /* 0x0000b01b01007387 */ /* 0x0003e80000100800 */
[----:B-1----:R-:W2:Y:S01]  /*111d0*/  LDL.LU R27, [R1+0xe88] ;  /* 0x000e8800011b7983 */ /* 0x002ea20000300800 */
[----:B---3--:R-:W-:Y:S02]  /*111e0*/  IMAD R0, R0, UR5, RZ ;  /* 0x0000000500007c24 */ /* 0x008fe4000f8e02ff */
[----:B------:R-:W-:Y:S02]  /*111f0*/  IMAD R4, R4, UR5, RZ ;  /* 0x0000000504047c24 */ /* 0x000fe4000f8e02ff */
[----:B--2---:R-:W-:-:S05]  /*11200*/  IMAD R27, R27, UR5, RZ ;  /* 0x000000051b1b7c24 */ /* 0x004fca000f8e02ff */
[----:B------:R1:W-:Y:S02]  /*11210*/  STL [R1+0xb4], R27 ;  /* 0x0000b41b01007387 */ /* 0x0003e40000100800 */
[----:B-1----:R-:W-:Y:S02]  /*11220*/  IMAD R27, R12, UR5, RZ ;  /* 0x000000050c1b7c24 */ /* 0x002fe4000f8e02ff */
[----:B----4-:R-:W-:Y:S02]  /*11230*/  IMAD R12, R10, UR5, RZ ;  /* 0x000000050a0c7c24 */ /* 0x010fe4000f8e02ff */
[----:B-----5:R-:W-:Y:S02]  /*11240*/  IMAD R10, R9, UR5, RZ ;  /* 0x00000005090a7c24 */ /* 0x020fe4000f8e02ff */
[----:B------:R-:W-:Y:S01]  /*11250*/  IMAD R9, R8, UR5, RZ ;  /* 0x0000000508097c24 */ /* 0x000fe2000f8e02ff */
[----:B------:R-:W-:Y:S01]  /*11260*/  STL [R1+0xb8], R27 ;  /* 0x0000b81b01007387 */ /* 0x000fe20000100800 */
[----:B------:R-:W-:-:S02]  /*11270*/  IMAD R8, R5, UR5, RZ ;  /* 0x0000000505087c24 */ /* 0x000fc4000f8e02ff */
[----:B------:R-:W-:Y:S01]  /*11280*/  IMAD R5, R3, UR5, RZ ;  /* 0x0000000503057c24 */ /* 0x000fe2000f8e02ff */
[----:B------:R-:W-:Y:S01]  /*11290*/  STL [R1+0xbc], R12 ;  /* 0x0000bc0c01007387 */ /* 0x000fe20000100800 */
[----:B------:R-:W-:-:S03]  /*112a0*/  IMAD R3, R7, UR5, RZ ;  /* 0x0000000507037c24 */ /* 0x000fc6000f8e02ff */
[----:B------:R-:W-:Y:S04]  /*112b0*/  STL [R1+0xc0], R10 ;  /* 0x0000c00a01007387 */ /* 0x000fe80000100800 */
[----:B------:R-:W-:Y:S04]  /*112c0*/  STL [R1+0xc4], R9 ;  /* 0x0000c40901007387 */ /* 0x000fe80000100800 */
[----:B------:R-:W-:Y:S04]  /*112d0*/  STL [R1+0xc8], R8 ;  /* 0x0000c80801007387 */ /* 0x000fe80000100800 */
[----:B------:R-:W-:Y:S04]  /*112e0*/  STL [R1+0xcc], R5 ;  /* 0x0000cc0501007387 */ /* 0x000fe80000100800 */
[----:B------:R1:W-:Y:S04]  /*112f0*/  STL [R1+0xd0], R0 ;  /* 0x0000d00001007387 */ /* 0x0003e80000100800 */
[----:B------:R2:W-:Y:S01]  /*11300*/  STL [R1+0xd4], R3 ;  /* 0x0000d40301007387 */ /* 0x0005e20000100800 */
[----:B-1----:R-:W-:-:S03]  /*11310*/  IMAD R0, R13, UR5, RZ ;  /* 0x000000050d007c24 */ /* 0x002fc6000f8e02ff */
[----:B------:R1:W-:Y:S01]  /*11320*/  STL [R1+0xd8], R4 ;  /* 0x0000d80401007387 */ /* 0x0003e20000100800 */
[----:B--2---:R-:W-:-:S03]  /*11330*/  IMAD R3, R26, UR5, RZ ;  /* 0x000000051a037c24 */ /* 0x004fc6000f8e02ff */
[----:B------:R2:W-:Y:S04]  /*11340*/  STL [R1+0xdc], R0 ;  /* 0x0000dc0001007387 */ /* 0x0005e80000100800 */
[----:B------:R3:W-:Y:S01]  /*11350*/  STL [R1+0xe0], R3 ;  /* 0x0000e00301007387 */ /* 0x0007e20000100800 */
[----:B-1----:R-:W-:Y:S02]  /*11360*/  IMAD R4, R20, UR5, RZ ;  /* 0x0000000514047c24 */ /* 0x002fe4000f8e02ff */
[----:B--2---:R-:W-:-:S03]  /*11370*/  IMAD R0, R19, UR5, RZ ;  /* 0x0000000513007c24 */ /* 0x004fc6000f8e02ff */
[----:B------:R1:W-:Y:S01]  /*11380*/  STL [R1+0xe4], R4 ;  /* 0x0000e40401007387 */ /* 0x0003e20000100800 */
[----:B---3--:R-:W-:-:S03]  /*11390*/  IMAD R3, R18, UR5, RZ ;  /* 0x0000000512037c24 */ /* 0x008fc6000f8e02ff */
        /* <DEDUP_REMOVED lines=555> */
[----:B----4-:R-:W-:Y:S02]  /*13650*/  IMAD R10, R10, UR5, RZ ;  /* 0x000000050a0a7c24 */ /* 0x010fe4000f8e02ff */
[----:B-----5:R-:W-:Y:S02]  /*13660*/  IMAD R9, R9, UR5, RZ ;  /* 0x0000000509097c24 */ /* 0x020fe4000f8e02ff */
[----:B------:R-:W-:-:S02]  /*13670*/  IMAD R8, R8, UR5, RZ ;  /* 0x0000000508087c24 */ /* 0x000fc4000f8e02ff */
[----:B------:R-:W-:Y:S02]  /*13680*/  IMAD R5, R5, UR5, RZ ;  /* 0x0000000505057c24 */ /* 0x000fe4000f8e02ff */
[----:B------:R-:W-:Y:S02]  /*13690*/  IMAD R3, R3, UR5, RZ ;  /* 0x0000000503037c24 */ /* 0x000fe4000f8e02ff */
[----:B------:R-:W-:Y:S02]  /*136a0*/  IMAD R0, R0, UR5, RZ ;  /* 0x0000000500007c24 */ /* 0x000fe4000f8e02ff */
[----:B------:R-:W-:Y:S02]  /*136b0*/  IMAD R7, R7, UR5, RZ ;  /* 0x0000000507077c24 */ /* 0x000fe4000f8e02ff */
[----:B------:R-:W-:Y:S02]  /*136c0*/  IMAD R4, R4, UR5, RZ ;  /* 0x0000000504047c24 */ /* 0x000fe4000f8e02ff */
        /* <DEDUP_REMOVED lines=19> */
[----:B--2---:R-:W-:-:S05]  /*13800*/  IMAD R27, R27, UR5, RZ ;  /* 0x000000051b1b7c24 */ /* 0x004fca000f8e02ff */
[----:B------:R1:W-:Y:S04]  /*13810*/  STL [R1+0x9c], R27 ;  /* 0x00009c1b01007387 */ /* 0x0003e80000100800 */
[----:B-1----:R-:W2:Y:S04]  /*13820*/  LDL.LU R27, [R1+0xe54] ;  /* 0x000e5400011b7983 */ /* 0x002ea80000300800 */
[----:B------:R1:W-:Y:S04]  /*13830*/  STL [R1+0x98], R12 ;  /* 0x0000980c01007387 */ /* 0x0003e80000100800 */
[----:B-1----:R-:W3:Y:S04]  /*13840*/  LDL.LU R12, [R1+0xe50] ;  /* 0x000e5000010c7983 */ /* 0x002ee80000300800 */
[----:B------:R1:W-:Y:S04]  /*13850*/  STL [R1+0x94], R10 ;  /* 0x0000940a01007387 */ /* 0x0003e80000100800 */
[----:B-1----:R-:W4:Y:S04]  /*13860*/  LDL.LU R10, [R1+0xe4c] ;  /* 0x000e4c00010a7983 */ /* 0x002f280000300800 */
[----:B------:R1:W-:Y:S04]  /*13870*/  STL [R1+0x90], R9 ;  /* 0x0000900901007387 */ /* 0x0003e80000100800 */
[----:B-1----:R-:W5:Y:S04]  /*13880*/  LDL.LU R9, [R1+0xe48] ;  /* 0x000e480001097983 */ /* 0x002f680000300800 */
[----:B------:R1:W-:Y:S04]  /*13890*/  STL [R1+0x8c], R8 ;  /* 0x00008c0801007387 */ /* 0x0003e80000100800 */
[----:B-1----:R-:W2:Y:S04]  /*138a0*/  LDL.LU R8, [R1+0xe44] ;  /* 0x000e440001087983 */ /* 0x002ea80000300800 */
        /* <DEDUP_REMOVED lines=47> */
[----:B-1----:R-:W3:Y:S01]  /*13ba0*/  LDL.LU R15, [R1+0xde4] ;  /* 0x000de400010f7983 */ /* 0x002ee20000300800 */
[----:B--2---:R-:W-:-:S02]  /*13bb0*/  IMAD R2, R2, UR5, RZ ;  /* 0x0000000502027c24 */ /* 0x004fc4000f8e02ff */
[----:B---3--:R-:W-:-:S05]  /*13bc0*/  IMAD R15, R15, UR5, RZ ;  /* 0x000000050f0f7c24 */ /* 0x008fca000f8e02ff */
[----:B------:R1:W-:Y:S04]  /*13bd0*/  STL [R1+0x4], R15 ;  /* 0x0000040f01007387 */ /* 0x0003e80000100800 */
[----:B-1----:R-:W2:Y:S04]  /*13be0*/  LDL.LU R15, [R1+0xde0] ;  /* 0x000de000010f7983 */ /* 0x002ea80000300800 */
[----:B------:R1:W-:Y:S04]  /*13bf0*/  STL [R1], R2 ;  /* 0x0000000201007387 */ /* 0x0003e80000100800 */
[----:B-1----:R-:W3:Y:S01]  /*13c00*/  LDL.LU R2, [R1+0xddc] ;  /* 0x000ddc0001027983 */ /* 0x002ee20000300800 */
[----:B------:R-:W-:-:S02]  /*13c10*/  IMAD R29, R29, UR5, RZ ;  /* 0x000000051d1d7c24 */ /* 0x000fc4000f8e02ff */
[----:B------:R-:W-:-:S03]  /*13c20*/  IMAD R6, R6, UR5, RZ ;  /* 0x0000000506067c24 */ /* 0x000fc6000f8e02ff */
[----:B------:R1:W-:Y:S01]  /*13c30*/  STL [R1+0xda8], R29 ;  /* 0x000da81d01007387 */ /* 0x0003e20000100800 */
[----:B------:R-:W-:Y:S02]  /*13c40*/  IMAD R21, R21, UR5, RZ ;  /* 0x0000000515157c24 */ /* 0x000fe4000f8e02ff */
[----:B------:R-:W-:Y:S02]  /*13c50*/  IMAD R22, R22, UR5, RZ ;  /* 0x0000000516167c24 */ /* 0x000fe4000f8e02ff */
[----:B------:R-:W-:Y:S02]  /*13c60*/  IMAD R23, R23, UR5, RZ ;  /* 0x0000000517177c24 */ /* 0x000fe4000f8e02ff */
[----:B-1----:R-:W-:Y:S02]  /*13c70*/  IMAD R29, R11, UR5, RZ ;  /* 0x000000050b1d7c24 */ /* 0x002fe4000f8e02ff */
[----:B------:R-:W-:Y:S02]  /*13c80*/  IMAD R24, R24, UR5, RZ ;  /* 0x0000000518187c24 */ /* 0x000fe4000f8e02ff */
[----:B------:R-:W-:-:S02]  /*13c90*/  IMAD R25, R25, UR5, RZ ;  /* 0x0000000519197c24 */ /* 0x000fc4000f8e02ff */
[----:B------:R-:W-:Y:S02]  /*13ca0*/  IMAD R28, R28, UR5, RZ ;  /* 0x000000051c1c7c24 */ /* 0x000fe4000f8e02ff */
[----:B------:R-:W-:Y:S02]  /*13cb0*/  IMAD R14, R14, UR5, RZ ;  /* 0x000000050e0e7c24 */ /* 0x000fe4000f8e02ff */
[----:B------:R-:W-:Y:S02]  /*13cc0*/  IMAD R16, R16, UR5, RZ ;  /* 0x0000000510107c24 */ /* 0x000fe4000f8e02ff */
[----:B------:R-:W-:Y:S02]  /*13cd0*/  IMAD R17, R17, UR5, RZ ;  /* 0x0000000511117c24 */ /* 0x000fe4000f8e02ff */
[----:B------:R-:W-:Y:S02]  /*13ce0*/  IMAD R18, R18, UR5, RZ ;  /* 0x0000000512127c24 */ /* 0x000fe4000f8e02ff */
[----:B---3--:R-:W-:Y:S01]  /*13cf0*/  IMAD R11, R2, UR4, RZ ;  /* 0x00000004020b7c24 */ /* 0x008fe2000f8e02ff */
[----:B------:R-:W1:Y:S01]  /*13d00*/  LDCU UR4, c[0x0][0x3a8] ;  /* 0x00007500ff0477ac */ /* 0x000e620008000800 */
[----:B------:R-:W3:Y:S04]  /*13d10*/  LDL.LU R2, [R1+0x74] ;  /* 0x0000740001027983 */ /* 0x000ee80000300800 */
[----:B------:R-:W-:Y:S04]  /*13d20*/  STL [R1+0x3a0], R29 ;  /* 0x0003a01d01007387 */ /* 0x000fe80000100800 */
[----:B------:R2:W-:Y:S04]  /*13d30*/  STL [R1+0xdac], R11 ;  /* 0x000dac0b01007387 */ /* 0x0005e80000100800 */
[----:B------:R0:W-:Y:S04]  /*13d40*/  STL [R1+0xdb0], R6 ;  /* 0x000db00601007387 */ /* 0x0001e80000100800 */
[----:B------:R-:W-:Y:S04]  /*13d50*/  STL [R1+0xdb4], R21 ;  /* 0x000db41501007387 */ /* 0x000fe80000100800 */
[----:B------:R-:W-:Y:S04]  /*13d60*/  STL [R1+0xdb8], R22 ;  /* 0x000db81601007387 */ /* 0x000fe80000100800 */
[----:B------:R-:W-:Y:S04]  /*13d70*/  STL [R1+0xdbc], R23 ;  /* 0x000dbc1701007387 */ /* 0x000fe80000100800 */
[----:B------:R-:W-:Y:S04]  /*13d80*/  STL [R1+0xdc0], R24 ;  /* 0x000dc01801007387 */ /* 0x000fe80000100800 */
[----:B------:R-:W-:Y:S04]  /*13d90*/  STL [R1+0xdc4], R25 ;  /* 0x000dc41901007387 */ /* 0x000fe80000100800 */
[----:B------:R-:W-:Y:S04]  /*13da0*/  STL [R1+0xdc8], R28 ;  /* 0x000dc81c01007387 */ /* 0x000fe80000100800 */
[----:B------:R1:W-:Y:S01]  /*13db0*/  STL [R1+0xdcc], R14 ;  /* 0x000dcc0e01007387 */ /* 0x0003e20000100800 */
[----:B--2---:R-:W-:-:S02]  /*13dc0*/  IADD3 R11, P1, PT, R0, R15, RZ ;  /* 0x0000000f000b7210 */ /* 0x004fc40007f3e0ff */
[-C--:B0-----:R-:W-:Y:S01]  /*13dd0*/  IADD3 R6, P2, PT, R3, R15.reuse, RZ ;  /* 0x0000000f03067210 */ /* 0x081fe20007f5e0ff */
[----:B-1----:R-:W2:Y:S04]  /*13de0*/  LDL.LU R14, [R1+0x78] ;  /* 0x00007800010e7983 */ /* 0x002ea80000300800 */
[----:B------:R0:W-:Y:S04]  /*13df0*/  STL [R1+0xdd0], R16 ;  /* 0x000dd01001007387 */ /* 0x0001e80000100800 */
[----:B0-----:R-:W2:Y:S04]  /*13e00*/  LDL.LU R16, [R1+0x70] ;  /* 0x0000700001107983 */ /* 0x001ea80000300800 */
[----:B------:R0:W-:Y:S04]  /*13e10*/  STL [R1+0xdd4], R17 ;  /* 0x000dd41101007387 */ /* 0x0001e80000100800 */
[----:B0-----:R-:W2:Y:S04]  /*13e20*/  LDL.LU R17, [R1+0x6c] ;  /* 0x00006c0001117983 */ /* 0x001ea80000300800 */
[----:B------:R0:W-:Y:S04]  /*13e30*/  STL [R1+0xdd8], R18 ;  /* 0x000dd81201007387 */ /* 0x0001e80000100800 */
[----:B0-----:R-:W2:Y:S04]  /*13e40*/  LDL.LU R18, [R1+0x44] ;  /* 0x0000440001127983 */ /* 0x001ea80000300800 */
[----:B------:R-:W3:Y:S04]  /*13e50*/  LDL.LU R28, [R1+0x7c] ;  /* 0x00007c00011c7983 */ /* 0x000ee80000300800 */
[----:B------:R0:W-:Y:S04]  /*13e60*/  STL [R1+0xd44], R11 ;  /* 0x000d440b01007387 */ /* 0x0001e80000100800 */
[----:B------:R1:W-:Y:S04]  /*13e70*/  STL [R1+0xd48], R6 ;  /* 0x000d480601007387 */ /* 0x0003e80000100800 */
[----:B------:R-:W3:Y:S01]  /*13e80*/  LDL.LU R25, [R1+0x80] ;  /* 0x0000800001197983 */ /* 0x000ee20000300800 */
[----:B0-----:R-:W-:-:S02]  /*13e90*/  IADD3 R11, P3, PT, R5, R15, RZ ;  /* 0x0000000f050b7210 */ /* 0x001fc40007f7e0ff */
[----:B-1----:R-:W-:-:S03]  /*13ea0*/  IADD3 R6, P4, PT, R8, R15, RZ ;  /* 0x0000000f08067210 */ /* 0x002fc60007f9e0ff */
[----:B------:R5:W-:Y:S04]  /*13eb0*/  STL [R1+0xd4c], R11 ;  /* 0x000d4c0b01007387 */ /* 0x000be80000100800 */
[----:B------:R4:W-:Y:S04]  /*13ec0*/  STL [R1+0xd50], R6 ;  /* 0x000d500601007387 */ /* 0x0009e80000100800 */
[----:B------:R-:W3:Y:S01]  /*13ed0*/  LDL.LU R24, [R1+0x84] ;  /* 0x0000840001187983 */ /* 0x000ee20000300800 */
[-C--:B-----5:R-:W-:Y:S02]  /*13ee0*/  IADD3 R11, P5, PT, R9, R15.reuse, RZ ;  /* 0x0000000f090b7210 */ /* 0x0a0fe40007fbe0ff */
[----:B----4-:R-:W-:-:S03]  /*13ef0*/  IADD3 R6, P6, PT, R10, R15, RZ ;  /* 0x0000000f0a067210 */ /* 0x010fc60007fde0ff */
[----:B------:R-:W-:Y:S04]  /*13f00*/  STL [R1+0xd54], R11 ;  /* 0x000d540b01007387 */ /* 0x000fe80000100800 */
[----:B------:R0:W-:Y:S02]  /*13f10*/  STL [R1+0xd58], R6 ;  /* 0x000d580601007387 */ /* 0x0001e40000100800 */
[----:B0-----:R-:W-:Y:S02]  /*13f20*/  LEA.HI.X.SX32 R6, R0, R7, 0x1, P1 ;  /* 0x0000000700067211 */ /* 0x001fe400008f0eff */
[----:B------:R-:W4:Y:S01]  /*13f30*/  LDL.LU R0, [R1+0x3c] ;  /* 0x00003c0001007983 */ /* 0x000f220000300800 */
[----:B------:R-:W-:-:S05]  /*13f40*/  IADD3 R11, P0, PT, R12, R15, RZ ;  /* 0x0000000f0c0b7210 */ /* 0x000fca0007f1e0ff */
[----:B------:R-:W-:Y:S04]  /*13f50*/  STL [R1+0xd5c], R11 ;  /* 0x000d5c0b01007387 */ /* 0x000fe80000100800 */
[----:B------:R-:W5:Y:S01]  /*13f60*/  LDL.LU R23, [R1+0xa0] ;  /* 0x0000a00001177983 */ /* 0x000f620000300800 */
[----:B------:R-:W-:-:S03]  /*13f70*/  LEA.HI.X.SX32 R3, R3, R7, 0x1, P2 ;  /* 0x0000000703037211 */ /* 0x000fc600010f0eff */
[----:B------:R0:W-:Y:S04]  /*13f80*/  STL [R1+0xd3c], R6 ;  /* 0x000d3c0601007387 */ /* 0x0001e80000100800 */
[----:B------:R-:W3:Y:S01]  /*13f90*/  LDL.LU R22, [R1+0xa8] ;  /* 0x0000a80001167983 */ /* 0x000ee20000300800 */
[----:B0-----:R-:W-:-:S05]  /*13fa0*/  IADD3 R6, P1, PT, R27, R15, RZ ;  /* 0x0000000f1b067210 */ /* 0x001fca0007f3e0ff */
[----:B------:R-:W-:Y:S04]  /*13fb0*/  STL [R1+0xd40], R6 ;  /* 0x000d400601007387 */ /* 0x000fe80000100800 */
[----:B------:R0:W-:Y:S04]  /*13fc0*/  STL [R1+0xd34], R3 ;  /* 0x000d340301007387 */ /* 0x0001e80000100800 */
[----:B------:R-:W3:Y:S01]  /*13fd0*/  LDL.LU R21, [R1+0xac] ;  /* 0x0000ac0001157983 */ /* 0x000ee20000300800 */
[----:B0-----:R-:W-:Y:S02]  /*13fe0*/  LEA.HI.X.SX32 R3, R5, R7, 0x1, P3 ;  /* 0x0000000705037211 */ /* 0x001fe400018f0eff */
[----:B--2---:R-:W-:-:S02]  /*13ff0*/  IADD3 R5, P3, PT, R18, R15, RZ ;  /* 0x0000000f12057210 */ /* 0x004fc40007f7e0ff */
[----:B----4-:R-:W-:-:S05]  /*14000*/  IADD3 R6, P2, PT, R0, R15, RZ ;  /* 0x0000000f00067210 */ /* 0x010fca0007f5e0ff */
[----:B------:R0:W-:Y:S04]  /*14010*/  STL [R1+0xd38], R6 ;  /* 0x000d380601007387 */ /* 0x0001e80000100800 */
[----:B------:R1:W-:Y:S04]  /*14020*/  STL [R1+0xd2c], R3 ;  /* 0x000d2c0301007387 */ /* 0x0003e80000100800 */
[----:B0-----:R-:W2:Y:S01]  /*14030*/  LDL.LU R6, [R1+0xb0] ;  /* 0x0000b00001067983 */ /* 0x001ea20000300800 */
[----:B-1----:R-:W-:-:S03]  /*14040*/  LEA.HI.X.SX32 R3, R8, R7, 0x1, P4 ;  /* 0x0000000708037211 */ /* 0x002fc600020f0eff */
[----:B------:R0:W-:Y:S04]  /*14050*/  STL [R1+0xd30], R5 ;  /* 0x000d300501007387 */ /* 0x0001e80000100800 */
[----:B------:R1:W-:Y:S04]  /*14060*/  STL [R1+0xd24], R3 ;  /* 0x000d240301007387 */ /* 0x0003e80000100800 */
[----:B------:R-:W4:Y:S01]  /*14070*/  LDL.LU R11, [R1+0xb4] ;  /* 0x0000b400010b7983 */ /* 0x000f220000300800 */
[----:B0-----:R-:W-:Y:S02]  /*14080*/  IADD3 R5, P4, PT, R17, R15, RZ ;  /* 0x0000000f11057210 */ /* 0x001fe40007f9e0ff */
[----:B-1----:R-:W-:-:S03]  /*14090*/  LEA.HI.X.SX32 R3, R9, R7, 0x1, P5 ;  /* 0x0000000709037211 */ /* 0x002fc600028f0eff */
[----:B------:R0:W-:Y:S04]  /*140a0*/  STL [R1+0xd28], R5 ;  /* 0x000d280501007387 */ /* 0x0001e80000100800 */
[----:B------:R1:W-:Y:S04]  /*140b0*/  STL [R1+0xd1c], R3 ;  /* 0x000d1c0301007387 */ /* 0x0003e80000100800 */
[----:B------:R-:W4:Y:S01]  /*140c0*/  LDL.LU R29, [R1+0xb8] ;  /* 0x0000b800011d7983 */ /* 0x000f220000300800 */
[----:B0-----:R-:W-:Y:S02]  /*140d0*/  IADD3 R5, P5, PT, R16, R15, RZ ;  /* 0x0000000f10057210 */ /* 0x001fe40007fbe0ff */
[----:B-1----:R-:W-:-:S03]  /*140e0*/  LEA.HI.X.SX32 R3, R10, R7, 0x1, P6 ;  /* 0x000000070a037211 */ /* 0x002fc600030f0eff */
[----:B------:R0:W-:Y:S04]  /*140f0*/  STL [R1+0xd20], R5 ;  /* 0x000d200501007387 */ /* 0x0001e80000100800 */
[----:B------:R1:W-:Y:S01]  /*14100*/  STL [R1+0xd14], R3 ;  /* 0x000d140301007387 */ /* 0x0003e20000100800 */
[----:B---3--:R-:W-:-:S03]  /*14110*/  IADD3 R8, P6, PT, R2, R15, RZ ;  /* 0x0000000f02087210 */ /* 0x008fc60007fde0ff */
[----:B0-----:R-:W3:Y:S01]  /*14120*/  LDL.LU R5, [R1+0xbc] ;  /* 0x0000bc0001057983 */ /* 0x001ee20000300800 */
[----:B-1----:R-:W-:-:S03]  /*14130*/  LEA.HI.X.SX32 R3, R12, R7, 0x1, P0 ;  /* 0x000000070c037211 */ /* 0x002fc600000f0eff */
[----:B------:R0:W-:Y:S04]  /*14140*/  STL [R1+0xd18], R8 ;  /* 0x000d180801007387 */ /* 0x0001e80000100800 */
[----:B------:R1:W-:Y:S01]  /*14150*/  STL [R1+0xd0c], R3 ;  /* 0x000d0c0301007387 */ /* 0x0003e20000100800 */
[----:B------:R-:W-:Y:S02]  /*14160*/  IADD3 R9, P0, PT, R14, R15, RZ ;  /* 0x0000000f0e097210 */ /* 0x000fe40007f1e0ff */
[----:B0-----:R-:W-:Y:S01]  /*14170*/  LEA.HI.X.SX32 R8, R27, R7, 0x1, P1 ;  /* 0x000000071b087211 */ /* 0x001fe200008f0eff */
[----:B-1----:R-:W3:Y:S04]  /*14180*/  LDL.LU R3, [R1+0xc0] ;  /* 0x0000c00001037983 */ /* 0x002ee80000300800 */
[----:B------:R0:W-:Y:S04]  /*14190*/  STL [R1+0xd10], R9 ;  /* 0x000d100901007387 */ /* 0x0001e80000100800 */
[----:B------:R1:W-:Y:S01]  /*141a0*/  STL [R1+0x580], R8 ;  /* 0x0005800801007387 */ /* 0x0003e20000100800 */
[----:B0-----:R-:W-:-:S02]  /*141b0*/  IADD3 R9, P1, PT, R28, R15, RZ ;  /* 0x0000000f1c097210 */ /* 0x001fc40007f3e0ff */
[-C--:B-1----:R-:W-:Y:S02]  /*141c0*/  LEA.HI.X.SX32 R8, R0, R7.reuse, 0x1, P2 ;  /* 0x0000000700087211 */ /* 0x082fe400010f0eff */
[----:B------:R-:W3:Y:S04]  /*141d0*/  LDL.LU R0, [R1+0xc4] ;  /* 0x0000c40001007983 */ /* 0x000ee80000300800 */
[----:B------:R-:W-:Y:S04]  /*141e0*/  STL [R1+0x5a0], R9 ;  /* 0x0005a00901007387 */ /* 0x000fe80000100800 */
[----:B------:R0:W-:Y:S02]  /*141f0*/  STL [R1+0x584], R8 ;  /* 0x0005840801007387 */ /* 0x0001e40000100800 */
[----:B0-----:R-:W-:-:S02]  /*14200*/  LEA.HI.X.SX32 R8, R18, R7, 0x1, P3 ;  /* 0x0000000712087211 */ /* 0x001fc400018f0eff */
[----:B------:R-:W3:Y:S01]  /*14210*/  LDL.LU R18, [R1+0xc8] ;  /* 0x0000c80001127983 */ /* 0x000ee20000300800 */
[----:B------:R-:W-:-:S05]  /*14220*/  IADD3 R9, P2, PT, R25, R15, RZ ;  /* 0x0000000f19097210 */ /* 0x000fca0007f5e0ff */
[----:B------:R-:W-:Y:S04]  /*14230*/  STL [R1+0x5a8], R9 ;  /* 0x0005a80901007387 */ /* 0x000fe80000100800 */
[----:B------:R0:W-:Y:S02]  /*14240*/  STL [R1+0x588], R8 ;  /* 0x0005880801007387 */ /* 0x0001e40000100800 */
[----:B0-----:R-:W-:Y:S02]  /*14250*/  LEA.HI.X.SX32 R8, R17, R7, 0x1, P4 ;  /* 0x0000000711087211 */ /* 0x001fe400020f0eff */
[----:B------:R-:W3:Y:S01]  /*14260*/  LDL.LU R17, [R1+0xcc] ;  /* 0x0000cc0001117983 */ /* 0x000ee20000300800 */
[----:B------:R-:W-:-:S05]  /*14270*/  IADD3 R9, P3, PT, R24, R15, RZ ;  /* 0x0000000f18097210 */ /* 0x000fca0007f7e0ff */
[----:B------:R-:W-:Y:S04]  /*14280*/  STL [R1+0x5b0], R9 ;  /* 0x0005b00901007387 */ /* 0x000fe80000100800 */
[----:B------:R0:W-:Y:S02]  /*14290*/  STL [R1+0x58c], R8 ;  /* 0x00058c0801007387 */ /* 0x0001e40000100800 */
[----:B0-----:R-:W-:Y:S02]  /*142a0*/  LEA.HI.X.SX32 R8, R16, R7, 0x1, P5 ;  /* 0x0000000710087211 */ /* 0x001fe400028f0eff */
[----:B------:R-:W3:Y:S01]  /*142b0*/  LDL.LU R16, [R1+0xd0] ;  /* 0x0000d00001107983 */ /* 0x000ee20000300800 */
[----:B-----5:R-:W-:-:S05]  /*142c0*/  IADD3 R9, P4, PT, R23, R15, RZ ;  /* 0x0000000f17097210 */ /* 0x020fca0007f9e0ff */
[----:B------:R0:W-:Y:S04]  /*142d0*/  STL [R1+0x5b8], R9 ;  /* 0x0005b80901007387 */ /* 0x0001e80000100800 */
[----:B------:R1:W-:Y:S01]  /*142e0*/  STL [R1+0x590], R8 ;  /* 0x0005900801007387 */ /* 0x0003e20000100800 */
[----:B0-----:R-:W-:Y:S02]  /*142f0*/  IADD3 R9, P5, PT, R22, R15, RZ ;  /* 0x0000000f16097210 */ /* 0x001fe40007fbe0ff */
[----:B-1----:R-:W-:Y:S02]  /*14300*/  LEA.HI.X.SX32 R8, R2, R7, 0x1, P6 ;  /* 0x0000000702087211 */ /* 0x002fe400030f0eff */
[----:B------:R-:W5:Y:S04]  /*14310*/  LDL.LU R2, [R1+0xd4] ;  /* 0x0000d40001027983 */ /* 0x000f680000300800 */
[----:B------:R0:W-:Y:S04]  /*14320*/  STL [R1+0x5c0], R9 ;  /* 0x0005c00901007387 */ /* 0x0001e80000100800 */
[----:B------:R1:W-:Y:S01]  /*14330*/  STL [R1+0x594], R8 ;  /* 0x0005940801007387 */ /* 0x0003e20000100800 */
[----:B0-----:R-:W-:-:S02]  /*14340*/  IADD3 R9, P6, PT, R21, R15, RZ ;  /* 0x0000000f15097210 */ /* 0x001fc40007fde0ff */
[-C--:B-1----:R-:W-:Y:S02]  /*14350*/  LEA.HI.X.SX32 R8, R14, R7.reuse, 0x1, P0 ;  /* 0x000000070e087211 */ /* 0x082fe400000f0eff */
[----:B------:R-:W5:Y:S04]  /*14360*/  LDL.LU R14, [R1+0xd8] ;  /* 0x0000d800010e7983 */ /* 0x000f680000300800 */
[----:B------:R-:W-:Y:S04]  /*14370*/  STL [R1+0x5c8], R9 ;  /* 0x0005c80901007387 */ /* 0x000fe80000100800 */
[----:B------:R0:W-:Y:S02]  /*14380*/  STL [R1+0x598], R8 ;  /* 0x0005980801007387 */ /* 0x0001e40000100800 */
[----:B0-----:R-:W-:-:S02]  /*14390*/  LEA.HI.X.SX32 R8, R28, R7, 0x1, P1 ;  /* 0x000000071c087211 */ /* 0x001fc400008f0eff */
[----:B------:R-:W5:Y:S01]  /*143a0*/  LDL.LU R28, [R1+0xdc] ;  /* 0x0000dc00011c7983 */ /* 0x000f620000300800 */
[----:B--2---:R-:W-:-:S05]  /*143b0*/  IADD3 R9, P0, PT, R6, R15, RZ ;  /* 0x0000000f06097210 */ /* 0x004fca0007f1e0ff */
[----:B------:R-:W-:Y:S04]  /*143c0*/  STL [R1+0x5d0], R9 ;  /* 0x0005d00901007387 */ /* 0x000fe80000100800 */
[----:B------:R0:W-:Y:S02]  /*143d0*/  STL [R1+0x59c], R8 ;  /* 0x00059c0801007387 */ /* 0x0001e40000100800 */
[----:B0-----:R-:W-:Y:S02]  /*143e0*/  LEA.HI.X.SX32 R8, R25, R7, 0x1, P2 ;  /* 0x0000000719087211 */ /* 0x001fe400010f0eff */
[----:B------:R-:W2:Y:S01]  /*143f0*/  LDL.LU R25, [R1+0xe0] ;  /* 0x0000e00001197983 */ /* 0x000ea20000300800 */
[----:B----4-:R-:W-:-:S05]  /*14400*/  IADD3 R9, P1, PT, R11, R15, RZ ;  /* 0x0000000f0b097210 */ /* 0x010fca0007f3e0ff */
[----:B------:R0:W-:Y:S04]  /*14410*/  STL [R1+0x5d8], R9 ;  /* 0x0005d80901007387 */ /* 0x0001e80000100800 */
[----:B------:R1:W-:Y:S01]  /*14420*/  STL [R1+0x5a4], R8 ;  /* 0x0005a40801007387 */ /* 0x0003e20000100800 */
[----:B0-----:R-:W-:Y:S02]  /*14430*/  IADD3 R9, P2, PT, R29, R15, RZ ;  /* 0x0000000f1d097210 */ /* 0x001fe40007f5e0ff */
[----:B-1----:R-:W-:Y:S02]  /*14440*/  LEA.HI.X.SX32 R8, R24, R7, 0x1, P3 ;  /* 0x0000000718087211 */ /* 0x002fe400018f0eff */
[----:B------:R-:W4:Y:S04]  /*14450*/  LDL.LU R24, [R1+0xe4] ;  /* 0x0000e40001187983 */ /* 0x000f280000300800 */
[----:B------:R3:W-:Y:S04]  /*14460*/  STL [R1+0x5e0], R9 ;  /* 0x0005e00901007387 */ /* 0x0007e80000100800 */
[----:B------:R0:W-:Y:S01]  /*14470*/  STL [R1+0x5ac], R8 ;  /* 0x0005ac0801007387 */ /* 0x0001e20000100800 */
[----:B---3--:R-:W-:-:S02]  /*14480*/  IADD3 R9, P3, PT, R5, R15, RZ ;  /* 0x0000000f05097210 */ /* 0x008fc40007f7e0ff */
[----:B0-----:R-:W-:Y:S02]  /*14490*/  LEA.HI.X.SX32 R8, R23, R7, 0x1, P4 ;  /* 0x0000000717087211 */ /* 0x001fe400020f0eff */
[----:B------:R-:W3:Y:S04]  /*144a0*/  LDL.LU R23, [R1+0xe8] ;  /* 0x0000e80001177983 */ /* 0x000ee80000300800 */
[----:B------:R0:W-:Y:S04]  /*144b0*/  STL [R1+0x5e8], R9 ;  /* 0x0005e80901007387 */ /* 0x0001e80000100800 */
[----:B------:R1:W-:Y:S01]  /*144c0*/  STL [R1+0x5b4], R8 ;  /* 0x0005b40801007387 */ /* 0x0003e20000100800 */
[----:B0-----:R-:W-:-:S02]  /*144d0*/  IADD3 R9, P4, PT, R3, R15, RZ ;  /* 0x0000000f03097210 */ /* 0x001fc40007f9e0ff */
[----:B-1----:R-:W-:Y:S02]  /*144e0*/  LEA.HI.X.SX32 R8, R22, R7, 0x1, P5 ;  /* 0x0000000716087211 */ /* 0x002fe400028f0eff */
        /* <DEDUP_REMOVED lines=46> */
[----:B------:R-:W-:Y:S04]  /*147d0*/  STL [R1+0x638], R9 ;  /* 0x0006380901007387 */ /* 0x000fe80000100800 */
[----:B------:R0:W-:Y:S02]  /*147e0*/  STL [R1+0x604], R8 ;  /* 0x0006040801007387 */ /* 0x0001e40000100800 */
[----:B0-----:R-:W-:Y:S02]  /*147f0*/  LEA.HI.X.SX32 R8, R16, R7, 0x1, P1 ;  /* 0x0000000710087211 */ /* 0x001fe400008f0eff */
[----:B---3--:R-:W-:Y:S01]  /*14800*/  IADD3 R9, P0, PT, R23, R15, RZ ;  /* 0x0000000f17097210 */ /* 0x008fe20007f1e0ff */
[----:B------:R-:W3:Y:S04]  /*14810*/  LDL.LU R16, [R1+0x11c] ;  /* 0x00011c0001107983 */ /* 0x000ee80000300800 */
[----:B------:R-:W-:Y:S04]  /*14820*/  STL [R1+0x640], R9 ;  /* 0x0006400901007387 */ /* 0x000fe80000100800 */
[----:B------:R0:W-:Y:S02]  /*14830*/  STL [R1+0x60c], R8 ;  /* 0x00060c0801007387 */ /* 0x0001e40000100800 */
[----:B0-----:R-:W-:-:S02]  /*14840*/  LEA.HI.X.SX32 R8, R2, R7, 0x1, P2 ;  /* 0x0000000702087211 */ /* 0x001fc400010f0eff */
[----:B------:R-:W-:Y:S01]  /*14850*/  IADD3 R9, P1, PT, R22, R15, RZ ;  /* 0x0000000f16097210 */ /* 0x000fe20007f3e0ff */
[----:B------:R-:W4:Y:S04]  /*14860*/  LDL.LU R2, [R1+0x120] ;  /* 0x0001200001027983 */ /* 0x000f280000300800 */
[----:B------:R-:W-:Y:S04]  /*14870*/  STL [R1+0x648], R9 ;  /* 0x0006480901007387 */ /* 0x000fe80000100800 */
[----:B------:R0:W-:Y:S02]  /*14880*/  STL [R1+0x614], R8 ;  /* 0x0006140801007387 */ /* 0x0001e40000100800 */
[----:B0-----:R-:W-:-:S02]  /*14890*/  LEA.HI.X.SX32 R8, R14, R7, 0x1, P3 ;  /* 0x000000070e087211 */ /* 0x001fc400018f0eff */
[----:B------:R-:W4:Y:S01]  /*148a0*/  LDL.LU R14, [R1+0x124] ;  /* 0x00012400010e7983 */ /* 0x000f220000300800 */
[----:B------:R-:W-:-:S05]  /*148b0*/  IADD3 R9, P2, PT, R21, R15, RZ ;  /* 0x0000000f15097210 */ /* 0x000fca0007f5e0ff */
[----:B------:R-:W-:Y:S04]  /*148c0*/  STL [R1+0x650], R9 ;  /* 0x0006500901007387 */ /* 0x000fe80000100800 */
[----:B------:R0:W-:Y:S02]  /*148d0*/  STL [R1+0x61c], R8 ;  /* 0x00061c0801007387 */ /* 0x0001e40000100800 */
[----:B0-----:R-:W-:Y:S02]  /*148e0*/  LEA.HI.X.SX32 R8, R28, R7, 0x1, P4 ;  /* 0x000000071c087211 */ /* 0x001fe400020f0eff */
[----:B------:R-:W4:Y:S01]  /*148f0*/  LDL.LU R28, [R1+0x128] ;  /* 0x00012800011c7983 */ /* 0x000f220000300800 */
[----:B------:R-:W-:-:S05]  /*14900*/  IADD3 R9, P3, PT, R6, R15, RZ ;  /* 0x0000000f06097210 */ /* 0x000fca0007f7e0ff */
[----:B------:R0:W-:Y:S04]  /*14910*/  STL [R1+0x658], R9 ;  /* 0x0006580901007387 */ /* 0x0001e80000100800 */
[----:B------:R1:W-:Y:S01]  /*14920*/  STL [R1+0x624], R8 ;  /* 0x0006240801007387 */ /* 0x0003e20000100800 */
[----:B0-----:R-:W-:Y:S02]  /*14930*/  IADD3 R9, P4, PT, R11, R15, RZ ;  /* 0x0000000f0b097210 */ /* 0x001fe40007f9e0ff */
[-C--:B-1----:R-:W-:Y:S02]  /*14940*/  LEA.HI.X.SX32 R8, R25, R7.reuse, 0x1, P5 ;  /* 0x0000000719087211 */ /* 0x082fe400028f0eff */
        /* <DEDUP_REMOVED lines=11> */
[----:B------:R-:W-:Y:S04]  /*14a00*/  STL [R1+0x670], R9 ;  /* 0x0006700901007387 */ /* 0x000fe80000100800 */
[----:B------:R0:W-:Y:S02]  /*14a10*/  STL [R1+0x63c], R8 ;  /* 0x00063c0801007387 */ /* 0x0001e40000100800 */
[----:B0-----:R-:W-:Y:S02]  /*14a20*/  LEA.HI.X.SX32 R8, R22, R7, 0x1, P1 ;  /* 0x0000000716087211 */ /* 0x001fe400008f0eff */
[----:B------:R-:W4:Y:S01]  /*14a30*/  LDL.LU R22, [R1+0x13c] ;  /* 0x00013c0001167983 */ /* 0x000f220000300800 */
        /* <DEDUP_REMOVED lines=20> */
[----:B---3--:R-:W-:-:S05]  /*14b80*/  IADD3 R9, P4, PT, R16, R15, RZ ;  /* 0x0000000f10097210 */ /* 0x008fca0007f9e0ff */
[----:B------:R-:W-:Y:S04]  /*14b90*/  STL [R1+0x698], R9 ;  /* 0x0006980901007387 */ /* 0x000fe80000100800 */
[----:B------:R0:W-:Y:S02]  /*14ba0*/  STL [R1+0x664], R8 ;  /* 0x0006640801007387 */ /* 0x0001e40000100800 */
[----:B0-----:R-:W-:Y:S02]  /*14bb0*/  LEA.HI.X.SX32 R8, R5, R7, 0x1, P6 ;  /* 0x0000000705087211 */ /* 0x001fe400030f0eff */
[----:B----4-:R-:W-:Y:S01]  /*14bc0*/  IADD3 R9, P5, PT, R2, R15, RZ ;  /* 0x0000000f02097210 */ /* 0x010fe20007fbe0ff */
        /* <DEDUP_REMOVED lines=36> */
[----:B------:R-:W-:Y:S04]  /*14e10*/  STL [R1+0x6d8], R9 ;  /* 0x0006d80901007387 */ /* 0x000fe80000100800 */
[----:B------:R0:W-:Y:S02]  /*14e20*/  STL [R1+0x6a4], R8 ;  /* 0x0006a40801007387 */ /* 0x0001e40000100800 */
[----:B0-----:R-:W-:Y:S02]  /*14e30*/  LEA.HI.X.SX32 R8, R28, R7, 0x1, P0 ;  /* 0x000000071c087211 */ /* 0x001fe400000f0eff */
[----:B------:R-:W5:Y:S01]  /*14e40*/  LDL.LU R28, [R1+0x1f4] ;  /* 0x0001f400011c7983 */ /* 0x000f620000300800 */
[----:B------:R-:W-:-:S05]  /*14e50*/  IADD3 R9, P6, PT, R6, R15, RZ ;  /* 0x0000000f06097210 */ /* 0x000fca0007fde0ff */
[----:B------:R0:W-:Y:S04]  /*14e60*/  STL [R1+0x6e0], R9 ;  /* 0x0006e00901007387 */ /* 0x0001e80000100800 */
[----:B------:R1:W-:Y:S01]  /*14e70*/  STL [R1+0x6ac], R8 ;  /* 0x0006ac0801007387 */ /* 0x0003e20000100800 */
[----:B0-----:R-:W-:Y:S02]  /*14e80*/  IADD3 R9, P0, PT, R11, R15, RZ ;  /* 0x0000000f0b097210 */ /* 0x001fe40007f1e0ff */
        /* <DEDUP_REMOVED lines=117> */
[----:B------:R-:W-:Y:S04]  /*155e0*/  STL [R1+0x7a0], R9 ;  /* 0x0007a00901007387 */ /* 0x000fe80000100800 */
[----:B------:R0:W-:Y:S02]  /*155f0*/  STL [R1+0x76c], R8 ;  /* 0x00076c0801007387 */ /* 0x0001e40000100800 */
[----:B0-----:R-:W-:Y:S02]  /*15600*/  LEA.HI.X.SX32 R8, R29, R7, 0x1, P4 ;  /* 0x000000071d087211 */ /* 0x001fe400020f0eff */
[----:B------:R-:W-:Y:S01]  /*15610*/  IADD3 R9, P3, PT, R16, R15, RZ ;  /* 0x0000000f10097210 */ /* 0x000fe20007f7e0ff */
        /* <DEDUP_REMOVED lines=425> */
[-C--:B------:R-:W-:Y:S02]  /*170b0*/  LEA.HI.X.SX32 R5, R5, R7.reuse, 0x1, P6 ;  /* 0x0000000705057211 */ /* 0x080fe400030f0eff */
[-C--:B------:R-:W-:Y:S02]  /*170c0*/  LEA.HI.X.SX32 R3, R3, R7.reuse, 0x1, P0 ;  /* 0x0000000703037211 */ /* 0x080fe400000f0eff */
[-C--:B------:R-:W-:Y:S02]  /*170d0*/  LEA.HI.X.SX32 R0, R0, R7.reuse, 0x1, P1 ;  /* 0x0000000700007211 */ /* 0x080fe400008f0eff */
[----:B------:R-:W-:Y:S02]  /*170e0*/  LEA.HI.X.SX32 R10, R18, R7, 0x1, P2 ;  /* 0x00000007120a7211 */ /* 0x000fe400010f0eff */
[----:B--2---:R-:W-:-:S05]  /*170f0*/  IADD3 R9, P4, PT, R16, R15, RZ ;  /* 0x0000000f10097210 */ /* 0x004fca0007f9e0ff */
[----:B------:R-:W-:Y:S04]  /*17100*/  STL [R1+0xa50], R9 ;  /* 0x000a500901007387 */ /* 0x000fe80000100800 */
[----:B------:R0:W-:Y:S04]  /*17110*/  STL [R1+0xa1c], R8 ;  /* 0x000a1c0801007387 */ /* 0x0001e80000100800 */
[----:B0-----:R-:W2:Y:S01]  /*17120*/  LDL.LU R8, [R1+0x1cc] ;  /* 0x0001cc0001087983 */ /* 0x001ea20000300800 */
[----:B---3--:R-:W-:-:S05]  /*17130*/  IADD3 R9, P5, PT, R2, R15, RZ ;  /* 0x0000000f02097210 */ /* 0x008fca0007fbe0ff */
[----:B------:R-:W-:Y:S04]  /*17140*/  STL [R1+0xa58], R9 ;  /* 0x000a580901007387 */ /* 0x000fe80000100800 */
[----:B------:R0:W-:Y:S04]  /*17150*/  STL [R1+0xa24], R5 ;  /* 0x000a240501007387 */ /* 0x0001e80000100800 */
[----:B0-----:R-:W3:Y:S01]  /*17160*/  LDL.LU R5, [R1+0x1c8] ;  /* 0x0001c80001057983 */ /* 0x001ee20000300800 */
[----:B----4-:R-:W-:-:S05]  /*17170*/  IADD3 R9, P6, PT, R14, R15, RZ ;  /* 0x0000000f0e097210 */ /* 0x010fca0007fde0ff */
[----:B------:R-:W-:Y:S04]  /*17180*/  STL [R1+0xa60], R9 ;  /* 0x000a600901007387 */ /* 0x000fe80000100800 */
[----:B------:R0:W-:Y:S04]  /*17190*/  STL [R1+0xa2c], R3 ;  /* 0x000a2c0301007387 */ /* 0x0001e80000100800 */
[----:B0-----:R-:W4:Y:S01]  /*171a0*/  LDL.LU R3, [R1+0x1c4] ;  /* 0x0001c40001037983 */ /* 0x001f220000300800 */
[----:B------:R-:W-:-:S05]  /*171b0*/  IADD3 R9, P0, PT, R28, R15, RZ ;  /* 0x0000000f1c097210 */ /* 0x000fca0007f1e0ff */
[----:B------:R-:W-:Y:S04]  /*171c0*/  STL [R1+0xa68], R9 ;  /* 0x000a680901007387 */ /* 0x000fe80000100800 */
[----:B------:R0:W-:Y:S04]  /*171d0*/  STL [R1+0xa34], R0 ;  /* 0x000a340001007387 */ /* 0x0001e80000100800 */
[----:B0-----:R-:W4:Y:S01]  /*171e0*/  LDL.LU R0, [R1+0x1c0] ;  /* 0x0001c00001007983 */ /* 0x001f220000300800 */
[----:B------:R-:W-:-:S05]  /*171f0*/  IADD3 R9, P1, PT, R25, R15, RZ ;  /* 0x0000000f19097210 */ /* 0x000fca0007f3e0ff */
[----:B------:R-:W-:Y:S04]  /*17200*/  STL [R1+0xa70], R9 ;  /* 0x000a700901007387 */ /* 0x000fe80000100800 */
[----:B------:R0:W-:Y:S04]  /*17210*/  STL [R1+0xa3c], R10 ;  /* 0x000a3c0a01007387 */ /* 0x0001e80000100800 */
[----:B------:R-:W4:Y:S01]  /*17220*/  LDL.LU R18, [R1+0x1bc] ;  /* 0x0001bc0001127983 */ /* 0x000f220000300800 */
[----:B0-----:R-:W-:Y:S02]  /*17230*/  LEA.HI.X.SX32 R10, R17, R7, 0x1, P3 ;  /* 0x00000007110a7211 */ /* 0x001fe400018f0eff */
[----:B------:R-:W-:-:S05]  /*17240*/  IADD3 R9, P2, PT, R24, R15, RZ ;  /* 0x0000000f18097210 */ /* 0x000fca0007f5e0ff */
[----:B------:R-:W-:Y:S04]  /*17250*/  STL [R1+0xa78], R9 ;  /* 0x000a780901007387 */ /* 0x000fe80000100800 */
[----:B------:R0:W-:Y:S04]  /*17260*/  STL [R1+0xa44], R10 ;  /* 0x000a440a01007387 */ /* 0x0001e80000100800 */
[----:B------:R-:W4:Y:S01]  /*17270*/  LDL.LU R17, [R1+0x1b8] ;  /* 0x0001b80001117983 */ /* 0x000f220000300800 */
[----:B0-----:R-:W-:Y:S02]  /*17280*/  LEA.HI.X.SX32 R10, R16, R7, 0x1, P4 ;  /* 0x00000007100a7211 */ /* 0x001fe400020f0eff */
[----:B------:R-:W-:-:S05]  /*17290*/  IADD3 R9, P3, PT, R23, R15, RZ ;  /* 0x0000000f17097210 */ /* 0x000fca0007f7e0ff */
[----:B------:R-:W-:Y:S04]  /*172a0*/  STL [R1+0xa80], R9 ;  /* 0x000a800901007387 */ /* 0x000fe80000100800 */
[----:B------:R0:W-:Y:S02]  /*172b0*/  STL [R1+0xa4c], R10 ;  /* 0x000a4c0a01007387 */ /* 0x0001e40000100800 */
[----:B0-----:R-:W-:Y:S02]  /*172c0*/  LEA.HI.X.SX32 R10, R2, R7, 0x1, P5 ;  /* 0x00000007020a7211 */ /* 0x001fe400028f0eff */
[----:B------:R-:W4:Y:S01]  /*172d0*/  LDL.LU R2, [R1+0x1b4] ;  /* 0x0001b40001027983 */ /* 0x000f220000300800 */
        /* <DEDUP_REMOVED lines=10> */
[----:B-----5:R-:W-:-:S05]  /*17380*/  IADD3 R9, P6, PT, R6, R15, RZ ;  /* 0x0000000f06097210 */ /* 0x020fca0007fde0ff */
[----:B------:R-:W-:Y:S04]  /*17390*/  STL [R1+0xa98], R9 ;  /* 0x000a980901007387 */ /* 0x000fe80000100800 */
[----:B------:R0:W-:Y:S04]  /*173a0*/  STL [R1+0xa64], R10 ;  /* 0x000a640a01007387 */ /* 0x0001e80000100800 */
[----:B------:R-:W5:Y:S01]  /*173b0*/  LDL.LU R28, [R1+0x1a8] ;  /* 0x0001a800011c7983 */ /* 0x000f620000300800 */
[----:B0-----:R-:W-:Y:S02]  /*173c0*/  LEA.HI.X.SX32 R10, R25, R7, 0x1, P1 ;  /* 0x00000007190a7211 */ /* 0x001fe400008f0eff */
[----:B------:R-:W-:-:S05]  /*173d0*/  IADD3 R9, P0, PT, R11, R15, RZ ;  /* 0x0000000f0b097210 */ /* 0x000fca0007f1e0ff */
        /* <DEDUP_REMOVED lines=8> */
[-C--:B0-----:R-:W-:Y:S02]  /*17460*/  LEA.HI.X.SX32 R10, R23, R7.reuse, 0x1, P3 ;  /* 0x00000007170a7211 */ /* 0x081fe400018f0eff */
[----:B------:R-:W-:-:S02]  /*17470*/  LEA.HI.X.SX32 R6, R6, R7, 0x1, P6 ;  /* 0x0000000706067211 */ /* 0x000fc400030f0eff */
[----:B--2---:R-:W-:-:S05]  /*17480*/  IADD3 R9, P2, PT, R8, R15, RZ ;  /* 0x0000000f08097210 */ /* 0x004fca0007f5e0ff */
[----:B------:R-:W-:Y:S04]  /*17490*/  STL [R1+0xab0], R9 ;  /* 0x000ab00901007387 */ /* 0x000fe80000100800 */
[----:B------:R0:W-:Y:S04]  /*174a0*/  STL [R1+0xa7c], R10 ;  /* 0x000a7c0a01007387 */ /* 0x0001e80000100800 */
[----:B------:R-:W2:Y:S01]  /*174b0*/  LDL.LU R23, [R1+0x19c] ;  /* 0x00019c0001177983 */ /* 0x000ea20000300800 */
[----:B0-----:R-:W-:Y:S02]  /*174c0*/  LEA.HI.X.SX32 R10, R22, R7, 0x1, P4 ;  /* 0x00000007160a7211 */ /* 0x001fe400020f0eff */
[----:B---3--:R-:W-:-:S05]  /*174d0*/  IADD3 R9, P3, PT, R5, R15, RZ ;  /* 0x0000000f05097210 */ /* 0x008fca0007f7e0ff */
[----:B------:R-:W-:Y:S04]  /*174e0*/  STL [R1+0xab8], R9 ;  /* 0x000ab80901007387 */ /* 0x000fe80000100800 */
[----:B------:R0:W-:Y:S04]  /*174f0*/  STL [R1+0xa84], R10 ;  /* 0x000a840a01007387 */ /* 0x0001e80000100800 */
[----:B------:R-:W3:Y:S01]  /*17500*/  LDL.LU R22, [R1+0x198] ;  /* 0x0001980001167983 */ /* 0x000ee20000300800 */
[----:B0-----:R-:W-:Y:S02]  /*17510*/  LEA.HI.X.SX32 R10, R21, R7, 0x1, P5 ;  /* 0x00000007150a7211 */ /* 0x001fe400028f0eff */
[----:B----4-:R-:W-:-:S05]  /*17520*/  IADD3 R9, P4, PT, R3, R15, RZ ;  /* 0x0000000f03097210 */ /* 0x010fca0007f9e0ff */
[----:B------:R0:W-:Y:S04]  /*17530*/  STL [R1+0xac0], R9 ;  /* 0x000ac00901007387 */ /* 0x0001e80000100800 */
[----:B------:R1:W-:Y:S04]  /*17540*/  STL [R1+0xa8c], R10 ;  /* 0x000a8c0a01007387 */ /* 0x0003e80000100800 */
[----:B------:R-:W4:Y:S01]  /*17550*/  LDL.LU R21, [R1+0x194] ;  /* 0x0001940001157983 */ /* 0x000f220000300800 */
[----:B0-----:R-:W-:-:S05]  /*17560*/  IADD3 R9, P5, PT, R0, R15, RZ ;  /* 0x0000000f00097210 */ /* 0x001fca0007fbe0ff */
[----:B------:R0:W-:Y:S04]  /*17570*/  STL [R1+0xac8], R9 ;  /* 0x000ac80901007387 */ /* 0x0001e80000100800 */
[----:B------:R0:W-:Y:S01]  /*17580*/  STL [R1+0xa94], R6 ;  /* 0x000a940601007387 */ /* 0x0001e20000100800 */
[----:B-1----:R-:W-:Y:S02]  /*17590*/  LEA.HI.X.SX32 R10, R11, R7, 0x1, P0 ;  /* 0x000000070b0a7211 */ /* 0x002fe400000f0eff */
[-C--:B0-----:R-:W-:Y:S01]  /*175a0*/  IADD3 R9, P6, PT, R18, R15.reuse, RZ ;  /* 0x0000000f12097210 */ /* 0x081fe20007fde0ff */
[----:B------:R-:W4:Y:S04]  /*175b0*/  LDL.LU R6, [R1+0x190] ;  /* 0x0001900001067983 */ /* 0x000f280000300800 */
[----:B------:R0:W-:Y:S04]  /*175c0*/  STL [R1+0xad0], R9 ;  /* 0x000ad00901007387 */ /* 0x0001e80000100800 */
[----:B------:R-:W4:Y:S04]  /*175d0*/  LDL.LU R11, [R1+0x18c] ;  /* 0x00018c00010b7983 */ /* 0x000f280000300800 */
[----:B------:R1:W-:Y:S01]  /*175e0*/  STL [R1+0xa9c], R10 ;  /* 0x000a9c0a01007387 */ /* 0x0003e20000100800 */
[----:B0-----:R-:W-:-:S02]  /*175f0*/  IADD3 R9, P0, PT, R17, R15, RZ ;  /* 0x0000000f11097210 */ /* 0x001fc40007f1e0ff */
[----:B-1----:R-:W-:-:S03]  /*17600*/  LEA.HI.X.SX32 R10, R29, R7, 0x1, P1 ;  /* 0x000000071d0a7211 */ /* 0x002fc600008f0eff */
[----:B------:R-:W-:Y:S04]  /*17610*/  STL [R1+0xad8], R9 ;  /* 0x000ad80901007387 */ /* 0x000fe80000100800 */
[----:B------:R-:W4:Y:S04]  /*17620*/  LDL.LU R29, [R1+0x188] ;  /* 0x00018800011d7983 */ /* 0x000f280000300800 */
[----:B------:R0:W-:Y:S02]  /*17630*/  STL [R1+0xaa4], R10 ;  /* 0x000aa40a01007387 */ /* 0x0001e40000100800 */
[----:B0-----:R-:W-:-:S02]  /*17640*/  LEA.HI.X.SX32 R10, R8, R7, 0x1, P2 ;  /* 0x00000007080a7211 */ /* 0x001fc400010f0eff */
[----:B------:R-:W-:-:S05]  /*17650*/  IADD3 R9, P1, PT, R2, R15, RZ ;  /* 0x0000000f02097210 */ /* 0x000fca0007f3e0ff */
[----:B------:R0:W-:Y:S04]  /*17660*/  STL [R1+0xae0], R9 ;  /* 0x000ae00901007387 */ /* 0x0001e80000100800 */
[----:B------:R-:W4:Y:S01]  /*17670*/  LDL.LU R8, [R1+0x184] ;  /* 0x0001840001087983 */ /* 0x000f220000300800 */
[----:B0-----:R-:W-:-:S03]  /*17680*/  IADD3 R9, P2, PT, R16, R15, RZ ;  /* 0x0000000f10097210 */ /* 0x001fc60007f5e0ff */
[----:B------:R0:W-:Y:S04]  /*17690*/  STL [R1+0xaac], R10 ;  /* 0x000aac0a01007387 */ /* 0x0001e80000100800 */
[----:B------:R1:W-:Y:S01]  /*176a0*/  STL [R1+0xae8], R9 ;  /* 0x000ae80901007387 */ /* 0x0003e20000100800 */
[----:B0-----:R-:W-:-:S03]  /*176b0*/  LEA.HI.X.SX32 R10, R5, R7, 0x1, P3 ;  /* 0x00000007050a7211 */ /* 0x001fc600018f0eff */
[----:B------:R-:W4:Y:S01]  /*176c0*/  LDL.LU R5, [R1+0x180] ;  /* 0x0001800001057983 */ /* 0x000f220000300800 */
[----:B------:R-:W-:Y:S02]  /*176d0*/  LEA.HI.X.SX32 R3, R3, R7, 0x1, P4 ;  /* 0x0000000703037211 */ /* 0x000fe400020f0eff */
[----:B-1----:R-:W-:Y:S01]  /*176e0*/  IADD3 R9, P3, PT, R14, R15, RZ ;  /* 0x0000000f0e097210 */ /* 0x002fe20007f7e0ff */
[----:B------:R-:W-:Y:S04]  /*176f0*/  STL [R1+0xab4], R10 ;  /* 0x000ab40a01007387 */ /* 0x000fe80000100800 */
[----:B------:R-:W-:Y:S04]  /*17700*/  STL [R1+0xaf0], R9 ;  /* 0x000af00901007387 */ /* 0x000fe80000100800 */
[----:B------:R0:W-:Y:S01]  /*17710*/  STL [R1+0xabc], R3 ;  /* 0x000abc0301007387 */ /* 0x0001e20000100800 */
[----:B------:R-:W-:-:S03]  /*17720*/  LEA.HI.X.SX32 R0, R0, R7, 0x1, P5 ;  /* 0x0000000700007211 */ /* 0x000fc600028f0eff */
[----:B0-----:R-:W4:Y:S01]  /*17730*/  LDL.LU R3, [R1+0x17c] ;  /* 0x00017c0001037983 */ /* 0x001f220000300800 */
[----:B-----5:R-:W-:-:S05]  /*17740*/  IADD3 R9, P4, PT, R28, R15, RZ ;  /* 0x0000000f1c097210 */ /* 0x020fca0007f9e0ff */
[----:B------:R-:W-:Y:S04]  /*17750*/  STL [R1+0xaf8], R9 ;  /* 0x000af80901007387 */ /* 0x000fe80000100800 */
[----:B------:R0:W-:Y:S04]  /*17760*/  STL [R1+0xac4], R0 ;  /* 0x000ac40001007387 */ /* 0x0001e80000100800 */
[----:B0-----:R-:W5:Y:S01]  /*17770*/  LDL.LU R0, [R1+0x178] ;  /* 0x0001780001007983 */ /* 0x001f620000300800 */
[----:B------:R-:W-:Y:S02]  /*17780*/  LEA.HI.X.SX32 R9, R18, R7, 0x1, P6 ;  /* 0x0000000712097211 */ /* 0x000fe400030f0eff */
[----:B------:R-:W-:-:S05]  /*17790*/  IADD3 R10, P5, PT, R25, R15, RZ ;  /* 0x0000000f190a7210 */ /* 0x000fca0007fbe0ff */
[----:B------:R-:W-:Y:S04]  /*177a0*/  STL [R1+0xb00], R10 ;  /* 0x000b000a01007387 */ /* 0x000fe80000100800 */
[----:B------:R0:W-:Y:S04]  /*177b0*/  STL [R1+0xacc], R9 ;  /* 0x000acc0901007387 */ /* 0x0001e80000100800 */
[----:B------:R-:W5:Y:S01]  /*177c0*/  LDL.LU R18, [R1+0x174] ;  /* 0x0001740001127983 */ /* 0x000f620000300800 */
[----:B0-----:R-:W-:Y:S02]  /*177d0*/  LEA.HI.X.SX32 R9, R17, R7, 0x1, P0 ;  /* 0x0000000711097211 */ /* 0x001fe400000f0eff */
[----:B------:R-:W-:-:S05]  /*177e0*/  IADD3 R10, P6, PT, R24, R15, RZ ;  /* 0x0000000f180a7210 */ /* 0x000fca0007fde0ff */
[----:B------:R-:W-:Y:S04]  /*177f0*/  STL [R1+0xb08], R10 ;  /* 0x000b080a01007387 */ /* 0x000fe80000100800 */
[----:B------:R0:W-:Y:S02]  /*17800*/  STL [R1+0xad4], R9 ;  /* 0x000ad40901007387 */ /* 0x0001e40000100800 */
[----:B0-----:R-:W-:Y:S02]  /*17810*/  LEA.HI.X.SX32 R9, R2, R7, 0x1, P1 ;  /* 0x0000000702097211 */ /* 0x001fe400008f0eff */
[----:B------:R-:W5:Y:S01]  /*17820*/  LDL.LU R2, [R1+0x170] ;  /* 0x0001700001027983 */ /* 0x000f620000300800 */
[----:B--2---:R-:W-:-:S05]  /*17830*/  IADD3 R10, P0, PT, R23, R15, RZ ;  /* 0x0000000f170a7210 */ /* 0x004fca0007f1e0ff */
[----:B------:R-:W-:Y:S04]  /*17840*/  STL [R1+0xb10], R10 ;  /* 0x000b100a01007387 */ /* 0x000fe80000100800 */
[----:B------:R0:W-:Y:S04]  /*17850*/  STL [R1+0xadc], R9 ;  /* 0x000adc0901007387 */ /* 0x0001e80000100800 */
[----:B------:R-:W2:Y:S01]  /*17860*/  LDL.LU R17, [R1+0x16c] ;  /* 0x00016c0001117983 */ /* 0x000ea20000300800 */
[----:B0-----:R-:W-:Y:S02]  /*17870*/  LEA.HI.X.SX32 R9, R16, R7, 0x1, P2 ;  /* 0x0000000710097211 */ /* 0x001fe400010f0eff */
[----:B---3--:R-:W-:-:S05]  /*17880*/  IADD3 R10, P1, PT, R22, R15, RZ ;  /* 0x0000000f160a7210 */ /* 0x008fca0007f3e0ff */
[----:B------:R0:W-:Y:S04]  /*17890*/  STL [R1+0xb18], R10 ;  /* 0x000b180a01007387 */ /* 0x0001e80000100800 */
[----:B------:R1:W-:Y:S01]  /*178a0*/  STL [R1+0xae4], R9 ;  /* 0x000ae40901007387 */ /* 0x0003e20000100800 */
[----:B----4-:R-:W-:Y:S02]  /*178b0*/  IADD3 R12, P2, PT, R21, R15, RZ ;  /* 0x0000000f150c7210 */ /* 0x010fe40007f5e0ff */
[----:B0-----:R-:W-:-:S03]  /*178c0*/  LEA.HI.X.SX32 R10, R14, R7, 0x1, P3 ;  /* 0x000000070e0a7211 */ /* 0x001fc600018f0eff */
[----:B------:R-:W-:Y:S04]  /*178d0*/  STL [R1+0xb20], R12 ;  /* 0x000b200c01007387 */ /* 0x000fe80000100800 */
[----:B------:R-:W3:Y:S04]  /*178e0*/  LDL.LU R16, [R1+0x168] ;  /* 0x0001680001107983 */ /* 0x000ee80000300800 */
[----:B------:R0:W-:Y:S01]  /*178f0*/  STL [R1+0xaec], R10 ;  /* 0x000aec0a01007387 */ /* 0x0001e20000100800 */
[----:B-1----:R-:W-:Y:S02]  /*17900*/  IADD3 R9, P3, PT, R6, R15, RZ ;  /* 0x0000000f06097210 */ /* 0x002fe40007f7e0ff */
[----:B0-----:R-:W-:-:S03]  /*17910*/  LEA.HI.X.SX32 R10, R28, R7, 0x1, P4 ;  /* 0x000000071c0a7211 */ /* 0x001fc600020f0eff */
[----:B------:R0:W-:Y:S04]  /*17920*/  STL [R1+0xb28], R9 ;  /* 0x000b280901007387 */ /* 0x0001e80000100800 */
[----:B------:R-:W4:Y:S01]  /*17930*/  LDL.LU R14, [R1+0x164] ;  /* 0x00016400010e7983 */ /* 0x000f220000300800 */
[----:B0-----:R-:W-:-:S03]  /*17940*/  IADD3 R9, P4, PT, R11, R15, RZ ;  /* 0x0000000f0b097210 */ /* 0x001fc60007f9e0ff */
[----:B------:R0:W-:Y:S04]  /*17950*/  STL [R1+0xaf4], R10 ;  /* 0x000af40a01007387 */ /* 0x0001e80000100800 */
[----:B------:R1:W-:Y:S04]  /*17960*/  STL [R1+0xb30], R9 ;  /* 0x000b300901007387 */ /* 0x0003e80000100800 */
[----:B------:R-:W4:Y:S01]  /*17970*/  LDL.LU R28, [R1+0x158] ;  /* 0x00015800011c7983 */ /* 0x000f220000300800 */
[----:B0-----:R-:W-:Y:S02]  /*17980*/  LEA.HI.X.SX32 R10, R25, R7, 0x1, P5 ;  /* 0x00000007190a7211 */ /* 0x001fe400028f0eff */
[----:B-1----:R-:W-:-:S03]  /*17990*/  IADD3 R9, P5, PT, R29, R15, RZ ;  /* 0x0000000f1d097210 */ /* 0x002fc60007fbe0ff */
[----:B------:R0:W-:Y:S04]  /*179a0*/  STL [R1+0xafc], R10 ;  /* 0x000afc0a01007387 */ /* 0x0001e80000100800 */
[----:B------:R1:W-:Y:S04]  /*179b0*/  STL [R1+0xb38], R9 ;  /* 0x000b380901007387 */ /* 0x0003e80000100800 */
[----:B------:R-:W4:Y:S01]  /*179c0*/  LDL.LU R25, [R1+0x130] ;  /* 0x0001300001197983 */ /* 0x000f220000300800 */
[----:B0-----:R-:W-:-:S05]  /*179d0*/  LEA.HI.X.SX32 R10, R24, R7, 0x1, P6 ;  /* 0x00000007180a7211 */ /* 0x001fca00030f0eff */
[----:B------:R0:W-:Y:S01]  /*179e0*/  STL [R1+0xb04], R10 ;  /* 0x000b040a01007387 */ /* 0x0001e20000100800 */
[----:B-1----:R-:W-:-:S05]  /*179f0*/  IADD3 R9, P6, PT, R8, R15, RZ ;  /* 0x0000000f08097210 */ /* 0x002fca0007fde0ff */
[----:B------:R1:W-:Y:S04]  /*17a00*/  STL [R1+0xb40], R9 ;  /* 0x000b400901007387 */ /* 0x0003e80000100800 */
[----:B------:R-:W4:Y:S01]  /*17a10*/  LDL.LU R24, [R1+0xf4] ;  /* 0x0000f40001187983 */ /* 0x000f220000300800 */
[----:B0-----:R-:W-:-:S05]  /*17a20*/  LEA.HI.X.SX32 R10, R23, R7, 0x1, P0 ;  /* 0x00000007170a7211 */ /* 0x001fca00000f0eff */
[----:B------:R0:W-:Y:S01]  /*17a30*/  STL [R1+0xb0c], R10 ;  /* 0x000b0c0a01007387 */ /* 0x0001e20000100800 */
[----:B-1----:R-:W-:-:S05]  /*17a40*/  IADD3 R9, P0, PT, R5, R15, RZ ;  /* 0x0000000f05097210 */ /* 0x002fca0007f1e0ff */
[----:B------:R-:W-:Y:S04]  /*17a50*/  STL [R1+0xb48], R9 ;  /* 0x000b480901007387 */ /* 0x000fe80000100800 */
[----:B------:R-:W4:Y:S01]  /*17a60*/  LDL.LU R23, [R1+0xa4] ;  /* 0x0000a40001177983 */ /* 0x000f220000300800 */
[----:B0-----:R-:W-:-:S05]  /*17a70*/  LEA.HI.X.SX32 R10, R22, R7, 0x1, P1 ;  /* 0x00000007160a7211 */ /* 0x001fca00008f0eff */
[----:B------:R0:W-:Y:S04]  /*17a80*/  STL [R1+0xb14], R10 ;  /* 0x000b140a01007387 */ /* 0x0001e80000100800 */
[----:B------:R-:W4:Y:S01]  /*17a90*/  LDL.LU R22, [R1+0x9c] ;  /* 0x00009c0001167983 */ /* 0x000f220000300800 */
[----:B0-----:R-:W-:Y:S02]  /*17aa0*/  LEA.HI.X.SX32 R10, R21, R7, 0x1, P2 ;  /* 0x00000007150a7211 */ /* 0x001fe400010f0eff */
[----:B------:R-:W-:-:S05]  /*17ab0*/  IADD3 R9, P1, PT, R3, R15, RZ ;  /* 0x0000000f03097210 */ /* 0x000fca0007f3e0ff */
[----:B------:R5:W-:Y:S04]  /*17ac0*/  STL [R1+0xb50], R9 ;  /* 0x000b500901007387 */ /* 0x000be80000100800 */
[----:B------:R-:W-:Y:S04]  /*17ad0*/  STL [R1+0xb1c], R10 ;  /* 0x000b1c0a01007387 */ /* 0x000fe80000100800 */
[----:B------:R-:W4:Y:S01]  /*17ae0*/  LDL.LU R21, [R1+0x98] ;  /* 0x0000980001157983 */ /* 0x000f220000300800 */
[----:B------:R-:W-:Y:S02]  /*17af0*/  LEA.HI.X.SX32 R6, R6, R7, 0x1, P3 ;  /* 0x0000000706067211 */ /* 0x000fe400018f0eff */
[----:B-----5:R-:W-:-:S05]  /*17b00*/  IADD3 R9, P2, PT, R0, R15, RZ ;  /* 0x0000000f00097210 */ /* 0x020fca0007f5e0ff */
[----:B------:R-:W-:Y:S04]  /*17b10*/  STL [R1+0xb58], R9 ;  /* 0x000b580901007387 */ /* 0x000fe80000100800 */
[----:B------:R0:W-:Y:S04]  /*17b20*/  STL [R1+0xb24], R6 ;  /* 0x000b240601007387 */ /* 0x0001e80000100800 */
[----:B0-----:R-:W5:Y:S01]  /*17b30*/  LDL.LU R6, [R1+0x94] ;  /* 0x0000940001067983 */ /* 0x001f620000300800 */
[----:B------:R-:W-:Y:S02]  /*17b40*/  IADD3 R10, P3, PT, R18, R15, RZ ;  /* 0x0000000f120a7210 */ /* 0x000fe40007f7e0ff */
[----:B------:R-:W-:-:S03]  /*17b50*/  LEA.HI.X.SX32 R9, R11, R7, 0x1, P4 ;  /* 0x000000070b097211 */ /* 0x000fc600020f0eff */
[----:B------:R0:W-:Y:S04]  /*17b60*/  STL [R1+0xb60], R10 ;  /* 0x000b600a01007387 */ /* 0x0001e80000100800 */
[----:B------:R-:W5:Y:S04]  /*17b70*/  LDL.LU R11, [R1+0x90] ;  /* 0x00009000010b7983 */ /* 0x000f680000300800 */
[----:B------:R1:W-:Y:S01]  /*17b80*/  STL [R1+0xb2c], R9 ;  /* 0x000b2c0901007387 */ /* 0x0003e20000100800 */
[----:B0-----:R-:W-:Y:S02]  /*17b90*/  IADD3 R10, P4, PT, R2, R15, RZ ;  /* 0x0000000f020a7210 */ /* 0x001fe40007f9e0ff */
[----:B-1----:R-:W-:-:S03]  /*17ba0*/  LEA.HI.X.SX32 R9, R29, R7, 0x1, P5 ;  /* 0x000000071d097211 */ /* 0x002fc600028f0eff */
[----:B------:R-:W-:Y:S04]  /*17bb0*/  STL [R1+0xb68], R10 ;  /* 0x000b680a01007387 */ /* 0x000fe80000100800 */
[----:B------:R-:W5:Y:S04]  /*17bc0*/  LDL.LU R29, [R1+0x8c] ;  /* 0x00008c00011d7983 */ /* 0x000f680000300800 */
[----:B------:R0:W-:Y:S02]  /*17bd0*/  STL [R1+0xb34], R9 ;  /* 0x000b340901007387 */ /* 0x0001e40000100800 */
[----:B0-----:R-:W-:-:S02]  /*17be0*/  LEA.HI.X.SX32 R9, R8, R7, 0x1, P6 ;  /* 0x0000000708097211 */ /* 0x001fc400030f0eff */
[----:B--2---:R-:W-:-:S05]  /*17bf0*/  IADD3 R10, P5, PT, R17, R15, RZ ;  /* 0x0000000f110a7210 */ /* 0x004fca0007fbe0ff */
[----:B------:R-:W-:Y:S04]  /*17c00*/  STL [R1+0xb70], R10 ;  /* 0x000b700a01007387 */ /* 0x000fe80000100800 */
[----:B------:R-:W2:Y:S04]  /*17c10*/  LDL.LU R8, [R1+0x88] ;  /* 0x0000880001087983 */ /* 0x000ea80000300800 */
[----:B------:R0:W-:Y:S02]  /*17c20*/  STL [R1+0xb3c], R9 ;  /* 0x000b3c0901007387 */ /* 0x0001e40000100800 */
[----:B0-----:R-:W-:-:S02]  /*17c30*/  LEA.HI.X.SX32 R9, R5, R7, 0x1, P0 ;  /* 0x0000000705097211 */ /* 0x001fc400000f0eff */
[----:B------:R-:W2:Y:S01]  /*17c40*/  LDL.LU R5, [R1+0x68] ;  /* 0x0000680001057983 */ /* 0x000ea20000300800 */
[----:B---3--:R-:W-:-:S05]  /*17c50*/  IADD3 R10, P6, PT, R16, R15, RZ ;  /* 0x0000000f100a7210 */ /* 0x008fca0007fde0ff */
[----:B------:R-:W-:Y:S04]  /*17c60*/  STL [R1+0xb78], R10 ;  /* 0x000b780a01007387 */ /* 0x000fe80000100800 */
[----:B------:R0:W-:Y:S02]  /*17c70*/  STL [R1+0xb44], R9 ;  /* 0x000b440901007387 */ /* 0x0001e40000100800 */
[----:B0-----:R-:W-:Y:S02]  /*17c80*/  LEA.HI.X.SX32 R9, R3, R7, 0x1, P1 ;  /* 0x0000000703097211 */ /* 0x001fe400008f0eff */
[----:B------:R-:W3:Y:S01]  /*17c90*/  LDL.LU R3, [R1+0x64] ;  /* 0x0000640001037983 */ /* 0x000ee20000300800 */
[----:B----4-:R-:W-:-:S05]  /*17ca0*/  IADD3 R10, P0, PT, R14, R15, RZ ;  /* 0x0000000f0e0a7210 */ /* 0x010fca0007f1e0ff */
        /* <DEDUP_REMOVED lines=10> */
[----:B------:R0:W-:Y:S04]  /*17d50*/  STL [R1+0xb90], R10 ;  /* 0x000b900a01007387 */ /* 0x0001e80000100800 */
[----:B------:R-:W-:Y:S01]  /*17d60*/  STL [R1+0xb5c], R9 ;  /* 0x000b5c0901007387 */ /* 0x000fe20000100800 */
[----:B------:R-:W-:Y:S02]  /*17d70*/  IADD3 R12, P3, PT, R24, R15, RZ ;  /* 0x0000000f180c7210 */ /* 0x000fe40007f7e0ff */
[----:B0-----:R-:W-:-:S03]  /*17d80*/  LEA.HI.X.SX32 R10, R2, R7, 0x1, P4 ;  /* 0x00000007020a7211 */ /* 0x001fc600020f0eff */
[----:B------:R0:W-:Y:S04]  /*17d90*/  STL [R1+0xb98], R12 ;  /* 0x000b980c01007387 */ /* 0x0001e80000100800 */
[----:B------:R-:W4:Y:S01]  /*17da0*/  LDL.LU R2, [R1+0x58] ;  /* 0x0000580001027983 */ /* 0x000f220000300800 */
[----:B0-----:R-:W-:Y:S02]  /*17db0*/  LEA.HI.X.SX32 R12, R17, R7, 0x1, P5 ;  /* 0x00000007110c7211 */ /* 0x001fe400028f0eff */
[-C--:B------:R-:W-:Y:S01]  /*17dc0*/  IADD3 R9, P4, PT, R23, R15.reuse, RZ ;  /* 0x0000000f17097210 */ /* 0x080fe20007f9e0ff */
[----:B------:R0:W-:Y:S04]  /*17dd0*/  STL [R1+0xb64], R10 ;  /* 0x000b640a01007387 */ /* 0x0001e80000100800 */
[----:B------:R1:W-:Y:S04]  /*17de0*/  STL [R1+0xba0], R9 ;  /* 0x000ba00901007387 */ /* 0x0003e80000100800 */
[----:B------:R1:W-:Y:S04]  /*17df0*/  STL [R1+0xb6c], R12 ;  /* 0x000b6c0c01007387 */ /* 0x0003e80000100800 */
[----:B------:R-:W4:Y:S01]  /*17e00*/  LDL.LU R17, [R1+0x54] ;  /* 0x0000540001117983 */ /* 0x000f220000300800 */
[----:B0-----:R-:W-:-:S02]  /*17e10*/  IADD3 R10, P5, PT, R22, R15, RZ ;  /* 0x0000000f160a7210 */ /* 0x001fc40007fbe0ff */
[----:B-1----:R-:W-:-:S03]  /*17e20*/  LEA.HI.X.SX32 R9, R16, R7, 0x1, P6 ;  /* 0x0000000710097211 */ /* 0x002fc600030f0eff */
[----:B------:R0:W-:Y:S04]  /*17e30*/  STL [R1+0xba8], R10 ;  /* 0x000ba80a01007387 */ /* 0x0001e80000100800 */
[----:B------:R-:W-:Y:S01]  /*17e40*/  STL [R1+0xb74], R9 ;  /* 0x000b740901007387 */ /* 0x000fe20000100800 */
[----:B------:R-:W-:-:S05]  /*17e50*/  IADD3 R12, P6, PT, R21, R15, RZ ;  /* 0x0000000f150c7210 */ /* 0x000fca0007fde0ff */
[----:B------:R1:W-:Y:S04]  /*17e60*/  STL [R1+0xbb0], R12 ;  /* 0x000bb00c01007387 */ /* 0x0003e80000100800 */
[----:B------:R-:W4:Y:S01]  /*17e70*/  LDL.LU R16, [R1+0x50] ;  /* 0x0000500001107983 */ /* 0x000f220000300800 */
[-C--:B0-----:R-:W-:Y:S02]  /*17e80*/  LEA.HI.X.SX32 R10, R14, R7.reuse, 0x1, P0 ;  /* 0x000000070e0a7211 */ /* 0x081fe400000f0eff */
[----:B-1----:R-:W-:-:S03]  /*17e90*/  LEA.HI.X.SX32 R12, R28, R7, 0x1, P1 ;  /* 0x000000071c0c7211 */ /* 0x002fc600008f0eff */
[----:B------:R0:W-:Y:S01]  /*17ea0*/  STL [R1+0xb7c], R10 ;  /* 0x000b7c0a01007387 */ /* 0x0001e20000100800 */
[----:B-----5:R-:W-:-:S05]  /*17eb0*/  IADD3 R9, P0, PT, R6, R15, RZ ;  /* 0x0000000f06097210 */ /* 0x020fca0007f1e0ff */
[----:B------:R1:W-:Y:S04]  /*17ec0*/  STL [R1+0xbb8], R9 ;  /* 0x000bb80901007387 */ /* 0x0003e80000100800 */
[----:B------:R5:W-:Y:S04]  /*17ed0*/  STL [R1+0xb84], R12 ;  /* 0x000b840c01007387 */ /* 0x000be80000100800 */
[----:B------:R-:W4:Y:S01]  /*17ee0*/  LDL.LU R14, [R1+0x4c] ;  /* 0x00004c00010e7983 */ /* 0x000f220000300800 */
[----:B0-----:R-:W-:Y:S02]  /*17ef0*/  IADD3 R10, P1, PT, R11, R15, RZ ;  /* 0x0000000f0b0a7210 */ /* 0x001fe40007f3e0ff */
[----:B-1----:R-:W-:-:S03]  /*17f00*/  LEA.HI.X.SX32 R9, R25, R7, 0x1, P2 ;  /* 0x0000000719097211 */ /* 0x002fc600010f0eff */
[----:B------:R0:W-:Y:S04]  /*17f10*/  STL [R1+0xbc0], R10 ;  /* 0x000bc00a01007387 */ /* 0x0001e80000100800 */
[----:B------:R-:W-:Y:S01]  /*17f20*/  STL [R1+0xb8c], R9 ;  /* 0x000b8c0901007387 */ /* 0x000fe20000100800 */
[----:B-----5:R-:W-:-:S05]  /*17f30*/  IADD3 R12, P2, PT, R29, R15, RZ ;  /* 0x0000000f1d0c7210 */ /* 0x020fca0007f5e0ff */
[----:B------:R1:W-:Y:S04]  /*17f40*/  STL [R1+0xbc8], R12 ;  /* 0x000bc80c01007387 */ /* 0x0003e80000100800 */
[----:B------:R-:W5:Y:S01]  /*17f50*/  LDL.LU R28, [R1+0x48] ;  /* 0x00004800011c7983 */ /* 0x000f620000300800 */
[-C--:B0-----:R-:W-:Y:S02]  /*17f60*/  LEA.HI.X.SX32 R10, R24, R7.reuse, 0x1, P3 ;  /* 0x00000007180a7211 */ /* 0x081fe400018f0eff */
[----:B-1----:R-:W-:-:S03]  /*17f70*/  LEA.HI.X.SX32 R12, R23, R7, 0x1, P4 ;  /* 0x00000007170c7211 */ /* 0x002fc600020f0eff */
[----:B------:R0:W-:Y:S02]  /*17f80*/  STL [R1+0xb94], R10 ;  /* 0x000b940a01007387 */ /* 0x0001e40000100800 */
[-C--:B0-----:R-:W-:Y:S02]  /*17f90*/  LEA.HI.X.SX32 R10, R22, R7.reuse, 0x1, P5 ;  /* 0x00000007160a7211 */ /* 0x081fe400028f0eff */
[----:B------:R-:W-:Y:S02]  /*17fa0*/  LEA.HI.X.SX32 R6, R6, R7, 0x1, P0 ;  /* 0x0000000706067211 */ /* 0x000fe400000f0eff */
[----:B--2---:R-:W-:-:S05]  /*17fb0*/  IADD3 R9, P3, PT, R8, R15, RZ ;  /* 0x0000000f08097210 */ /* 0x004fca0007f7e0ff */
[----:B------:R0:W-:Y:S04]  /*17fc0*/  STL [R1+0xbd0], R9 ;  /* 0x000bd00901007387 */ /* 0x0001e80000100800 */
[----:B------:R-:W-:Y:S04]  /*17fd0*/  STL [R1+0xb9c], R12 ;  /* 0x000b9c0c01007387 */ /* 0x000fe80000100800 */
[----:B------:R-:W2:Y:S01]  /*17fe0*/  LDL.LU R25, [R1+0x40] ;  /* 0x0000400001197983 */ /* 0x000ea20000300800 */
[----:B0-----:R-:W-:-:S05]  /*17ff0*/  IADD3 R9, P4, PT, R5, R15, RZ ;  /* 0x0000000f05097210 */ /* 0x001fca0007f9e0ff */
[----:B------:R-:W-:Y:S04]  /*18000*/  STL [R1+0xbd8], R9 ;  /* 0x000bd80901007387 */ /* 0x000fe80000100800 */
[----:B------:R0:W-:Y:S04]  /*18010*/  STL [R1+0xba4], R10 ;  /* 0x000ba40a01007387 */ /* 0x0001e80000100800 */
[----:B------:R-:W2:Y:S01]  /*18020*/  LDL.LU R24, [R1+0x38] ;  /* 0x0000380001187983 */ /* 0x000ea20000300800 */
[----:B0-----:R-:W-:Y:S02]  /*18030*/  LEA.HI.X.SX32 R10, R21, R7, 0x1, P6 ;  /* 0x00000007150a7211 */ /* 0x001fe400030f0eff */
[----:B---3--:R-:W-:-:S05]  /*18040*/  IADD3 R9, P5, PT, R3, R15, RZ ;  /* 0x0000000f03097210 */ /* 0x008fca0007fbe0ff */
[----:B------:R4:W-:Y:S04]  /*18050*/  STL [R1+0xbe0], R9 ;  /* 0x000be00901007387 */ /* 0x0009e80000100800 */
[----:B------:R-:W-:Y:S04]  /*18060*/  STL [R1+0xbac], R10 ;  /* 0x000bac0a01007387 */ /* 0x000fe80000100800 */
[----:B------:R-:W3:Y:S01]  /*18070*/  LDL.LU R23, [R1+0x34] ;  /* 0x0000340001177983 */ /* 0x000ee20000300800 */
[----:B----4-:R-:W-:-:S05]  /*18080*/  IADD3 R9, P6, PT, R0, R15, RZ ;  /* 0x0000000f00097210 */ /* 0x010fca0007fde0ff */
[----:B------:R0:W-:Y:S04]  /*18090*/  STL [R1+0xbe8], R9 ;  /* 0x000be80901007387 */ /* 0x0001e80000100800 */
[----:B------:R1:W-:Y:S04]  /*180a0*/  STL [R1+0xbb4], R6 ;  /* 0x000bb40601007387 */ /* 0x0003e80000100800 */
[----:B------:R-:W4:Y:S01]  /*180b0*/  LDL.LU R22, [R1+0x30] ;  /* 0x0000300001167983 */ /* 0x000f220000300800 */
[----:B0-----:R-:W-:Y:S02]  /*180c0*/  IADD3 R9, P0, PT, R18, R15, RZ ;  /* 0x0000000f12097210 */ /* 0x001fe40007f1e0ff */
[----:B-1----:R-:W-:-:S03]  /*180d0*/  LEA.HI.X.SX32 R6, R11, R7, 0x1, P1 ;  /* 0x000000070b067211 */ /* 0x002fc600008f0eff */
[----:B------:R-:W-:Y:S04]  /*180e0*/  STL [R1+0xbf0], R9 ;  /* 0x000bf00901007387 */ /* 0x000fe80000100800 */
[----:B------:R-:W4:Y:S04]  /*180f0*/  LDL.LU R21, [R1+0x2c] ;  /* 0x00002c0001157983 */ /* 0x000f280000300800 */
[----:B------:R0:W-:Y:S04]  /*18100*/  STL [R1+0xbbc], R6 ;  /* 0x000bbc0601007387 */ /* 0x0001e80000100800 */
[----:B0-----:R-:W4:Y:S01]  /*18110*/  LDL.LU R6, [R1+0x28] ;  /* 0x0000280001067983 */ /* 0x001f220000300800 */
[----:B------:R-:W-:-:S02]  /*18120*/  IADD3 R10, P1, PT, R2, R15, RZ ;  /* 0x0000000f020a7210 */ /* 0x000fc40007f3e0ff */
[----:B------:R-:W-:-:S03]  /*18130*/  LEA.HI.X.SX32 R9, R29, R7, 0x1, P2 ;  /* 0x000000071d097211 */ /* 0x000fc600010f0eff */
[----:B------:R0:W-:Y:S04]  /*18140*/  STL [R1+0xbf8], R10 ;  /* 0x000bf80a01007387 */ /* 0x0001e80000100800 */
[----:B------:R-:W4:Y:S04]  /*18150*/  LDL.LU R11, [R1+0x24] ;  /* 0x00002400010b7983 */ /* 0x000f280000300800 */
[----:B------:R1:W-:Y:S04]  /*18160*/  STL [R1+0xbc4], R9 ;  /* 0x000bc40901007387 */ /* 0x0003e80000100800 */
[----:B------:R-:W4:Y:S01]  /*18170*/  LDL.LU R29, [R1+0x20] ;  /* 0x00002000011d7983 */ /* 0x000f220000300800 */
[----:B0-----:R-:W-:-:S02]  /*18180*/  IADD3 R10, P2, PT, R17, R15, RZ ;  /* 0x0000000f110a7210 */ /* 0x001fc40007f5e0ff */
[----:B-1----:R-:W-:-:S03]  /*18190*/  LEA.HI.X.SX32 R9, R8, R7, 0x1, P3 ;  /* 0x0000000708097211 */ /* 0x002fc600018f0eff */
[----:B------:R0:W-:Y:S04]  /*181a0*/  STL [R1+0xc00], R10 ;  /* 0x000c000a01007387 */ /* 0x0001e80000100800 */
[----:B------:R-:W4:Y:S04]  /*181b0*/  LDL.LU R27, [R1+0x1c] ;  /* 0x00001c00011b7983 */ /* 0x000f280000300800 */
[----:B------:R1:W-:Y:S04]  /*181c0*/  STL [R1+0xbcc], R9 ;  /* 0x000bcc0901007387 */ /* 0x0003e80000100800 */
[----:B------:R-:W4:Y:S01]  /*181d0*/  LDL.LU R12, [R1+0x18] ;  /* 0x00001800010c7983 */ /* 0x000f220000300800 */
[----:B------:R-:W-:-:S02]  /*181e0*/  LEA.HI.X.SX32 R5, R5, R7, 0x1, P4 ;  /* 0x0000000705057211 */ /* 0x000fc400020f0eff */
[----:B------:R-:W-:-:S05]  /*181f0*/  IADD3 R8, P3, PT, R16, R15, RZ ;  /* 0x0000000f10087210 */ /* 0x000fca0007f7e0ff */
[----:B------:R-:W-:Y:S04]  /*18200*/  STL [R1+0xc08], R8 ;  /* 0x000c080801007387 */ /* 0x000fe80000100800 */
[----:B0-----:R-:W4:Y:S04]  /*18210*/  LDL.LU R10, [R1+0x14] ;  /* 0x00001400010a7983 */ /* 0x001f280000300800 */
[----:B------:R0:W-:Y:S04]  /*18220*/  STL [R1+0xbd4], R5 ;  /* 0x000bd40501007387 */ /* 0x0001e80000100800 */
[----:B-1----:R-:W4:Y:S01]  /*18230*/  LDL.LU R9, [R1+0x10] ;  /* 0x0000100001097983 */ /* 0x002f220000300800 */
[----:B0-----:R-:W-:-:S02]  /*18240*/  LEA.HI.X.SX32 R5, R3, R7, 0x1, P5 ;  /* 0x0000000703057211 */ /* 0x001fc400028f0eff */
[----:B------:R-:W-:-:S05]  /*18250*/  IADD3 R8, P4, PT, R14, R15, RZ ;  /* 0x0000000f0e087210 */ /* 0x000fca0007f9e0ff */
[----:B------:R0:W-:Y:S04]  /*18260*/  STL [R1+0xc10], R8 ;  /* 0x000c100801007387 */ /* 0x0001e80000100800 */
[----:B0-----:R-:W4:Y:S04]  /*18270*/  LDL.LU R8, [R1+0xc] ;  /* 0x00000c0001087983 */ /* 0x001f280000300800 */
[----:B------:R0:W-:Y:S04]  /*18280*/  STL [R1+0xbdc], R5 ;  /* 0x000bdc0501007387 */ /* 0x0001e80000100800 */
[----:B0-----:R-:W4:Y:S01]  /*18290*/  LDL.LU R5, [R1+0x8] ;  /* 0x0000080001057983 */ /* 0x001f220000300800 */
[----:B-----5:R-:W-:-:S05]  /*182a0*/  IADD3 R3, P5, PT, R28, R15, RZ ;  /* 0x0000000f1c037210 */ /* 0x020fca0007fbe0ff */
[----:B------:R0:W-:Y:S04]  /*182b0*/  STL [R1+0xc18], R3 ;  /* 0x000c180301007387 */ /* 0x0001e80000100800 */
[----:B0-----:R-:W5:Y:S01]  /*182c0*/  LDL.LU R3, [R1+0x4] ;  /* 0x0000040001037983 */ /* 0x001f620000300800 */
[-C--:B------:R-:W-:Y:S02]  /*182d0*/  LEA.HI.X.SX32 R0, R0, R7.reuse, 0x1, P6 ;  /* 0x0000000700007211 */ /* 0x080fe400030f0eff */
[----:B------:R-:W-:-:S03]  /*182e0*/  LEA.HI.X.SX32 R18, R18, R7, 0x1, P0 ;  /* 0x0000000712127211 */ /* 0x000fc600000f0eff */
[----:B------:R2:W-:Y:S01]  /*182f0*/  STL [R1+0xbe4], R0 ;  /* 0x000be40001007387 */ /* 0x0005e20000100800 */
[-C--:B------:R-:W-:Y:S02]  /*18300*/  LEA.HI.X.SX32 R17, R17, R7.reuse, 0x1, P2 ;  /* 0x0000000711117211 */ /* 0x080fe400010f0eff */
[-C--:B------:R-:W-:Y:S02]  /*18310*/  LEA.HI.X.SX32 R16, R16, R7.reuse, 0x1, P3 ;  /* 0x0000000710107211 */ /* 0x080fe400018f0eff */
[----:B------:R-:W-:Y:S02]  /*18320*/  LEA.HI.X.SX32 R14, R14, R7, 0x1, P4 ;  /* 0x000000070e0e7211 */ /* 0x000fe400020f0eff */
[----:B--2---:R-:W-:-:S05]  /*18330*/  IADD3 R0, P6, PT, R25, R15, RZ ;  /* 0x0000000f19007210 */ /* 0x004fca0007fde0ff */
[----:B------:R0:W-:Y:S04]  /*18340*/  STL [R1+0xc20], R0 ;  /* 0x000c200001007387 */ /* 0x0001e80000100800 */
[----:B0-----:R-:W2:Y:S04]  /*18350*/  LDL.LU R0, [R1] ;  /* 0x0000000001007983 */ /* 0x001ea80000300800 */
[----:B------:R0:W-:Y:S02]  /*18360*/  STL [R1+0xbec], R18 ;  /* 0x000bec1201007387 */ /* 0x0001e40000100800 */
[----:B0-----:R-:W-:-:S05]  /*18370*/  IADD3 R18, P0, PT, R24, R15, RZ ;  /* 0x0000000f18127210 */ /* 0x001fca0007f1e0ff */
[----:B------:R0:W-:Y:S02]  /*18380*/  STL [R1+0xc28], R18 ;  /* 0x000c281201007387 */ /* 0x0001e40000100800 */
[----:B0-----:R-:W-:Y:S02]  /*18390*/  LEA.HI.X.SX32 R18, R2, R7, 0x1, P1 ;  /* 0x0000000702127211 */ /* 0x001fe400008f0eff */
[----:B------:R-:W2:Y:S04]  /*183a0*/  LDL.LU R2, [R1+0x3a0] ;  /* 0x0003a00001027983 */ /* 0x000ea80000300800 */
[----:B------:R3:W-:Y:S02]  /*183b0*/  STL [R1+0xbf4], R18 ;  /* 0x000bf41201007387 */ /* 0x0007e40000100800 */
[----:B---3--:R-:W-:-:S05]  /*183c0*/  IADD3 R18, P1, PT, R23, R15, RZ ;  /* 0x0000000f17127210 */ /* 0x008fca0007f3e0ff */
[----:B------:R0:W-:Y:S04]  /*183d0*/  STL [R1+0xc30], R18 ;  /* 0x000c301201007387 */ /* 0x0001e80000100800 */
[----:B0-----:R-:W3:Y:S04]  /*183e0*/  LDL.LU R18, [R1+0xdd8] ;  /* 0x000dd80001127983 */ /* 0x001ee80000300800 */
[----:B------:R4:W-:Y:S02]  /*183f0*/  STL [R1+0xbfc], R17 ;  /* 0x000bfc1101007387 */ /* 0x0009e40000100800 */
[----:B----4-:R-:W-:-:S05]  /*18400*/  IADD3 R17, P2, PT, R22, R15, RZ ;  /* 0x0000000f16117210 */ /* 0x010fca0007f5e0ff */
[----:B------:R0:W-:Y:S04]  /*18410*/  STL [R1+0xc38], R17 ;  /* 0x000c381101007387 */ /* 0x0001e80000100800 */
[----:B0-----:R-:W4:Y:S04]  /*18420*/  LDL.LU R17, [R1+0xdd4] ;  /* 0x000dd40001117983 */ /* 0x001f280000300800 */
[----:B------:R0:W-:Y:S02]  /*18430*/  STL [R1+0xc04], R16 ;  /* 0x000c041001007387 */ /* 0x0001e40000100800 */
[----:B0-----:R-:W-:-:S05]  /*18440*/  IADD3 R16, P3, PT, R21, R15, RZ ;  /* 0x0000000f15107210 */ /* 0x001fca0007f7e0ff */
[----:B------:R0:W-:Y:S01]  /*18450*/  STL [R1+0xc40], R16 ;  /* 0x000c401001007387 */ /* 0x0001e20000100800 */
[----:B------:R-:W-:-:S03]  /*18460*/  LEA.HI.X.SX32 R28, R28, R7, 0x1, P5 ;  /* 0x000000071c1c7211 */ /* 0x000fc600028f0eff */
[----:B0-----:R-:W2:Y:S04]  /*18470*/  LDL.LU R16, [R1+0xdd0] ;  /* 0x000dd00001107983 */ /* 0x001ea80000300800 */
[----:B------:R0:W-:Y:S02]  /*18480*/  STL [R1+0xc0c], R14 ;  /* 0x000c0c0e01007387 */ /* 0x0001e40000100800 */
[----:B0-----:R-:W-:-:S05]  /*18490*/  IADD3 R14, P4, PT, R6, R15, RZ ;  /* 0x0000000f060e7210 */ /* 0x001fca0007f9e0ff */
[----:B------:R0:W-:Y:S01]  /*184a0*/  STL [R1+0xc48], R14 ;  /* 0x000c480e01007387 */ /* 0x0001e20000100800 */
[----:B------:R-:W-:-:S03]  /*184b0*/  LEA.HI.X.SX32 R25, R25, R7, 0x1, P6 ;  /* 0x0000000719197211 */ /* 0x000fc600030f0eff */
[----:B0-----:R-:W3:Y:S04]  /*184c0*/  LDL.LU R14, [R1+0xdcc] ;  /* 0x000dcc00010e7983 */ /* 0x001ee80000300800 */
        /* <DEDUP_REMOVED lines=37> */
[----:B------:R0:W-:Y:S04]  /*18720*/  STL [R1+0xc88], R11 ;  /* 0x000c880b01007387 */ /* 0x0001e80000100800 */
[----:B0-----:R-:W3:Y:S04]  /*18730*/  LDL.LU R11, [R1+0xdac] ;  /* 0x000dac00010b7983 */ /* 0x001ee80000300800 */
[----:B------:R5:W-:Y:S02]  /*18740*/  STL [R1+0xc54], R29 ;  /* 0x000c541d01007387 */ /* 0x000be40000100800 */
[----:B-----5:R-:W-:-:S05]  /*18750*/  IADD3 R29, P6, PT, R3, R15, RZ ;  /* 0x0000000f031d7210 */ /* 0x020fca0007fde0ff */
[----:B------:R0:W-:Y:S04]  /*18760*/  STL [R1+0xc90], R29 ;  /* 0x000c901d01007387 */ /* 0x0001e80000100800 */
[----:B0-----:R-:W5:Y:S01]  /*18770*/  LDL.LU R29, [R1+0xda8] ;  /* 0x000da800011d7983 */ /* 0x001f620000300800 */
[----:B------:R-:W-:-:S05]  /*18780*/  LEA.HI.X.SX32 R27, R27, R7, 0x1, P0 ;  /* 0x000000071b1b7211 */ /* 0x000fca00000f0eff */
[----:B------:R2:W-:Y:S01]  /*18790*/  STL [R1+0xc5c], R27 ;  /* 0x000c5c1b01007387 */ /* 0x0005e20000100800 */
[----:B------:R-:W-:Y:S02]  /*187a0*/  LEA.HI.X.SX32 R12, R12, R7, 0x1, P1 ;  /* 0x000000070c0c7211 */ /* 0x000fe400008f0eff */
[----:B--2---:R-:W-:-:S05]  /*187b0*/  IADD3 R27, P0, PT, R0, R15, RZ ;  /* 0x0000000f001b7210 */ /* 0x004fca0007f1e0ff */
[----:B------:R-:W-:Y:S01]  /*187c0*/  STL [R1+0xc98], R27 ;  /* 0x000c981b01007387 */ /* 0x000fe20000100800 */
[----:B------:R-:W-:-:S03]  /*187d0*/  IMAD R4, R4, UR5, RZ ;  /* 0x0000000504047c24 */ /* 0x000fc6000f8e02ff */
[----:B------:R0:W-:Y:S02]  /*187e0*/  STL [R1+0xc64], R12 ;  /* 0x000c640c01007387 */ /* 0x0001e40000100800 */
[-C--:B0-----:R-:W-:Y:S02]  /*187f0*/  LEA.HI.X.SX32 R12, R10, R7.reuse, 0x1, P2 ;  /* 0x000000070a0c7211 */ /* 0x081fe400010f0eff */
[-C--:B------:R-:W-:Y:S02]  /*18800*/  LEA.HI.X.SX32 R10, R9, R7.reuse, 0x1, P3 ;  /* 0x00000007090a7211 */ /* 0x080fe400018f0eff */
[-C--:B------:R-:W-:Y:S02]  /*18810*/  LEA.HI.X.SX32 R9, R8, R7.reuse, 0x1, P4 ;  /* 0x0000000708097211 */ /* 0x080fe400020f0eff */
[-C--:B------:R-:W-:Y:S02]  /*18820*/  LEA.HI.X.SX32 R8, R5, R7.reuse, 0x1, P5 ;  /* 0x0000000705087211 */ /* 0x080fe400028f0eff */
[----:B------:R-:W-:-:S02]  /*18830*/  LEA.HI.X.SX32 R5, R3, R7, 0x1, P6 ;  /* 0x0000000703057211 */ /* 0x000fc400030f0eff */
[----:B------:R-:W-:Y:S01]  /*18840*/  LEA.HI.X.SX32 R3, R0, R7, 0x1, P0 ;  /* 0x0000000700037211 */ /* 0x000fe200000f0eff */
[----:B------:R-:W-:Y:S02]  /*18850*/  IMAD R19, R19, UR5, RZ ;  /* 0x0000000513137c24 */ /* 0x000fe4000f8e02ff */
[----:B------:R-:W-:Y:S02]  /*18860*/  IMAD R20, R20, UR5, RZ ;  /* 0x0000000514147c24 */ /* 0x000fe4000f8e02ff */
[----:B------:R-:W-:Y:S02]  /*18870*/  IMAD R26, R26, UR5, RZ ;  /* 0x000000051a1a7c24 */ /* 0x000fe4000f8e02ff */
[----:B------:R-:W-:Y:S01]  /*18880*/  IMAD R13, R13, UR5, RZ ;  /* 0x000000050d0d7c24 */ /* 0x000fe2000f8e02ff */
[----:B-----5:R-:W-:-:S05]  /*18890*/  IADD3 R27, P1, PT, R29, R15, RZ ;  /* 0x0000000f1d1b7210 */ /* 0x020fca0007f3e0ff */
[----:B------:R0:W-:Y:S04]  /*188a0*/  STL [R1+0xca0], R27 ;  /* 0x000ca01b01007387 */ /* 0x0001e80000100800 */
[----:B------:R1:W-:Y:S01]  /*188b0*/  STL [R1+0xc6c], R12 ;  /* 0x000c6c0c01007387 */ /* 0x0003e20000100800 */
[-C--:B0-----:R-:W-:Y:S02]  /*188c0*/  IADD3 R27, P2, PT, R2, R15.reuse, RZ ;  /* 0x0000000f021b7210 */ /* 0x081fe40007f5e0ff */
[----:B-1----:R-:W-:-:S03]  /*188d0*/  IADD3 R12, P3, PT, R4, R15, RZ ;  /* 0x0000000f040c7210 */ /* 0x002fc60007f7e0ff */
[----:B------:R-:W-:Y:S04]  /*188e0*/  STL [R1+0xd08], R27 ;  /* 0x000d081b01007387 */ /* 0x000fe80000100800 */
[----:B------:R3:W-:Y:S04]  /*188f0*/  STL [R1+0xc74], R10 ;  /* 0x000c740a01007387 */ /* 0x0007e80000100800 */
[----:B------:R-:W-:Y:S01]  /*18900*/  STL [R1+0xca8], R12 ;  /* 0x000ca80c01007387 */ /* 0x000fe20000100800 */
[----:B---3--:R-:W-:-:S03]  /*18910*/  IADD3 R10, P4, PT, R6, R15, RZ ;  /* 0x0000000f060a7210 */ /* 0x008fc60007f9e0ff */
[----:B------:R0:W-:Y:S04]  /*18920*/  STL [R1+0xc7c], R9 ;  /* 0x000c7c0901007387 */ /* 0x0001e80000100800 */
[----:B------:R-:W-:Y:S04]  /*18930*/  STL [R1+0xcb0], R10 ;  /* 0x000cb00a01007387 */ /* 0x000fe80000100800 */
[----:B------:R1:W-:Y:S01]  /*18940*/  STL [R1+0xc84], R8 ;  /* 0x000c840801007387 */ /* 0x0003e20000100800 */
[----:B0-----:R-:W-:-:S05]  /*18950*/  IADD3 R9, P5, PT, R21, R15, RZ ;  /* 0x0000000f15097210 */ /* 0x001fca0007fbe0ff */
[----:B------:R-:W-:Y:S01]  /*18960*/  STL [R1+0xcb8], R9 ;  /* 0x000cb80901007387 */ /* 0x000fe20000100800 */
[----:B-1----:R-:W-:-:S03]  /*18970*/  IADD3 R8, P6, PT, R22, R15, RZ ;  /* 0x0000000f16087210 */ /* 0x002fc60007fde0ff */
[----:B------:R0:W-:Y:S01]  /*18980*/  STL [R1+0xc8c], R5 ;  /* 0x000c8c0501007387 */ /* 0x0001e20000100800 */
[----:B------:R-:W-:-:S03]  /*18990*/  LEA.HI.X.SX32 R0, R29, R7, 0x1, P1 ;  /* 0x000000071d007211 */ /* 0x000fc600008f0eff */
[----:B------:R-:W-:Y:S04]  /*189a0*/  STL [R1+0xcc0], R8 ;  /* 0x000cc00801007387 */ /* 0x000fe80000100800 */
[----:B------:R1:W-:Y:S01]  /*189b0*/  STL [R1+0xc94], R3 ;  /* 0x000c940301007387 */ /* 0x0003e20000100800 */
[----:B0-----:R-:W-:-:S05]  /*189c0*/  IADD3 R5, P0, PT, R23, R15, RZ ;  /* 0x0000000f17057210 */ /* 0x001fca0007f1e0ff */
[----:B------:R-:W-:Y:S01]  /*189d0*/  STL [R1+0xcc8], R5 ;  /* 0x000cc80501007387 */ /* 0x000fe20000100800 */
[----:B-1----:R-:W-:-:S03]  /*189e0*/  IADD3 R3, P1, PT, R24, R15, RZ ;  /* 0x0000000f18037210 */ /* 0x002fc60007f3e0ff */
[----:B------:R-:W2:Y:S04]  /*189f0*/  LDL.LU R8, [R1+0x370] ;  /* 0x0003700001087983 */ /* 0x000ea80000300800 */
[----:B------:R0:W-:Y:S04]  /*18a00*/  STL [R1+0xc9c], R0 ;  /* 0x000c9c0001007387 */ /* 0x0001e80000100800 */
[----:B------:R1:W-:Y:S01]  /*18a10*/  STL [R1+0xcd0], R3 ;  /* 0x000cd00301007387 */ /* 0x0003e20000100800 */
[----:B0-----:R-:W-:Y:S02]  /*18a20*/  LEA.HI.X.SX32 R0, R2, R7, 0x1, P2 ;  /* 0x0000000702007211 */ /* 0x001fe400010f0eff */
[----:B-1----:R-:W-:-:S03]  /*18a30*/  IADD3 R3, P2, PT, R25, R15, RZ ;  /* 0x0000000f19037210 */ /* 0x002fc60007f5e0ff */
[----:B------:R0:W-:Y:S01]  /*18a40*/  STL [R1+0xd04], R0 ;  /* 0x000d040001007387 */ /* 0x0001e20000100800 */
[----:B------:R-:W-:-:S03]  /*18a50*/  LEA.HI.X.SX32 R2, R4, R7, 0x1, P3 ;  /* 0x0000000704027211 */ /* 0x000fc600018f0eff */
[----:B------:R1:W-:Y:S01]  /*18a60*/  STL [R1+0xcd8], R3 ;  /* 0x000cd80301007387 */ /* 0x0003e20000100800 */
[----:B0-----:R-:W-:-:S03]  /*18a70*/  IADD3 R0, P3, PT, R28, R15, RZ ;  /* 0x0000000f1c007210 */ /* 0x001fc60007f7e0ff */
[----:B------:R0:W-:Y:S01]  /*18a80*/  STL [R1+0xca4], R2 ;  /* 0x000ca40201007387 */ /* 0x0001e20000100800 */
[----:B-1----:R-:W-:-:S03]  /*18a90*/  LEA.HI.X.SX32 R3, R6, R7, 0x1, P4 ;  /* 0x0000000706037211 */ /* 0x002fc600020f0eff */
[----:B------:R1:W-:Y:S04]  /*18aa0*/  STL [R1+0xce0], R0 ;  /* 0x000ce00001007387 */ /* 0x0003e80000100800 */
[----:B------:R3:W-:Y:S01]  /*18ab0*/  STL [R1+0xcac], R3 ;  /* 0x000cac0301007387 */ /* 0x0007e20000100800 */
[----:B0-----:R-:W-:Y:S02]  /*18ac0*/  IADD3 R2, P4, PT, R14, R15, RZ ;  /* 0x0000000f0e027210 */ /* 0x001fe40007f9e0ff */
[----:B-1----:R-:W-:-:S03]  /*18ad0*/  LEA.HI.X.SX32 R0, R21, R7, 0x1, P5 ;  /* 0x0000000715007211 */ /* 0x002fc600028f0eff */
[----:B------:R0:W-:Y:S01]  /*18ae0*/  STL [R1+0xce8], R2 ;  /* 0x000ce80201007387 */ /* 0x0001e20000100800 */
[----:B---3--:R-:W-:-:S03]  /*18af0*/  IADD3 R3, P5, PT, R16, R15, RZ ;  /* 0x0000000f10037210 */ /* 0x008fc60007fbe0ff */
[----:B------:R4:W-:Y:S04]  /*18b00*/  STL [R1+0xcb4], R0 ;  /* 0x000cb40001007387 */ /* 0x0009e80000100800 */
[----:B------:R1:W-:Y:S01]  /*18b10*/  STL [R1+0xcec], R3 ;  /* 0x000cec0301007387 */ /* 0x0003e20000100800 */
[----:B0-----:R-:W-:Y:S02]  /*18b20*/  LEA.HI.X.SX32 R2, R22, R7, 0x1, P6 ;  /* 0x0000000716027211 */ /* 0x001fe400030f0eff */
[----:B----4-:R-:W-:-:S03]  /*18b30*/  IADD3 R0, P6, PT, R17, R15, RZ ;  /* 0x0000000f11007210 */ /* 0x010fc60007fde0ff */
        /* <DEDUP_REMOVED lines=9> */
[----:B------:R-:W-:Y:S01]  /*18bd0*/  STL [R1+0xcf8], R3 ;  /* 0x000cf80301007387 */ /* 0x000fe20000100800 */
[----:B0-----:R-:W-:-:S03]  /*18be0*/  LEA.HI.X.SX32 R2, R25, R7, 0x1, P2 ;  /* 0x0000000719027211 */ /* 0x001fc600010f0eff */
[----:B------:R-:W3:Y:S01]  /*18bf0*/  LDL.LU R24, [R1+0x41c] ;  /* 0x00041c0001187983 */ /* 0x000ee20000300800 */
[----:B-1----:R-:W-:-:S03]  /*18c00*/  IADD3 R0, P2, PT, R20, R15, RZ ;  /* 0x0000000f14007210 */ /* 0x002fc60007f5e0ff */
[----:B------:R-:W-:Y:S04]  /*18c10*/  STL [R1+0xcd4], R2 ;  /* 0x000cd40201007387 */ /* 0x000fe80000100800 */
[----:B------:R-:W4:Y:S04]  /*18c20*/  LDL.LU R23, [R1+0x420] ;  /* 0x0004200001177983 */ /* 0x000f280000300800 */
[----:B------:R0:W-:Y:S04]  /*18c30*/  STL [R1+0xcfc], R0 ;  /* 0x000cfc0001007387 */ /* 0x0001e80000100800 */
[----:B------:R-:W5:Y:S04]  /*18c40*/  LDL.LU R22, [R1+0x410] ;  /* 0x0004100001167983 */ /* 0x000f680000300800 */
[----:B------:R-:W5:Y:S01]  /*18c50*/  LDL.LU R21, [R1+0x40c] ;  /* 0x00040c0001157983 */ /* 0x000f620000300800 */
[----:B0-----:R-:W-:-:S02]  /*18c60*/  LEA.HI.X.SX32 R0, R28, R7, 0x1, P3 ;  /* 0x000000071c007211 */ /* 0x001fc400018f0eff */
[----:B------:R-:W-:-:S03]  /*18c70*/  IADD3 R2, P3, PT, R26, R15, RZ ;  /* 0x0000000f1a027210 */ /* 0x000fc60007f7e0ff */
[----:B------:R0:W-:Y:S04]  /*18c80*/  STL [R1+0xcdc], R0 ;  /* 0x000cdc0001007387 */ /* 0x0001e80000100800 */
[----:B------:R-:W5:Y:S01]  /*18c90*/  LDL.LU R29, [R1+0x408] ;  /* 0x00040800011d7983 */ /* 0x000f620000300800 */
[----:B0-----:R-:W-:-:S03]  /*18ca0*/  LEA.HI.X.SX32 R0, R14, R7, 0x1, P4 ;  /* 0x000000070e007211 */ /* 0x001fc600020f0eff */
[----:B------:R0:W-:Y:S04]  /*18cb0*/  STL [R1+0xd00], R2 ;  /* 0x000d000201007387 */ /* 0x0001e80000100800 */
[----:B------:R-:W5:Y:S04]  /*18cc0*/  LDL.LU R27, [R1+0x404] ;  /* 0x00040400011b7983 */ /* 0x000f680000300800 */
[----:B------:R1:W-:Y:S01]  /*18cd0*/  STL [R1+0xce4], R0 ;  /* 0x000ce40001007387 */ /* 0x0003e20000100800 */
[----:B0-----:R-:W-:-:S03]  /*18ce0*/  IADD3 R2, P4, PT, R13, R15, RZ ;  /* 0x0000000f0d027210 */ /* 0x001fc60007f9e0ff */
[----:B------:R-:W5:Y:S04]  /*18cf0*/  LDL.LU R12, [R1+0x400] ;  /* 0x00040000010c7983 */ /* 0x000f680000300800 */
[----:B------:R-:W-:Y:S01]  /*18d00*/  STL [R1+0x57c], R2 ;  /* 0x00057c0201007387 */ /* 0x000fe20000100800 */
[----:B-1----:R-:W-:-:S03]  /*18d10*/  LEA.HI.X.SX32 R0, R16, R7, 0x1, P5 ;  /* 0x0000000710007211 */ /* 0x002fc600028f0eff */
[----:B------:R-:W5:Y:S01]  /*18d20*/  LDL.LU R10, [R1+0x418] ;  /* 0x00041800010a7983 */ /* 0x000f620000300800 */
[----:B------:R-:W-:-:S03]  /*18d30*/  LEA.HI.X.SX32 R3, R17, R7, 0x1, P6 ;  /* 0x0000000711037211 */ /* 0x000fc600030f0eff */
[----:B------:R0:W-:Y:S01]  /*18d40*/  STL [R1+0x564], R0 ;  /* 0x0005640001007387 */ /* 0x0001e20000100800 */
[----:B------:R-:W-:-:S03]  /*18d50*/  LEA.HI.X.SX32 R4, R19, R7, 0x1, P1 ;  /* 0x0000000713047211 */ /* 0x000fc600008f0eff */
[----:B------:R1:W-:Y:S01]  /*18d60*/  STL [R1+0x568], R3 ;  /* 0x0005680301007387 */ /* 0x0003e20000100800 */
[----:B0-----:R-:W-:-:S05]  /*18d70*/  LEA.HI.X.SX32 R0, R18, R7, 0x1, P0 ;  /* 0x0000000712007211 */ /* 0x001fca00000f0eff */
[----:B------:R-:W-:Y:S04]  /*18d80*/  STL [R1+0x56c], R0 ;  /* 0x00056c0001007387 */ /* 0x000fe80000100800 */
[----:B------:R-:W-:Y:S04]  /*18d90*/  STL [R1+0x570], R4 ;  /* 0x0005700401007387 */ /* 0x000fe80000100800 */
[----:B------:R-:W5:Y:S01]  /*18da0*/  LDL.LU R9, [R1+0x414] ;  /* 0x0004140001097983 */ /* 0x000f620000300800 */
[----:B-1----:R-:W-:-:S05]  /*18db0*/  LEA.HI.X.SX32 R3, R20, R7, 0x1, P2 ;  /* 0x0000000714037211 */ /* 0x002fca00010f0eff */
[----:B------:R0:W-:Y:S02]  /*18dc0*/  STL [R1+0x574], R3 ;  /* 0x0005740301007387 */ /* 0x0001e40000100800 */
[-C--:B0-----:R-:W-:Y:S01]  /*18dd0*/  LEA.HI.X.SX32 R3, R26, R7.reuse, 0x1, P3 ;  /* 0x000000071a037211 */ /* 0x081fe200018f0eff */
[----:B------:R-:W0:Y:S04]  /*18de0*/  S2R R0, SR_TID.X ;  /* 0x0000000000007919 */ /* 0x000e280000002100 */
[----:B------:R1:W-:Y:S02]  /*18df0*/  STL [R1+0x578], R3 ;  /* 0x0005780301007387 */ /* 0x0003e40000100800 */
[----:B-1----:R-:W1:Y:S01]  /*18e00*/  S2R R3, SR_TID.X ;  /* 0x0000000000037919 */ /* 0x002e620000002100 */
[----:B------:R-:W-:-:S05]  /*18e10*/  LEA.HI.X.SX32 R6, R13, R7, 0x1, P4 ;  /* 0x000000070d067211 */ /* 0x000fca00020f0eff */
[----:B------:R0:W-:Y:S01]  /*18e20*/  STL [R1+0x4e0], R6 ;  /* 0x0004e00601007387 */ /* 0x0001e20000100800 */
[----:B------:R-:W-:Y:S02]  /*18e30*/  IADD3 R2, P5, PT, R11, UR6, RZ ;  /* 0x000000060b027c10 */ /* 0x000fe4000ffbe0ff */
[----:B0-----:R-:W-:-:S05]  /*18e40*/  SHF.R.U32.HI R5, RZ, 0x4, R0 ;  /* 0x00000004ff057819 */ /* 0x001fca0000011600 */
[----:B------:R-:W-:Y:S01]  /*18e50*/  VIADD R5, R5, 0x78 ;  /* 0x0000007805057836 */ /* 0x000fe20000000000 */
[--C-:B-1----:R-:W-:Y:S02]  /*18e60*/  SHF.R.U32.HI R25, RZ, 0x4, R3.reuse ;  /* 0x00000004ff197819 */ /* 0x102fe40000011603 */
[----:B------:R-:W-:Y:S02]  /*18e70*/  SHF.R.U32.HI R6, RZ, 0x4, R3 ;  /* 0x00000004ff067819 */ /* 0x000fe40000011603 */
[----:B------:R-:W-:Y:S01]  /*18e80*/  SGXT.U32 R25, R25, 0x3 ;  /* 0x000000031919781a */ /* 0x000fe20000000000 */
[----:B------:R-:W-:Y:S02]  /*18e90*/  IMAD R5, R5, UR10, RZ ;  /* 0x0000000a05057c24 */ /* 0x000fe4000f8e02ff */
[----:B------:R-:W-:Y:S02]  /*18ea0*/  VIADD R6, R6, 0x38 ;  /* 0x0000003806067836 */ /* 0x000fe40000000000 */
[C---:B------:R-:W-:Y:S01]  /*18eb0*/  IMAD R7, R25.reuse, UR10, RZ ;  /* 0x0000000a19077c24 */ /* 0x040fe2000f8e02ff */
[----:B------:R-:W-:Y:S01]  /*18ec0*/  LOP3.LUT R25, R25, 0x70, RZ, 0xfc, !PT ;  /* 0x0000007019197812 */ /* 0x000fe200078efcff */
[----:B------:R-:W-:Y:S01]  /*18ed0*/  IMAD R6, R6, UR10, RZ ;  /* 0x0000000a06067c24 */ /* 0x000fe2000f8e02ff */
[----:B------:R-:W-:-:S03]  /*18ee0*/  IADD3 R13, P0, PT, R5, R2, RZ ;  /* 0x00000002050d7210 */ /* 0x000fc60007f1e0ff */
[----:B------:R-:W-:Y:S01]  /*18ef0*/  IMAD R25, R25, UR4, RZ ;  /* 0x0000000419197c24 */ /* 0x000fe2000f8e02ff */
[----:B------:R-:W-:Y:S01]  /*18f00*/  LEA.HI.X.SX32 R0, R11, UR7, 0x1, P5 ;  /* 0x000000070b007c11 */ /* 0x000fe2000a8f0eff */
[----:B------:R3:W-:Y:S01]  /*18f10*/  STL [R1+0x4e8], R13 ;  /* 0x0004e80d01007387 */ /* 0x0007e20000100800 */
[-C--:B------:R-:W-:Y:S02]  /*18f20*/  IADD3 R14, P6, PT, R6, R2.reuse, RZ ;  /* 0x00000002060e7210 */ /* 0x080fe40007fde0ff */
[----:B------:R-:W-:-:S03]  /*18f30*/  IADD3 R11, P5, PT, R25, R2, RZ ;  /* 0x00000002190b7210 */ /* 0x000fc60007fbe0ff */
[----:B------:R4:W-:Y:S04]  /*18f40*/  STL [R1+0x528], R14 ;  /* 0x0005280e01007387 */ /* 0x0009e80000100800 */
[----:B------:R-:W-:Y:S01]  /*18f50*/  STL [R1+0x4f0], R11 ;  /* 0x0004f00b01007387 */ /* 0x000fe20000100800 */
[----:B------:R-:W-:Y:S01]  /*18f60*/  IMAD R4, RZ, RZ, -UR10 ;  /* 0x8000000aff047e24 */ /* 0x000fe2000f8e02ff */
[----:B------:R-:W0:Y:S03]  /*18f70*/  LDCU UR10, c[0x0][0x3a8] ;  /* 0x00007500ff0a77ac */ /* 0x000e260008000800 */
[----:B--2---:R-:W-:-:S04]  /*18f80*/  IMAD R3, R4, 0x8, R8 ;  /* 0x0000000804037824 */ /* 0x004fc800078e0208 */
[----:B------:R-:W-:Y:S01]  /*18f90*/  IMAD R4, R4, 0x8, R3 ;  /* 0x0000000804047824 */ /* 0x000fe200078e0203 */
[----:B---3--:R-:W-:-:S05]  /*18fa0*/  IADD3 R13, P3, PT, R24, R2, RZ ;  /* 0x00000002180d7210 */ /* 0x008fca0007f7e0ff */
[----:B------:R1:W-:Y:S01]  /*18fb0*/  STL [R1+0x4f8], R13 ;  /* 0x0004f80d01007387 */ /* 0x0003e20000100800 */
[----:B----4-:R-:W-:Y:S02]  /*18fc0*/  IADD3 R14, P4, PT, R23, R2, RZ ;  /* 0x00000002170e7210 */ /* 0x010fe40007f9e0ff */
[----:B-1----:R-:W-:Y:S02]  /*18fd0*/  LEA.HI.X.SX32 R13, R5, R0, 0x1, P0 ;  /* 0x00000000050d7211 */ /* 0x002fe400000f0eff */
[-C--:B-----5:R-:W-:Y:S01]  /*18fe0*/  IADD3 R11, P2, PT, R22, R2.reuse, RZ ;  /* 0x00000002160b7210 */ /* 0x0a0fe20007f5e0ff */
[----:B------:R-:W-:Y:S01]  /*18ff0*/  STL [R1+0x500], R14 ;  /* 0x0005000e01007387 */ /* 0x000fe20000100800 */
[----:B------:R-:W-:-:S03]  /*19000*/  IADD3 R5, P1, PT, R21, R2, RZ ;  /* 0x0000000215057210 */ /* 0x000fc60007f3e0ff */
[----:B------:R1:W-:Y:S04]  /*19010*/  STL [R1+0x508], R11 ;  /* 0x0005080b01007387 */ /* 0x0003e80000100800 */
[----:B------:R-:W-:Y:S04]  /*19020*/  STL [R1+0x4e4], R13 ;  /* 0x0004e40d01007387 */ /* 0x000fe80000100800 */
[----:B------:R2:W-:Y:S01]  /*19030*/  STL [R1+0x510], R5 ;  /* 0x0005100501007387 */ /* 0x0005e20000100800 */
[----:B-1----:R-:W-:Y:S02]  /*19040*/  LEA.HI.X.SX32 R11, R6, R0, 0x1, P6 ;  /* 0x00000000060b7211 */ /* 0x002fe400030f0eff */
[----:B------:R-:W-:-:S03]  /*19050*/  IADD3 R6, P0, PT, R29, R2, RZ ;  /* 0x000000021d067210 */ /* 0x000fc60007f1e0ff */
[----:B------:R1:W-:Y:S01]  /*19060*/  STL [R1+0x524], R11 ;  /* 0x0005240b01007387 */ /* 0x0003e20000100800 */
[----:B--2---:R-:W-:-:S03]  /*19070*/  LEA.HI.X.SX32 R5, R25, R0, 0x1, P5 ;  /* 0x0000000019057211 */ /* 0x004fc600028f0eff */
[----:B------:R2:W-:Y:S04]  /*19080*/  STL [R1+0x518], R6 ;  /* 0x0005180601007387 */ /* 0x0005e80000100800 */
[----:B------:R3:W-:Y:S01]  /*19090*/  STL [R1+0x4ec], R5 ;  /* 0x0004ec0501007387 */ /* 0x0007e20000100800 */
[----:B-1----:R-:W-:Y:S02]  /*190a0*/  IADD3 R11, P5, PT, R27, R2, RZ ;  /* 0x000000021b0b7210 */ /* 0x002fe40007fbe0ff */
[----:B--2---:R-:W-:-:S03]  /*190b0*/  LEA.HI.X.SX32 R6, R24, R0, 0x1, P3 ;  /* 0x0000000018067211 */ /* 0x004fc600018f0eff */
[----:B------:R1:W-:Y:S01]  /*190c0*/  STL [R1+0x520], R11 ;  /* 0x0005200b01007387 */ /* 0x0003e20000100800 */
[----:B---3--:R-:W-:-:S03]  /*190d0*/  IADD3 R5, P6, PT, R12, R2, RZ ;  /* 0x000000020c057210 */ /* 0x008fc60007fde0ff */
[----:B------:R2:W-:Y:S04]  /*190e0*/  STL [R1+0x4f4], R6 ;  /* 0x0004f40601007387 */ /* 0x0005e80000100800 */
[----:B------:R3:W-:Y:S01]  /*190f0*/  STL [R1+0x530], R5 ;  /* 0x0005300501007387 */ /* 0x0007e20000100800 */
[----:B-1----:R-:W-:Y:S02]  /*19100*/  LEA.HI.X.SX32 R11, R23, R0, 0x1, P4 ;  /* 0x00000000170b7211 */ /* 0x002fe400020f0eff */
[----:B--2---:R-:W-:-:S03]  /*19110*/  IADD3 R6, P3, PT, R10, R2, RZ ;  /* 0x000000020a067210 */ /* 0x004fc60007f7e0ff */
[----:B------:R1:W-:Y:S01]  /*19120*/  STL [R1+0x4fc], R11 ;  /* 0x0004fc0b01007387 */ /* 0x0003e20000100800 */
[----:B---3--:R-:W-:-:S03]  /*19130*/  LEA.HI.X.SX32 R5, R22, R0, 0x1, P2 ;  /* 0x0000000016057211 */ /* 0x008fc600010f0eff */
[----:B------:R2:W-:Y:S04]  /*19140*/  STL [R1+0x538], R6 ;  /* 0x0005380601007387 */ /* 0x0005e80000100800 */
[----:B------:R3:W-:Y:S01]  /*19150*/  STL [R1+0x504], R5 ;  /* 0x0005040501007387 */ /* 0x0007e20000100800 */
[-C--:B-1----:R-:W-:Y:S02]  /*19160*/  LEA.HI.X.SX32 R11, R21, R0.reuse, 0x1, P1 ;  /* 0x00000000150b7211 */ /* 0x082fe400008f0eff */
[----:B--2---:R-:W-:-:S03]  /*19170*/  LEA.HI.X.SX32 R6, R29, R0, 0x1, P0 ;  /* 0x000000001d067211 */ /* 0x004fc600000f0eff */
[----:B------:R1:W-:Y:S01]  /*19180*/  STL [R1+0x50c], R11 ;  /* 0x00050c0b01007387 */ /* 0x0003e20000100800 */
[----:B---3--:R-:W-:-:S03]  /*19190*/  LEA.HI.X.SX32 R5, R27, R0, 0x1, P5 ;  /* 0x000000001b057211 */ /* 0x008fc600028f0eff */
[----:B------:R2:W-:Y:S04]  /*191a0*/  STL [R1+0x514], R6 ;  /* 0x0005140601007387 */ /* 0x0005e80000100800 */
[----:B------:R3:W-:Y:S01]  /*191b0*/  STL [R1+0x51c], R5 ;  /* 0x00051c0501007387 */ /* 0x0007e20000100800 */
[----:B-1----:R-:W-:Y:S02]  /*191c0*/  LEA.HI.X.SX32 R11, R12, R0, 0x1, P6 ;  /* 0x000000000c0b7211 */ /* 0x002fe400030f0eff */
[----:B--2---:R-:W-:-:S03]  /*191d0*/  IADD3 R6, P0, PT, R9, R2, RZ ;  /* 0x0000000209067210 */ /* 0x004fc60007f1e0ff */
[----:B------:R1:W-:Y:S01]  /*191e0*/  STL [R1+0x52c], R11 ;  /* 0x00052c0b01007387 */ /* 0x0003e20000100800 */
[----:B---3--:R-:W-:-:S03]  /*191f0*/  IADD3 R5, P1, PT, R8, R2, RZ ;  /* 0x0000000208057210 */ /* 0x008fc60007f3e0ff */
[----:B------:R2:W-:Y:S04]  /*19200*/  STL [R1+0x540], R6 ;  /* 0x0005400601007387 */ /* 0x0005e80000100800 */
[----:B------:R3:W-:Y:S01]  /*19210*/  STL [R1+0x548], R5 ;  /* 0x0005480501007387 */ /* 0x0007e20000100800 */
[-C--:B-1----:R-:W-:Y:S02]  /*19220*/  IADD3 R11, P2, PT, R3, R2.reuse, RZ ;  /* 0x00000002030b7210 */ /* 0x082fe40007f5e0ff */
[----:B--2---:R-:W-:-:S03]  /*19230*/  IADD3 R6, P4, PT, R4, R2, RZ ;  /* 0x0000000204067210 */ /* 0x004fc60007f9e0ff */
[----:B------:R-:W-:Y:S01]  /*19240*/  STL [R1+0x554], R11 ;  /* 0x0005540b01007387 */ /* 0x000fe20000100800 */
[----:B---3--:R-:W-:-:S03]  /*19250*/  IADD3 R5, P5, PT, R7, R2, RZ ;  /* 0x0000000207057210 */ /* 0x008fc60007fbe0ff */
[----:B------:R-:W-:Y:S04]  /*19260*/  STL [R1+0x560], R6 ;  /* 0x0005600601007387 */ /* 0x000fe80000100800 */
[----:B------:R1:W-:Y:S02]  /*19270*/  STL [R1+0x55c], R5 ;  /* 0x00055c0501007387 */ /* 0x0003e40000100800 */
[-C--:B-1----:R-:W-:Y:S02]  /*19280*/  LEA.HI.X.SX32 R5, R8, R0.reuse, 0x1, P1 ;  /* 0x0000000008057211 */ /* 0x082fe400008f0eff */
[----:B------:R-:W1:Y:S01]  /*19290*/  S2R R8, SR_TID.X ;  /* 0x0000000000087919 */ /* 0x000e620000002100 */
[-C--:B------:R-:W-:Y:S02]  /*192a0*/  LEA.HI.X.SX32 R2, R10, R0.reuse, 0x1, P3 ;  /* 0x000000000a027211 */ /* 0x080fe400018f0eff */
[----:B------:R-:W-:-:S03]  /*192b0*/  LEA.HI.X.SX32 R6, R9, R0, 0x1, P0 ;  /* 0x0000000009067211 */ /* 0x000fc600000f0eff */
[----:B------:R2:W-:Y:S04]  /*192c0*/  STL [R1+0x534], R2 ;  /* 0x0005340201007387 */ /* 0x0005e80000100800 */
[----:B------:R-:W-:Y:S01]  /*192d0*/  STL [R1+0x53c], R6 ;  /* 0x00053c0601007387 */ /* 0x000fe20000100800 */
[----:B--2---:R-:W-:-:S03]  /*192e0*/  LEA.HI.X.SX32 R2, R3, R0, 0x1, P2 ;  /* 0x0000000003027211 */ /* 0x004fc600010f0eff */
[----:B------:R-:W-:Y:S01]  /*192f0*/  STL [R1+0x544], R5 ;  /* 0x0005440501007387 */ /* 0x000fe20000100800 */
[----:B------:R-:W-:-:S03]  /*19300*/  LEA.HI.X.SX32 R3, R4, R0, 0x1, P4 ;  /* 0x0000000004037211 */ /* 0x000fc600020f0eff */
[----:B------:R2:W-:Y:S04]  /*19310*/  STL [R1+0x550], R2 ;  /* 0x0005500201007387 */ /* 0x0005e80000100800 */
[----:B------:R3:W-:Y:S01]  /*19320*/  STL [R1+0x558], R3 ;  /* 0x0005580301007387 */ /* 0x0007e20000100800 */
[----:B--2---:R-:W-:Y:S01]  /*19330*/  LEA.HI.X.SX32 R2, R7, R0, 0x1, P5 ;  /* 0x0000000007027211 */ /* 0x004fe200028f0eff */
[----:B-1----:R-:W-:-:S04]  /*19340*/  IMAD.SHL.U32 R0, R8, 0x20, RZ ;  /* 0x0000002008007824 */ /* 0x002fc800078e00ff */
[----:B------:R3:W-:Y:S04]  /*19350*/  STL [R1+0x54c], R2 ;  /* 0x00054c0201007387 */ /* 0x0007e80000100800 */
[----:B------:R3:W-:Y:S04]  /*19360*/  STL [R1+0xda0], R0 ;  /* 0x000da00001007387 */ /* 0x0007e80000100800 */
[----:B------:R3:W-:Y:S01]  /*19370*/  STL [R1+0x190], RZ ;  /* 0x000190ff01007387 */ /* 0x0007e20000100800 */
[----:B------:R-:W-:Y:S02]  /*19380*/  CS2R R20, SRZ ;  /* 0x0000000000147805 */ /* 0x000fe4000001ff00 */
[----:B------:R-:W-:Y:S01]  /*19390*/  CS2R R22, SRZ ;  /* 0x0000000000167805 */ /* 0x000fe2000001ff00 */
[----:B------:R-:W-:Y:S01]  /*193a0*/  UMOV UR4, URZ ;  /* 0x000000ff00047c82 */ /* 0x000fe20008000000 */
        /* <DEDUP_REMOVED lines=26> */
[----:B0-----:R3:W-:Y:S02]  /*19550*/  STL [R1+0x2c], RZ ;  /* 0x00002cff01007387 */ /* 0x0017e40000100800 */
.L_x_2:
[----:B0-----:R-:W2:Y:S04]  /*19560*/  LDL R15, [R1+0x558] ;  /* 0x00055800010f7983 */ /* 0x001ea80000100800 */
[----:B------:R-:W4:Y:S04]  /*19570*/  LDL R14, [R1+0x560] ;  /* 0x00056000010e7983 */ /* 0x000f280000100800 */
[----:B---3--:R-:W3:Y:S04]  /*19580*/  LDL R13, [R1+0x550] ;  /* 0x00055000010d7983 */ /* 0x008ee80000100800 */
[----:B------:R-:W2:Y:S04]  /*19590*/  LDL R12, [R1+0x554] ;  /* 0x00055400010c7983 */ /* 0x000ea80000100800 */
[----:B------:R-:W2:Y:S04]  /*195a0*/  LDL R7, [R1+0x544] ;  /* 0x0005440001077983 */ /* 0x000ea80000100800 */
[----:B------:R-:W2:Y:S01]  /*195b0*/  LDL R6, [R1+0x548] ;  /* 0x0005480001067983 */ /* 0x000ea20000100800 */
[----:B------:R-:W-:Y:S01]  /*195c0*/  UIMAD UR7, UR4, -0x80, UR11 ;  /* 0xffffff80040778a4 */ /* 0x000fe2000f8e020b */
[----:B------:R-:W-:-:S02]  /*195d0*/  PRMT R10, RZ, 0x7610, R10 ;  /* 0x00007610ff0a7816 */ /* 0x000fc4000000000a */
[----:B------:R-:W-:Y:S04]  /*195e0*/  STL [R1+0x1104], R29 ;  /* 0x0011041d01007387 */ /* 0x000fe80000100800 */
        /* <DEDUP_REMOVED lines=111> */
[----:B------:R0:W-:Y:S04]  /*19ce0*/  STL [R1+0x1478], R29 ;  /* 0x0014781d01007387 */ /* 0x0001e80000100800 */
        /* <DEDUP_REMOVED lines=57> */
[----:B------:R-:W-:Y:S01]  /*1a080*/  STL [R1+0x12d0], R28 ;  /* 0x0012d01c01007387 */ /* 0x000fe20000100800 */
[----:B------:R-:W1:Y:S03]  /*1a090*/  S2R R24, SR_TID.X ;  /* 0x0000000000187919 */ /* 0x000e660000002100 */
        /* <DEDUP_REMOVED lines=8> */
[----:B-1----:R-:W-:-:S02]  /*1a120*/  SHF.R.U32.HI R0, RZ, 0x4, R24 ;  /* 0x00000004ff007819 */ /* 0x002fc40000011618 */
[----:B------:R-:W-:Y:S01]  /*1a130*/  SHF.R.U32.HI R4, RZ, 0x4, R24 ;  /* 0x00000004ff047819 */ /* 0x000fe20000011618 */
[----:B------:R-:W-:Y:S01]  /*1a140*/  STL [R1+0x1318], R28 ;  /* 0x0013181c01007387 */ /* 0x000fe20000100800 */
[----:B------:R-:W-:-:S03]  /*1a150*/  SGXT.U32 R0, R0, 0x3 ;  /* 0x000000030000781a */ /* 0x000fc60000000000 */
[----:B------:R-:W-:Y:S01]  /*1a160*/  STL [R1+0x1320], R28 ;  /* 0x0013201c01007387 */ /* 0x000fe20000100800 */
[----:B------:R-:W-:Y:S01]  /*1a170*/  LOP3.LUT R2, R0, 0x8, RZ, 0xfc, !PT ;  /* 0x0000000800027812 */ /* 0x000fe200078efcff */
[----:B------:R-:W-:Y:S01]  /*1a180*/  VIADD R5, R4, 0x38 ;  /* 0x0000003804057836 */ /* 0x000fe20000000000 */
[----:B------:R-:W-:Y:S01]  /*1a190*/  LOP3.LUT R3, R0, 0x10, RZ, 0xfc, !PT ;  /* 0x0000001000037812 */ /* 0x000fe200078efcff */
[----:B------:R-:W-:Y:S01]  /*1a1a0*/  STL [R1+0x1328], R28 ;  /* 0x0013281c01007387 */ /* 0x000fe20000100800 */
[----:B------:R-:W-:Y:S01]  /*1a1b0*/  ISETP.GE.AND P5, PT, R2, UR7, PT ;  /* 0x0000000702007c0c */ /* 0x000fe2000bfa6270 */
[----:B------:R-:W-:Y:S01]  /*1a1c0*/  VIADD R2, R4, 0x78 ;  /* 0x0000007804027836 */ /* 0x000fe20000000000 */
[----:B------:R-:W-:Y:S01]  /*1a1d0*/  LOP3.LUT R4, R0, 0x20, RZ, 0xfc, !PT ;  /* 0x0000002000047812 */ /* 0x000fe200078efcff */
[----:B------:R-:W-:Y:S01]  /*1a1e0*/  STL [R1+0x1330], R28 ;  /* 0x0013301c01007387 */ /* 0x000fe20000100800 */
[----:B------:R-:W-:Y:S02]  /*1a1f0*/  ISETP.GE.AND P1, PT, R5, UR7, PT ;  /* 0x0000000705007c0c */ /* 0x000fe4000bf26270 */
[----:B------:R-:W-:Y:S01]  /*1a200*/  ISETP.GE.AND P4, PT, R4, UR7, PT ;  /* 0x0000000704007c0c */ /* 0x000fe2000bf86270 */
[----:B------:R-:W-:Y:S01]  /*1a210*/  STL [R1+0x1338], R28 ;  /* 0x0013381c01007387 */ /* 0x000fe20000100800 */
[----:B------:R-:W-:-:S02]  /*1a220*/  ISETP.GE.AND P3, PT, R3, UR7, PT ;  /* 0x0000000703007c0c */ /* 0x000fc4000bf66270 */
[----:B------:R-:W-:Y:S01]  /*1a230*/  LOP3.LUT R3, R0, 0x18, RZ, 0xfc, !PT ;  /* 0x0000001800037812 */ /* 0x000fe200078efcff */
[----:B------:R-:W-:Y:S01]  /*1a240*/  STL [R1+0x1340], R28 ;  /* 0x0013401c01007387 */ /* 0x000fe20000100800 */
[----:B------:R-:W-:Y:S01]  /*1a250*/  PRMT R9, RZ, 0x7610, R9 ;  /* 0x00007610ff097816 */ /* 0x000fe20000000009 */
[----:B----4-:R-:W-:Y:S01]  /*1a260*/  @!P5 IMAD.MOV.U32 R4, RZ, RZ, R14 ;  /* 0x000000ffff04d224 */ /* 0x010fe200078e000e */
[----:B------:R-:W-:Y:S01]  /*1a270*/  ISETP.GE.AND P2, PT, R3, UR7, PT ;  /* 0x0000000703007c0c */ /* 0x000fe2000bf46270 */
[----:B------:R-:W-:Y:S01]  /*1a280*/  STL [R1+0x1348], R28 ;  /* 0x0013481c01007387 */ /* 0x000fe20000100800 */
[----:B--2---:R-:W-:Y:S01]  /*1a290*/  @!P5 IMAD.MOV.U32 R5, RZ, RZ, R15 ;  /* 0x000000ffff05d224 */ /* 0x004fe200078e000f */
[----:B------:R-:W-:Y:S02]  /*1a2a0*/  ISETP.GE.AND P0, PT, R2, UR7, PT ;  /* 0x0000000702007c0c */ /* 0x000fe4000bf06270 */
[----:B------:R-:W-:Y:S01]  /*1a2b0*/  STL [R1+0x1350], R28 ;  /* 0x0013501c01007387 */ /* 0x000fe20000100800 */
[----:B------:R-:W-:-:S02]  /*1a2c0*/  LOP3.LUT R2, R0, 0x28, RZ, 0xfc, !PT ;  /* 0x0000002800027812 */ /* 0x000fc400078efcff */
[----:B------:R-:W-:Y:S01]  /*1a2d0*/  LOP3.LUT R3, R0, 0x30, RZ, 0xfc, !PT ;  /* 0x0000003000037812 */ /* 0x000fe200078efcff */
[----:B------:R-:W-:Y:S01]  /*1a2e0*/  STL [R1+0x1358], R28 ;  /* 0x0013581c01007387 */ /* 0x000fe20000100800 */
[----:B------:R-:W-:Y:S02]  /*1a2f0*/  ISETP.GE.AND P6, PT, R2, UR7, PT ;  /* 0x0000000702007c0c */ /* 0x000fe4000bfc6270 */
[----:B------:R-:W-:Y:S01]  /*1a300*/  PRMT R2, RZ, 0x7610, R2 ;  /* 0x00007610ff027816 */ /* 0x000fe20000000002 */
        /* <DEDUP_REMOVED lines=36> */
[----:B-----5:R-:W-:Y:S04]  /*1a550*/  STL [R1+0x1058], R20 ;  /* 0x0010581401007387 */ /* 0x020fe80000100800 */
[----:B------:R-:W-:Y:S04]  /*1a560*/  STL [R1+0x1054], R21 ;  /* 0x0010541501007387 */ /* 0x000fe80000100800 */
[----:B------:R-:W-:Y:S04]  /*1a570*/  STL [R1+0x1050], R22 ;  /* 0x0010501601007387 */ /* 0x000fe80000100800 */
[----:B------:R-:W-:Y:S04]  /*1a580*/  STL [R1+0x104c], R23 ;  /* 0x00104c1701007387 */ /* 0x000fe80000100800 */
[----:B------:R-:W2:Y:S04]  /*1a590*/  LDL R15, [R1+0x53c] ;  /* 0x00053c00010f7983 */ /* 0x000ea80000100800 */
[----:B------:R-:W4:Y:S04]  /*1a5a0*/  LDL R14, [R1+0x540] ;  /* 0x00054000010e7983 */ /* 0x000f280000100800 */
[----:B------:R0:W4:Y:S01]  /*1a5b0*/  @!P5 LDG.E.U8 R10, desc[UR8][R4.64] ;  /* 0x00000008040ad981 */ /* 0x000122000c1e1100 */
[----:B------:R-:W-:-:S02]  /*1a5c0*/  ISETP.GE.AND P5, PT, R3, UR7, PT ;  /* 0x0000000703007c0c */ /* 0x000fc4000bfa6270 */
[----:B------:R-:W-:Y:S01]  /*1a5d0*/  PRMT R8, RZ, 0x7610, R8 ;  /* 0x00007610ff087816 */ /* 0x000fe20000000008 */
[----:B------:R-:W4:Y:S01]  /*1a5e0*/  LDL R26, [R1+0x52c] ;  /* 0x00052c00011a7983 */ /* 0x000f220000100800 */
[----:B------:R-:W-:-:S03]  /*1a5f0*/  LOP3.LUT R3, R0, 0x40, RZ, 0xfc, !PT ;  /* 0x0000004000037812 */ /* 0x000fc600078efcff */
[----:B------:R-:W4:Y:S01]  /*1a600*/  LDL R25, [R1+0x530] ;  /* 0x0005300001197983 */ /* 0x000f220000100800 */
[----:B0-----:R-:W-:Y:S02]  /*1a610*/  @!P3 IMAD.MOV.U32 R4, RZ, RZ, R12 ;  /* 0x000000ffff04b224 */ /* 0x001fe400078e000c */
[----:B---3--:R-:W-:Y:S01]  /*1a620*/  @!P3 IMAD.MOV.U32 R5, RZ, RZ, R13 ;  /* 0x000000ffff05b224 */ /* 0x008fe200078e000d */
[----:B------:R-:W3:Y:S04]  /*1a630*/  LDL R12, [R1+0x538] ;  /* 0x00053800010c7983 */ /* 0x000ee80000100800 */
[----:B------:R-:W3:Y:S04]  /*1a640*/  LDL R13, [R1+0x534] ;  /* 0x00053400010d7983 */ /* 0x000ee80000100800 */
[----:B------:R2:W3:Y:S04]  /*1a650*/  @!P2 LDG.E.U8 R9, desc[UR8][R6.64] ;  /* 0x000000080609a981 */ /* 0x0004e8000c1e1100 */
[----:B------:R0:W3:Y:S04]  /*1a660*/  @!P3 LDG.E.U8 R2, desc[UR8][R4.64] ;  /* 0x000000080402b981 */ /* 0x0000e8000c1e1100 */
[----:B------:R-:W3:Y:S04]  /*1a670*/  LDL R29, [R1+0x510] ;  /* 0x00051000011d7983 */ /* 0x000ee80000100800 */
[----:B-1----:R-:W3:Y:S04]  /*1a680*/  LDL R28, [R1+0x54c] ;  /* 0x00054c00011c7983 */ /* 0x002ee80000100800 */
[----:B------:R-:W3:Y:S01]  /*1a690*/  LDL R27, [R1+0x55c] ;  /* 0x00055c00011b7983 */ /* 0x000ee20000100800 */
[----:B--2---:R-:W-:-:S03]  /*1a6a0*/  @!P4 IMAD.MOV.U32 R7, RZ, RZ, R15 ;  /* 0x000000ffff07c224 */ /* 0x004fc600078e000f */
[----:B------:R-:W2:Y:S01]  /*1a6b0*/  LDL R15, [R1+0x51c] ;  /* 0x00051c00010f7983 */ /* 0x000ea20000100800 */
[----:B----4-:R-:W-:-:S03]  /*1a6c0*/  @!P4 IMAD.MOV.U32 R6, RZ, RZ, R14 ;  /* 0x000000ffff06c224 */ /* 0x010fc600078e000e */
[----:B------:R-:W2:Y:S01]  /*1a6d0*/  LDL R14, [R1+0x520] ;  /* 0x00052000010e7983 */ /* 0x000ea20000100800 */
[----:B0-----:R-:W-:Y:S02]  /*1a6e0*/  PRMT R5, RZ, 0x7610, R5 ;  /* 0x00007610ff057816 */ /* 0x001fe40000000005 */
[----:B------:R-:W-:-:S04]  /*1a6f0*/  ISETP.GE.AND P3, PT, R3, UR7, PT ;  /* 0x0000000703007c0c */ /* 0x000fc8000bf66270 */
[----:B------:R0:W4:Y:S02]  /*1a700*/  @!P4 LDG.E.U8 R5, desc[UR8][R6.64] ;  /* 0x000000080605c981 */ /* 0x000124000c1e1100 */
[----:B0-----:R-:W-:Y:S02]  /*1a710*/  PRMT R6, RZ, 0x7610, R6 ;  /* 0x00007610ff067816 */ /* 0x001fe40000000006 */
[----:B---3--:R0:W3:Y:S02]  /*1a720*/  @!P6 LDG.E.U8 R8, desc[UR8][R12.64] ;  /* 0x000000080c08e981 */ /* 0x0080e4000c1e1100 */
[----:B0-----:R-:W-:Y:S02]  /*1a730*/  @!P5 IMAD.MOV.U32 R12, RZ, RZ, R25 ;  /* 0x000000ffff0cd224 */ /* 0x001fe400078e0019 */
[----:B------:R-:W-:Y:S01]  /*1a740*/  @!P5 IMAD.MOV.U32 R13, RZ, RZ, R26 ;  /* 0x000000ffff0dd224 */ /* 0x000fe200078e001a */
[----:B------:R-:W3:Y:S04]  /*1a750*/  LDL R25, [R1+0x528] ;  /* 0x0005280001197983 */ /* 0x000ee80000100800 */
[----:B------:R0:W3:Y:S04]  /*1a760*/  @!P5 LDG.E.U8 R6, desc[UR8][R12.64] ;  /* 0x000000080c06d981 */ /* 0x0000e8000c1e1100 */
[----:B------:R-:W3:Y:S01]  /*1a770*/  LDL R26, [R1+0x524] ;  /* 0x00052400011a7983 */ /* 0x000ee20000100800 */
[----:B0-----:R-:W-:-:S06]  /*1a780*/  PRMT R13, RZ, 0x7610, R13 ;  /* 0x00007610ff0d7816 */ /* 0x001fcc000000000d */
[----:B--2---:R0:W2:Y:S04]  /*1a790*/  @!P3 LDG.E.U8 R13, desc[UR8][R14.64] ;  /* 0x000000080e0db981 */ /* 0x0040a8000c1e1100 */
[----:B------:R-:W2:Y:S01]  /*1a7a0*/  LDL R15, [R1+0x50c] ;  /* 0x00050c00010f7983 */ /* 0x000ea20000100800 */
[----:B------:R-:W-:-:S04]  /*1a7b0*/  LOP3.LUT R3, R0, 0x48, RZ, 0xfc, !PT ;  /* 0x0000004800037812 */ /* 0x000fc800078efcff */
[----:B------:R-:W-:Y:S02]  /*1a7c0*/  ISETP.GE.AND P2, PT, R3, UR7, PT ;  /* 0x0000000703007c0c */ /* 0x000fe4000bf46270 */
[----:B------:R-:W-:-:S04]  /*1a7d0*/  LOP3.LUT R3, R0, 0x50, RZ, 0xfc, !PT ;  /* 0x0000005000037812 */ /* 0x000fc800078efcff */
[----:B------:R-:W-:Y:S02]  /*1a7e0*/  ISETP.GE.AND P4, PT, R3, UR7, PT ;  /* 0x0000000703007c0c */ /* 0x000fe4000bf86270 */
[C---:B------:R-:W-:Y:S02]  /*1a7f0*/  ISETP.GE.AND P5, PT, R0.reuse, UR7, PT ;  /* 0x0000000700007c0c */ /* 0x040fe4000bfa6270 */
[C---:B------:R-:W-:Y:S02]  /*1a800*/  LOP3.LUT R3, R0.reuse, 0x58, RZ, 0xfc, !PT ;  /* 0x0000005800037812 */ /* 0x040fe400078efcff */
[----:B------:R-:W-:Y:S02]  /*1a810*/  PRMT R4, RZ, 0x7610, R4 ;  /* 0x00007610ff047816 */ /* 0x000fe40000000004 */
[----:B------:R-:W-:Y:S02]  /*1a820*/  ISETP.GE.AND P6, PT, R3, UR7, PT ;  /* 0x0000000703007c0c */ /* 0x000fe4000bfc6270 */
[----:B------:R-:W-:-:S03]  /*1a830*/  LOP3.LUT R3, R0, 0x60, RZ, 0xfc, !PT ;  /* 0x0000006000037812 */ /* 0x000fc600078efcff */
[----:B0-----:R-:W-:Y:S01]  /*1a840*/  @!P4 IMAD.MOV.U32 R14, RZ, RZ, R29 ;  /* 0x000000ffff0ec224 */ /* 0x001fe200078e001d */
[----:B------:R-:W-:Y:S01]  /*1a850*/  ISETP.GE.AND P3, PT, R3, UR7, PT ;  /* 0x0000000703007c0c */ /* 0x000fe2000bf66270 */
[----:B------:R-:W3:Y:S01]  /*1a860*/  LDL R29, [R1+0x504] ;  /* 0x00050400011d7983 */ /* 0x000ee20000100800 */
[----:B------:R-:W-:Y:S02]  /*1a870*/  PRMT R3, RZ, 0x7610, R3 ;  /* 0x00007610ff037816 */ /* 0x000fe40000000003 */
[----:B------:R-:W-:Y:S01]  /*1a880*/  LOP3.LUT R7, R0, 0x70, RZ, 0xfc, !PT ;  /* 0x0000007000077812 */ /* 0x000fe200078efcff */
[----:B--2---:R0:W2:Y:S03]  /*1a890*/  @!P4 LDG.E.U8 R4, desc[UR8][R14.64] ;  /* 0x000000080e04c981 */ /* 0x0040a6000c1e1100 */
[----:B------:R-:W-:Y:S02]  /*1a8a0*/  ISETP.GE.AND P4, PT, R7, UR7, PT ;  /* 0x0000000707007c0c */ /* 0x000fe4000bf86270 */
[----:B------:R-:W-:Y:S01]  /*1a8b0*/  PRMT R7, RZ, 0x7610, R7 ;  /* 0x00007610ff077816 */ /* 0x000fe20000000007 */
[----:B0-----:R-:W-:-:S02]  /*1a8c0*/  @!P5 IMAD.MOV.U32 R14, RZ, RZ, R27 ;  /* 0x000000ffff0ed224 */ /* 0x001fc400078e001b */
[----:B------:R-:W-:Y:S01]  /*1a8d0*/  @!P5 IMAD.MOV.U32 R15, RZ, RZ, R28 ;  /* 0x000000ffff0fd224 */ /* 0x000fe200078e001c */
[----:B------:R-:W-:Y:S01]  /*1a8e0*/  PRMT R12, RZ, 0x7610, R12 ;  /* 0x00007610ff0c7816 */ /* 0x000fe2000000000c */
[----:B------:R-:W2:Y:S04]  /*1a8f0*/  LDL R28, [R1+0x508] ;  /* 0x00050800011c7983 */ /* 0x000ea80000100800 */
[----:B------:R3:W2:Y:S01]  /*1a900*/  @!P5 LDG.E.U8 R3, desc[UR8][R14.64] ;  /* 0x000000080e03d981 */ /* 0x0006a2000c1e1100 */
[----:B------:R-:W-:Y:S02]  /*1a910*/  PRMT R11, RZ, 0x7610, R11 ;  /* 0x00007610ff0b7816 */ /* 0x000fe4000000000b */
[----:B------:R-:W-:Y:S01]  /*1a920*/  LOP3.LUT R0, R0, 0x68, RZ, 0xfc, !PT ;  /* 0x0000006800007812 */ /* 0x000fe200078efcff */
[----:B------:R-:W2:Y:S01]  /*1a930*/  LDL R27, [R1+0x4f4] ;  /* 0x0004f400011b7983 */ /* 0x000ea20000100800 */
[----:B---3--:R-:W-:-:S02]  /*1a940*/  @!P1 IMAD.MOV.U32 R14, RZ, RZ, R25 ;  /* 0x000000ffff0e9224 */ /* 0x008fc400078e0019 */
[----:B------:R-:W-:Y:S01]  /*1a950*/  @!P1 IMAD.MOV.U32 R15, RZ, RZ, R26 ;  /* 0x000000ffff0f9224 */ /* 0x000fe200078e001a */
[----:B------:R-:W-:Y:S01]  /*1a960*/  ISETP.GE.AND P5, PT, R0, UR7, PT ;  /* 0x0000000700007c0c */ /* 0x000fe2000bfa6270 */
[----:B------:R-:W3:Y:S04]  /*1a970*/  LDL R26, [R1+0x4f8] ;  /* 0x0004f800011a7983 */ /* 0x000ee80000100800 */
[----:B------:R0:W2:Y:S04]  /*1a980*/  @!P1 LDG.E.U8 R7, desc[UR8][R14.64] ;  /* 0x000000080e079981 */ /* 0x0000a8000c1e1100 */
[----:B------:R-:W2:Y:S04]  /*1a990*/  LDL R25, [R1+0x4e4] ;  /* 0x0004e40001197983 */ /* 0x000ea80000100800 */
[----:B------:R-:W2:Y:S04]  /*1a9a0*/  LDL R0, [R1+0x4e8] ;  /* 0x0004e80001007983 */ /* 0x000ea80000100800 */
[----:B------:R-:W0:Y:S04]  /*1a9b0*/  LDL R14, [R1+0x4fc] ;  /* 0x0004fc00010e7983 */ /* 0x000e280000100800 */
[----:B------:R-:W0:Y:S02]  /*1a9c0*/  LDL R15, [R1+0x500] ;  /* 0x00050000010f7983 */ /* 0x000e240000100800 */
[----:B0-----:R-:W-:-:S04]  /*1a9d0*/  @!P3 LOP3.LUT R15, R15, R14, RZ, 0x3c, !PT ;  /* 0x0000000e0f0fb212 */ /* 0x001fc800078e3cff */
[----:B------:R-:W-:-:S04]  /*1a9e0*/  @!P3 LOP3.LUT R14, R15, R14, RZ, 0x3c, !PT ;  /* 0x0000000e0f0eb212 */ /* 0x000fc800078e3cff */
[----:B------:R-:W-:-:S05]  /*1a9f0*/  @!P3 LOP3.LUT R15, R15, R14, RZ, 0x3c, !PT ;  /* 0x0000000e0f0fb212 */ /* 0x000fca00078e3cff */
[----:B------:R0:W2:Y:S04]  /*1aa00*/  @!P3 LDG.E.U8 R12, desc[UR8][R14.64] ;  /* 0x000000080e0cb981 */ /* 0x0000a8000c1e1100 */
[----:B------:R-:W0:Y:S04]  /*1aa10*/  LDL R14, [R1+0x4ec] ;  /* 0x0004ec00010e7983 */ /* 0x000e280000100800 */
[----:B------:R-:W0:Y:S02]  /*1aa20*/  LDL R15, [R1+0x4f0] ;  /* 0x0004f000010f7983 */ /* 0x000e240000100800 */
[----:B0-----:R-:W-:-:S04]  /*1aa30*/  @!P4 LOP3.LUT R15, R15, R14, RZ, 0x3c, !PT ;  /* 0x0000000e0f0fc212 */ /* 0x001fc800078e3cff */
[----:B------:R-:W-:-:S04]  /*1aa40*/  @!P4 LOP3.LUT R14, R15, R14, RZ, 0x3c, !PT ;  /* 0x0000000e0f0ec212 */ /* 0x000fc800078e3cff */
[----:B------:R-:W-:-:S05]  /*1aa50*/  @!P4 LOP3.LUT R15, R15, R14, RZ, 0x3c, !PT ;  /* 0x0000000e0f0fc212 */ /* 0x000fca00078e3cff */
[----:B------:R0:W2:Y:S04]  /*1aa60*/  @!P4 LDG.E.U8 R11, desc[UR8][R14.64] ;  /* 0x000000080e0bc981 */ /* 0x0000a8000c1e1100 */
[----:B------:R-:W0:Y:S04]  /*1aa70*/  LDL R14, [R1+0x514] ;  /* 0x00051400010e7983 */ /* 0x000e280000100800 */
[----:B------:R-:W0:Y:S01]  /*1aa80*/  LDL R15, [R1+0x518] ;  /* 0x00051800010f7983 */ /* 0x000e220000100800 */
[----:B------:R-:W-:Y:S02]  /*1aa90*/  PRMT R16, RZ, 0x7610, R16 ;  /* 0x00007610ff107816 */ /* 0x000fe40000000010 */
[----:B------:R-:W-:-:S02]  /*1aaa0*/  PRMT R17, RZ, 0x7610, R17 ;  /* 0x00007610ff117816 */ /* 0x000fc40000000011 */
[----:B------:R-:W-:Y:S02]  /*1aab0*/  PRMT R18, RZ, 0x7610, R18 ;  /* 0x00007610ff127816 */ /* 0x000fe40000000012 */
[----:B------:R-:W-:Y:S01]  /*1aac0*/  PRMT R19, RZ, 0x7610, R19 ;  /* 0x00007610ff137816 */ /* 0x000fe20000000013 */
[----:B------:R-:W1:Y:S01]  /*1aad0*/  S2UR UR6, SR_CgaCtaId ;  /* 0x00000000000679c3 */ /* 0x000e620000008800 */
[----:B------:R-:W-:Y:S02]  /*1aae0*/  UMOV UR5, 0x400 ;  /* 0x0000040000057882 */ /* 0x000fe40000000000 */
[----:B-1----:R-:W-:Y:S01]  /*1aaf0*/  ULEA UR5, UR6, UR5, 0x18 ;  /* 0x0000000506057291 */ /* 0x002fe2000f8ec0ff */
[----:B0-----:R-:W-:-:S04]  /*1ab00*/  @!P2 LOP3.LUT R15, R15, R14, RZ, 0x3c, !PT ;  /* 0x0000000e0f0fa212 */ /* 0x001fc800078e3cff */
[----:B------:R-:W-:-:S04]  /*1ab10*/  @!P2 LOP3.LUT R14, R15, R14, RZ, 0x3c, !PT ;  /* 0x0000000e0f0ea212 */ /* 0x000fc800078e3cff */
[----:B------:R-:W-:-:S05]  /*1ab20*/  @!P2 LOP3.LUT R15, R15, R14, RZ, 0x3c, !PT ;  /* 0x0000000e0f0fa212 */ /* 0x000fca00078e3cff */
[----:B------:R2:W4:Y:S02]  /*1ab30*/  @!P2 LDG.E.U8 R16, desc[UR8][R14.64] ;  /* 0x000000080e10a981 */ /* 0x000524000c1e1100 */
[----:B--2---:R-:W-:Y:S02]  /*1ab40*/  @!P6 IMAD.MOV.U32 R14, RZ, RZ, R28 ;  /* 0x000000ffff0ee224 */ /* 0x004fe400078e001c */
[----:B------:R-:W-:-:S05]  /*1ab50*/  @!P6 IMAD.MOV.U32 R15, RZ, RZ, R29 ;  /* 0x000000ffff0fe224 */ /* 0x000fca00078e001d */
[----:B------:R3:W2:Y:S02]  /*1ab60*/  @!P6 LDG.E.U8 R17, desc[UR8][R14.64] ;  /* 0x000000080e11e981 */ /* 0x0006a4000c1e1100 */
[----:B---3--:R-:W-:Y:S02]  /*1ab70*/  @!P5 IMAD.MOV.U32 R14, RZ, RZ, R26 ;  /* 0x000000ffff0ed224 */ /* 0x008fe400078e001a */
[----:B------:R-:W-:-:S05]  /*1ab80*/  @!P5 IMAD.MOV.U32 R15, RZ, RZ, R27 ;  /* 0x000000ffff0fd224 */ /* 0x000fca00078e001b */
[----:B------:R0:W3:Y:S02]  /*1ab90*/  @!P5 LDG.E.U8 R18, desc[UR8][R14.64] ;  /* 0x000000080e12d981 */ /* 0x0000e4000c1e1100 */
[----:B0-----:R-:W-:Y:S02]  /*1aba0*/  @!P0 IMAD.MOV.U32 R14, RZ, RZ, R0 ;  /* 0x000000ffff0e8224 */ /* 0x001fe400078e0000 */
[----:B------:R-:W-:-:S05]  /*1abb0*/  @!P0 IMAD.MOV.U32 R15, RZ, RZ, R25 ;  /* 0x000000ffff0f8224 */ /* 0x000fca00078e0019 */
[----:B------:R0:W3:Y:S01]  /*1abc0*/  @!P0 LDG.E.U8 R19, desc[UR8][R14.64] ;  /* 0x000000080e138981 */ /* 0x0000e2000c1e1100 */
[C---:B------:R-:W-:Y:S01]  /*1abd0*/  LOP3.LUT R29, R24.reuse, 0x7f, RZ, 0xc0, !PT ;  /* 0x0000007f181d7812 */ /* 0x040fe200078ec0ff */
[----:B------:R-:W-:Y:S06]  /*1abe0*/  BAR.SYNC.DEFER_BLOCKING 0x0 ;  /* 0x0000000000007b1d */ /* 0x000fec0000010000 */
[----:B------:R-:W-:Y:S04]  /*1abf0*/  STS.U8 [R29+UR5], R3 ;  /* 0x000000031d007988 */ /* 0x000fe80008000005 */
[----:B------:R1:W-:Y:S02]  /*1ac00*/  STS.U8 [R29+UR5+0x100], R2 ;  /* 0x000100021d007988 */ /* 0x0003e40008000005 */
[----:B-1----:R-:W1:Y:S01]  /*1ac10*/  S2R R2, SR_TID.X ;  /* 0x0000000000027919 */ /* 0x002e620000002100 */
[----:B------:R-:W-:Y:S01]  /*1ac20*/  SHF.R.U32.HI R0, RZ, 0x2, R24 ;  /* 0x00000002ff007819 */ /* 0x000fe20000011618 */
[----:B0-----:R-:W-:-:S03]  /*1ac30*/  IMAD.SHL.U32 R14, R24, 0x40, RZ ;  /* 0x00000040180e7824 */ /* 0x001fc600078e00ff */
[----:B------:R-:W-:Y:S02]  /*1ac40*/  SGXT.U32 R0, R0, 0x3 ;  /* 0x000000030000781a */ /* 0x000fe40000000000 */
[----:B-1----:R-:W-:-:S05]  /*1ac50*/  LOP3.LUT R2, R2, 0x7f, RZ, 0xc0, !PT ;  /* 0x0000007f02027812 */ /* 0x002fca00078ec0ff */
[----:B----4-:R-:W-:Y:S04]  /*1ac60*/  STS.U8 [R2+UR5+0x200], R5 ;  /* 0x0002000502007988 */ /* 0x010fe80008000005 */
[----:B------:R-:W-:Y:S01]  /*1ac70*/  STS.U8 [R2+UR5+0x300], R6 ;  /* 0x0003000602007988 */ /* 0x000fe20008000005 */
[----:B------:R-:W-:-:S03]  /*1ac80*/  ISETP.GE.AND P0, PT, R2, UR7, PT ;  /* 0x0000000702007c0c */ /* 0x000fc6000bf06270 */
[----:B------:R-:W-:Y:S04]  /*1ac90*/  STS.U8 [R2+UR5+0x400], R13 ;  /* 0x0004000d02007988 */ /* 0x000fe80008000005 */
[----:B------:R-:W-:Y:S04]  /*1aca0*/  STS.U8 [R2+UR5+0x500], R4 ;  /* 0x0005000402007988 */ /* 0x000fe80008000005 */
[----:B------:R-:W-:Y:S04]  /*1acb0*/  STS.U8 [R2+UR5+0x600], R12 ;  /* 0x0006000c02007988 */ /* 0x000fe80008000005 */
[----:B------:R0:W-:Y:S02]  /*1acc0*/  STS.U8 [R2+UR5+0x700], R11 ;  /* 0x0007000b02007988 */ /* 0x0001e40008000005 */
[----:B0-----:R-:W0:Y:S01]  /*1acd0*/  S2R R2, SR_TID.X ;  /* 0x0000000000027919 */ /* 0x001e220000002100 */
[----:B------:R-:W-:Y:S01]  /*1ace0*/  LOP3.LUT R0, R0, 0x40, R14, 0xf8, !PT ;  /* 0x0000004000007812 */ /* 0x000fe200078ef80e */
[C---:B------:R-:W-:Y:S01]  /*1acf0*/  IMAD.SHL.U32 R15, R24.reuse, 0x20, RZ ;  /* 0x00000020180f7824 */ /* 0x040fe200078e00ff */
[C---:B------:R-:W-:Y:S01]  /*1ad00*/  LOP3.LUT R14, R24.reuse, 0x7, RZ, 0xc0, !PT ;  /* 0x00000007180e7812 */ /* 0x040fe200078ec0ff */
[----:B------:R-:W-:-:S03]  /*1ad10*/  IMAD.SHL.U32 R27, R24, 0x2, RZ ;  /* 0x00000002181b7824 */ /* 0x000fc600078e00ff */
[----:B------:R-:W-:Y:S01]  /*1ad20*/  LOP3.LUT R15, R15, 0xc00, RZ, 0xc0, !PT ;  /* 0x00000c000f0f7812 */ /* 0x000fe200078ec0ff */
[----:B------:R-:W-:-:S04]  /*1ad30*/  IMAD.SHL.U32 R25, R14, 0x10, RZ ;  /* 0x000000100e197824 */ /* 0x000fc800078e00ff */
[----:B------:R-:W-:Y:S01]  /*1ad40*/  IMAD R14, R14, 0x80, R15 ;  /* 0x000000800e0e7824 */ /* 0x000fe200078e020f */
[----:B------:R-:W-:-:S05]  /*1ad50*/  LOP3.LUT R15, R25, 0x30, R27, 0x78, !PT ;  /* 0x00000030190f7812 */ /* 0x000fca00078e781b */
[----:B------:R-:W-:-:S05]  /*1ad60*/  IMAD.IADD R28, R14, 0x1, R15 ;  /* 0x000000010e1c7824 */ /* 0x000fca00078e020f */
[----:B------:R1:W-:Y:S01]  /*1ad70*/  STL [R1+0xd0], R28 ;  /* 0x0000d01c01007387 */ /* 0x0003e20000100800 */
[----:B0-----:R-:W-:-:S03]  /*1ad80*/  LOP3.LUT R2, R2, 0x7f, RZ, 0xc0, !PT ;  /* 0x0000007f02027812 */ /* 0x001fc600078ec0ff */
[----:B-1----:R-:W4:Y:S01]  /*1ad90*/  LDL.LU R28, [R1+0x147c] ;  /* 0x00147c00011c7983 */ /* 0x002f220000300800 */
[----:B------:R-:W-:-:S03]  /*1ada0*/  LOP3.LUT R2, R2, 0x8, RZ, 0x3c, !PT ;  /* 0x0000000802027812 */ /* 0x000fc600078e3cff */
[----:B------:R-:W4:Y:S04]  /*1adb0*/  LDL R3, [R1+0xd44] ;  /* 0x000d440001037983 */ /* 0x000f280000100800 */
[----:B------:R-:W4:Y:S04]  /*1adc0*/  LDL.LU R29, [R1+0x1478] ;  /* 0x00147800011d7983 */ /* 0x000f280000300800 */
[----:B------:R-:W-:Y:S04]  /*1add0*/  STS.U8 [R2+UR5+0x80], R10 ;  /* 0x0000800a02007988 */ /* 0x000fe80008000005 */
[----:B------:R-:W-:Y:S04]  /*1ade0*/  STS.U8 [R2+UR5+0x180], R9 ;  /* 0x0001800902007988 */ /* 0x000fe80008000005 */
[----:B------:R-:W-:Y:S04]  /*1adf0*/  STS.U8 [R2+UR5+0x280], R8 ;  /* 0x0002800802007988 */ /* 0x000fe80008000005 */
[----:B------:R-:W-:Y:S04]  /*1ae00*/  STS.U8 [R2+UR5+0x380], R7 ;  /* 0x0003800702007988 */ /* 0x000fe80008000005 */
[----:B------:R-:W-:Y:S04]  /*1ae10*/  STS.U8 [R2+UR5+0x480], R16 ;  /* 0x0004801002007988 */ /* 0x000fe80008000005 */
[----:B--2---:R-:W-:Y:S04]  /*1ae20*/  STS.U8 [R2+UR5+0x580], R17 ;  /* 0x0005801102007988 */ /* 0x004fe80008000005 */
[----:B---3--:R-:W-:Y:S04]  /*1ae30*/  STS.U8 [R2+UR5+0x680], R18 ;  /* 0x0006801202007988 */ /* 0x008fe80008000005 */
[----:B------:R0:W-:Y:S04]  /*1ae40*/  STS.U8 [R2+UR5+0x780], R19 ;  /* 0x0007801302007988 */ /* 0x0001e80008000005 */
[----:B0-----:R-:W2:Y:S01]  /*1ae50*/  LDL R2, [R1+0xd3c] ;  /* 0x000d3c0001027983 */ /* 0x001ea20000100800 */
[----:B----4-:R-:W-:-:S02]  /*1ae60*/  PRMT R29, RZ, 0x7610, R29 ;  /* 0x00007610ff1d7816 */ /* 0x010fc4000000001d */
[----:B--2---:R-:W-:-:S04]  /*1ae70*/  @!P0 LOP3.LUT R3, R3, R2, RZ, 0x3c, !PT ;  /* 0x0000000203038212 */ /* 0x004fc800078e3cff */
[----:B------:R-:W-:-:S04]  /*1ae80*/  @!P0 LOP3.LUT R2, R3, R2, RZ, 0x3c, !PT ;  /* 0x0000000203028212 */ /* 0x000fc800078e3cff */
[----:B------:R-:W-:Y:S01]  /*1ae90*/  @!P0 LOP3.LUT R3, R3, R2, RZ, 0x3c, !PT ;  /* 0x0000000203038212 */ /* 0x000fe200078e3cff */
[----:B------:R-:W-:Y:S06]  /*1aea0*/  BAR.SYNC.DEFER_BLOCKING 0x0 ;  /* 0x0000000000007b1d */ /* 0x000fec0000010000 */
[----:B------:R-:W2:Y:S04]  /*1aeb0*/  @!P0 LDG.E.U8 R29, desc[UR8][R2.64] ;  /* 0x00000008021d8981 */ /* 0x000ea8000c1e1100 */
[----:B--2---:R0:W-:Y:S04]  /*1aec0*/  STL [R1+0x49c], R29 ;  /* 0x00049c1d01007387 */ /* 0x0041e80000100800 */
[----:B0-----:R-:W2:Y:S04]  /*1aed0*/  LDL.LU R29, [R1+0x1474] ;  /* 0x00147400011d7983 */ /* 0x001ea80000300800 */
[----:B------:R-:W3:Y:S04]  /*1aee0*/  LDL R2, [R1+0xd04] ;  /* 0x000d040001027983 */ /* 0x000ee80000100800 */
[----:B------:R-:W3:Y:S01]  /*1aef0*/  LDL R3, [R1+0xd08] ;  /* 0x000d080001037983 */ /* 0x000ee20000100800 */
[----:B------:R-:W-:-:S02]  /*1af00*/  PRMT R28, RZ, 0x7610, R28 ;  /* 0x00007610ff1c7816 */ /* 0x000fc4000000001c */
[----:B---3--:R-:W-:-:S04]  /*1af10*/  @!P0 LOP3.LUT R3, R3, R2, RZ, 0x3c, !PT ;  /* 0x0000000203038212 */ /* 0x008fc800078e3cff */
[----:B------:R-:W-:-:S04]  /*1af20*/  @!P0 LOP3.LUT R2, R3, R2, RZ, 0x3c, !PT ;  /* 0x0000000203028212 */ /* 0x000fc800078e3cff */
[----:B------:R-:W-:-:S05]  /*1af30*/  @!P0 LOP3.LUT R3, R3, R2, RZ, 0x3c, !PT ;  /* 0x0000000203038212 */ /* 0x000fca00078e3cff */
[----:B------:R-:W3:Y:S04]  /*1af40*/  @!P0 LDG.E.U8 R28, desc[UR8][R2.64] ;  /* 0x00000008021c8981 */ /* 0x000ee8000c1e1100 */
[----:B---3--:R0:W-:Y:S04]  /*1af50*/  STL [R1+0x498], R28 ;  /* 0x0004981c01007387 */ /* 0x0081e80000100800 */
[----:B0-----:R-:W3:Y:S04]  /*1af60*/  LDL.LU R28, [R1+0x1470] ;  /* 0x00147000011c7983 */ /* 0x001ee80000300800 */
[----:B------:R-:W4:Y:S04]  /*1af70*/  LDL R2, [R1+0x4e0] ;  /* 0x0004e00001027983 */ /* 0x000f280000100800 */
[----:B------:R-:W4:Y:S01]  /*1af80*/  LDL R3, [R1+0x57c] ;  /* 0x00057c0001037983 */ /* 0x000f220000100800 */
[----:B--2---:R-:W-:-:S02]  /*1af90*/  PRMT R29, RZ, 0x7610, R29 ;  /* 0x00007610ff1d7816 */ /* 0x004fc4000000001d */
[----:B----4-:R-:W-:-:S04]  /*1afa0*/  @!P0 LOP3.LUT R3, R3, R2, RZ, 0x3c, !PT ;  /* 0x0000000203038212 */ /* 0x010fc800078e3cff */
[----:B------:R-:W-:-:S04]  /*1afb0*/  @!P0 LOP3.LUT R2, R3, R2, RZ, 0x3c, !PT ;  /* 0x0000000203028212 */ /* 0x000fc800078e3cff */
[----:B------:R-:W-:-:S05]  /*1afc0*/  @!P0 LOP3.LUT R3, R3, R2, RZ, 0x3c, !PT ;  /* 0x0000000203038212 */ /* 0x000fca00078e3cff */
[----:B------:R-:W2:Y:S04]  /*1afd0*/  @!P0 LDG.E.U8 R29, desc[UR8][R2.64] ;  /* 0x00000008021d8981 */ /* 0x000ea8000c1e1100 */
[----:B--2---:R0:W-:Y:S04]  /*1afe0*/  STL [R1+0x494], R29 ;  /* 0x0004941d01007387 */ /* 0x0041e80000100800 */
[----:B0-----:R-:W2:Y:S04]  /*1aff0*/  LDL.LU R29, [R1+0x146c] ;  /* 0x00146c00011d7983 */ /* 0x001ea80000300800 */
[----:B------:R-:W4:Y:S04]  /*1b000*/  LDL R2, [R1+0x578] ;  /* 0x0005780001027983 */ /* 0x000f280000100800 */
[----:B------:R-:W4:Y:S01]  /*1b010*/  LDL R3, [R1+0xd00] ;  /* 0x000d000001037983 */ /* 0x000f220000100800 */
[----:B---3--:R-:W-:-:S02]  /*1b020*/  PRMT R28, RZ, 0x7610, R28 ;  /* 0x00007610ff1c7816 */ /* 0x008fc4000000001c */
[----:B----4-:R-:W-:-:S04]  /*1b030*/  @!P0 LOP3.LUT R3, R3, R2, RZ, 0x3c, !PT ;  /* 0x0000000203038212 */ /* 0x010fc800078e3cff */
        /* <DEDUP_REMOVED lines=1888> */
[----:B------:R-:W-:-:S02]  /*22640*/  PRMT R21, RZ, 0x7610, R21 ;  /* 0x00007610ff157816 */ /* 0x000fc40000000015 */
[----:B----4-:R-:W-:-:S04]  /*22650*/  @!P0 LOP3.LUT R3, R3, R2, RZ, 0x3c, !PT ;  /* 0x0000000203038212 */ /* 0x010fc800078e3cff */
[----:B------:R-:W-:-:S04]  /*22660*/  @!P0 LOP3.LUT R2, R3, R2, RZ, 0x3c, !PT ;  /* 0x0000000203028212 */ /* 0x000fc800078e3cff */
[----:B------:R-:W-:-:S05]  /*22670*/  @!P0 LOP3.LUT R3, R3, R2, RZ, 0x3c, !PT ;  /* 0x0000000203038212 */ /* 0x000fca00078e3cff */
[----:B------:R0:W4:Y:S04]  /*22680*/  @!P0 LDG.E.U8 R21, desc[UR8][R2.64] ;  /* 0x0000000802158981 */ /* 0x000128000c1e1100 */
[----:B------:R-:W0:Y:S04]  /*22690*/  LDL R2, [R1+0x73c] ;  /* 0x00073c0001027983 */ /* 0x000e280000100800 */
[----:B------:R-:W0:Y:S01]  /*226a0*/  LDL R3, [R1+0x740] ;  /* 0x0007400001037983 */ /* 0x000e220000100800 */
[----:B--2---:R-:W-:Y:S02]  /*226b0*/  PRMT R29, RZ, 0x7610, R29 ;  /* 0x00007610ff1d7816 */ /* 0x004fe4000000001d */
[----:B0-----:R-:W-:-:S04]  /*226c0*/  @!P0 LOP3.LUT R3, R3, R2, RZ, 0x3c, !PT ;  /* 0x0000000203038212 */ /* 0x001fc800078e3cff */
[----:B------:R-:W-:-:S04]  /*226d0*/  @!P0 LOP3.LUT R2, R3, R2, RZ, 0x3c, !PT ;  /* 0x0000000203028212 */ /* 0x000fc800078e3cff */
[----:B------:R-:W-:-:S05]  /*226e0*/  @!P0 LOP3.LUT R3, R3, R2, RZ, 0x3c, !PT ;  /* 0x0000000203038212 */ /* 0x000fca00078e3cff */
[----:B------:R-:W2:Y:S04]  /*226f0*/  @!P0 LDG.E.U8 R29, desc[UR8][R2.64] ;  /* 0x00000008021d8981 */ /* 0x000ea8000c1e1100 */
[----:B----4-:R0:W-:Y:S04]  /*22700*/  STL [R1+0xac], R21 ;  /* 0x0000ac1501007387 */ /* 0x0101e80000100800 */
[----:B0-----:R-:W4:Y:S04]  /*22710*/  LDL R21, [R1+0x610] ;  /* 0x0006100001157983 */ /* 0x001f280000100800 */
[----:B--2---:R0:W-:Y:S04]  /*22720*/  STL [R1+0x8c], R29 ;  /* 0x00008c1d01007387 */ /* 0x0041e80000100800 */
[----:B0-----:R-:W2:Y:S04]  /*22730*/  LDL.LU R29, [R1+0x1120] ;  /* 0x00112000011d7983 */ /* 0x001ea80000300800 */
[----:B------:R-:W2:Y:S04]  /*22740*/  LDL R2, [R1+0x70c] ;  /* 0x00070c0001027983 */ /* 0x000ea80000100800 */
[----:B------:R-:W2:Y:S01]  /*22750*/  LDL R3, [R1+0x710] ;  /* 0x0007100001037983 */ /* 0x000ea20000100800 */
[----:B---3--:R-:W-:-:S02]  /*22760*/  PRMT R28, RZ, 0x7610, R28 ;  /* 0x00007610ff1c7816 */ /* 0x008fc4000000001c */
[----:B--2---:R-:W-:-:S04]  /*22770*/  @!P0 LOP3.LUT R3, R3, R2, RZ, 0x3c, !PT ;  /* 0x0000000203038212 */ /* 0x004fc800078e3cff */
[----:B------:R-:W-:-:S04]  /*22780*/  @!P0 LOP3.LUT R2, R3, R2, RZ, 0x3c, !PT ;  /* 0x0000000203028212 */ /* 0x000fc800078e3cff */
[----:B------:R-:W-:-:S05]  /*22790*/  @!P0 LOP3.LUT R3, R3, R2, RZ, 0x3c, !PT ;  /* 0x0000000203038212 */ /* 0x000fca00078e3cff */
        /* <DEDUP_REMOVED lines=12> */
[----:B------:R-:W3:Y:S04]  /*22860*/  LDL R2, [R1+0x68c] ;  /* 0x00068c0001027983 */ /* 0x000ee80000100800 */
[----:B------:R-:W3:Y:S01]  /*22870*/  LDL R3, [R1+0x690] ;  /* 0x0006900001037983 */ /* 0x000ee20000100800 */
[----:B--2---:R-:W-:-:S02]  /*22880*/  PRMT R28, RZ, 0x7610, R28 ;  /* 0x00007610ff1c7816 */ /* 0x004fc4000000001c */
[----:B---3--:R-:W-:-:S04]  /*22890*/  @!P0 LOP3.LUT R3, R3, R2, RZ, 0x3c, !PT ;  /* 0x0000000203038212 */ /* 0x008fc800078e3cff */
        /* <DEDUP_REMOVED lines=11> */
[----:B------:R-:W3:Y:S01]  /*22950*/  @!P0 LDG.E.U8 R29, desc[UR8][R2.64] ;  /* 0x00000008021d8981 */ /* 0x000ee2000c1e1100 */
[----:B--2---:R-:W-:-:S03]  /*22960*/  PRMT R28, RZ, 0x7610, R28 ;  /* 0x00007610ff1c7816 */ /* 0x004fc6000000001c */
[----:B---3--:R0:W-:Y:S04]  /*22970*/  STL [R1+0x7c], R29 ;  /* 0x00007c1d01007387 */ /* 0x0081e80000100800 */
[----:B0-----:R-:W2:Y:S04]  /*22980*/  LDL.LU R29, [R1+0x1110] ;  /* 0x00111000011d7983 */ /* 0x001ea80000300800 */
[----:B------:R-:W3:Y:S01]  /*22990*/  LDL R3, [R1+0x60c] ;  /* 0x00060c0001037983 */ /* 0x000ee20000100800 */
[----:B----4-:R-:W-:-:S03]  /*229a0*/  @!P0 IMAD.MOV.U32 R2, RZ, RZ, R21 ;  /* 0x000000ffff028224 */ /* 0x010fc600078e0015 */
[----:B------:R-:W4:Y:S04]  /*229b0*/  LDL R21, [R1+0x730] ;  /* 0x0007300001157983 */ /* 0x000f280000100800 */
[----:B---3--:R-:W3:Y:S04]  /*229c0*/  @!P0 LDG.E.U8 R28, desc[UR8][R2.64] ;  /* 0x00000008021c8981 */ /* 0x008ee8000c1e1100 */
        /* <DEDUP_REMOVED lines=17> */
[----:B------:R0:W3:Y:S04]  /*22ae0*/  @!P0 LDG.E.U8 R12, desc[UR8][R2.64] ;  /* 0x00000008020c8981 */ /* 0x0000e8000c1e1100 */
[----:B------:R-:W0:Y:S04]  /*22af0*/  LDL R2, [R1+0xd1c] ;  /* 0x000d1c0001027983 */ /* 0x000e280000100800 */
[----:B------:R-:W0:Y:S01]  /*22b00*/  LDL R3, [R1+0xd54] ;  /* 0x000d540001037983 */ /* 0x000e220000100800 */
[----:B------:R-:W-:Y:S02]  /*22b10*/  PRMT R10, RZ, 0x7610, R10 ;  /* 0x00007610ff0a7816 */ /* 0x000fe4000000000a */
[----:B0-----:R-:W-:-:S04]  /*22b20*/  @!P0 LOP3.LUT R3, R3, R2, RZ, 0x3c, !PT ;  /* 0x0000000203038212 */ /* 0x001fc800078e3cff */
[----:B------:R-:W-:-:S04]  /*22b30*/  @!P0 LOP3.LUT R2, R3, R2, RZ, 0x3c, !PT ;  /* 0x0000000203028212 */ /* 0x000fc800078e3cff */
[----:B------:R-:W-:Y:S01]  /*22b40*/  @!P0 LOP3.LUT R3, R3, R2, RZ, 0x3c, !PT ;  /* 0x0000000203038212 */ /* 0x000fe200078e3cff */
[----:B---3--:R0:W-:Y:S04]  /*22b50*/  STL [R1+0x70], R12 ;  /* 0x0000700c01007387 */ /* 0x0081e80000100800 */
[----:B------:R1:W3:Y:S01]  /*22b60*/  @!P0 LDG.E.U8 R10, desc[UR8][R2.64] ;  /* 0x00000008020a8981 */ /* 0x0002e2000c1e1100 */
[----:B--2---:R-:W-:-:S03]  /*22b70*/  PRMT R29, RZ, 0x7610, R29 ;  /* 0x00007610ff1d7816 */ /* 0x004fc6000000001d */
[----:B0-----:R-:W2:Y:S04]  /*22b80*/  LDL R12, [R1+0x700] ;  /* 0x00070000010c7983 */ /* 0x001ea80000100800 */
[----:B------:R-:W1:Y:S04]  /*22b90*/  LDL R2, [R1+0x734] ;  /* 0x0007340001027983 */ /* 0x000e680000100800 */
[----:B------:R-:W1:Y:S02]  /*22ba0*/  LDL R3, [R1+0x738] ;  /* 0x0007380001037983 */ /* 0x000e640000100800 */
[----:B-1----:R-:W-:-:S04]  /*22bb0*/  @!P0 LOP3.LUT R3, R3, R2, RZ, 0x3c, !PT ;  /* 0x0000000203038212 */ /* 0x002fc800078e3cff */
[----:B------:R-:W-:-:S04]  /*22bc0*/  @!P0 LOP3.LUT R2, R3, R2, RZ, 0x3c, !PT ;  /* 0x0000000203028212 */ /* 0x000fc800078e3cff */
[----:B------:R-:W-:-:S05]  /*22bd0*/  @!P0 LOP3.LUT R3, R3, R2, RZ, 0x3c, !PT ;  /* 0x0000000203038212 */ /* 0x000fca00078e3cff */
[----:B------:R-:W2:Y:S04]  /*22be0*/  @!P0 LDG.E.U8 R29, desc[UR8][R2.64] ;  /* 0x00000008021d8981 */ /* 0x000ea8000c1e1100 */
[----:B---3--:R0:W-:Y:S04]  /*22bf0*/  STL [R1+0x68], R10 ;  /* 0x0000680a01007387 */ /* 0x0081e80000100800 */
[----:B0-----:R-:W3:Y:S04]  /*22c00*/  LDL R10, [R1+0x6c8] ;  /* 0x0006c800010a7983 */ /* 0x001ee80000100800 */
[----:B--2---:R0:W-:Y:S04]  /*22c10*/  STL [R1+0x6c], R29 ;  /* 0x00006c1d01007387 */ /* 0x0041e80000100800 */
[----:B0-----:R-:W2:Y:S04]  /*22c20*/  LDL.LU R29, [R1+0x1104] ;  /* 0x00110400011d7983 */ /* 0x001ea80000300800 */
[----:B------:R-:W2:Y:S01]  /*22c30*/  LDL R3, [R1+0x72c] ;  /* 0x00072c0001037983 */ /* 0x000ea20000100800 */
[----:B------:R-:W-:Y:S01]  /*22c40*/  PRMT R28, RZ, 0x7610, R28 ;  /* 0x00007610ff1c7816 */ /* 0x000fe2000000001c */
[----:B----4-:R-:W-:-:S02]  /*22c50*/  @!P0 IMAD.MOV.U32 R2, RZ, RZ, R21 ;  /* 0x000000ffff028224 */ /* 0x010fc400078e0015 */
[----:B------:R-:W4:Y:S04]  /*22c60*/  LDL R21, [R1+0x688] ;  /* 0x0006880001157983 */ /* 0x000f280000100800 */
[----:B--2---:R-:W2:Y:S04]  /*22c70*/  @!P0 LDG.E.U8 R28, desc[UR8][R2.64] ;  /* 0x00000008021c8981 */ /* 0x004ea8000c1e1100 */
[----:B--2---:R0:W-:Y:S04]  /*22c80*/  STL [R1+0x64], R28 ;  /* 0x0000641c01007387 */ /* 0x0041e80000100800 */
[----:B0-----:R-:W2:Y:S04]  /*22c90*/  LDL.LU R28, [R1+0x1100] ;  /* 0x00110000011c7983 */ /* 0x001ea80000300800 */
[----:B------:R-:W2:Y:S04]  /*22ca0*/  LDL R2, [R1+0x704] ;  /* 0x0007040001027983 */ /* 0x000ea80000100800 */
[----:B------:R-:W2:Y:S01]  /*22cb0*/  LDL R3, [R1+0x708] ;  /* 0x0007080001037983 */ /* 0x000ea20000100800 */
[----:B------:R-:W-:-:S02]  /*22cc0*/  PRMT R20, RZ, 0x7610, R20 ;  /* 0x00007610ff147816 */ /* 0x000fc40000000014 */
[----:B--2---:R-:W-:-:S04]  /*22cd0*/  @!P0 LOP3.LUT R3, R3, R2, RZ, 0x3c, !PT ;  /* 0x0000000203038212 */ /* 0x004fc800078e3cff */
[----:B------:R-:W-:-:S04]  /*22ce0*/  @!P0 LOP3.LUT R2, R3, R2, RZ, 0x3c, !PT ;  /* 0x0000000203028212 */ /* 0x000fc800078e3cff */
[----:B------:R-:W-:-:S05]  /*22cf0*/  @!P0 LOP3.LUT R3, R3, R2, RZ, 0x3c, !PT ;  /* 0x0000000203038212 */ /* 0x000fca00078e3cff */
[----:B------:R0:W2:Y:S04]  /*22d00*/  @!P0 LDG.E.U8 R20, desc[UR8][R2.64] ;  /* 0x0000000802148981 */ /* 0x0000a8000c1e1100 */
[----:B------:R-:W3:Y:S01]  /*22d10*/  LDL R3, [R1+0x6fc] ;  /* 0x0006fc0001037983 */ /* 0x000ee20000100800 */
[----:B------:R-:W-:Y:S01]  /*22d20*/  PRMT R8, RZ, 0x7610, R8 ;  /* 0x00007610ff087816 */ /* 0x000fe20000000008 */
[----:B0-----:R-:W-:Y:S02]  /*22d30*/  @!P0 IMAD.MOV.U32 R2, RZ, RZ, R12 ;  /* 0x000000ffff028224 */ /* 0x001fe400078e000c */
[----:B--2---:R0:W-:Y:S01]  /*22d40*/  STL [R1+0x60], R20 ;  /* 0x0000601401007387 */ /* 0x0041e20000100800 */
[----:B------:R-:W-:-:S03]  /*22d50*/  PRMT R9, RZ, 0x7610, R9 ;  /* 0x00007610ff097816 */ /* 0x000fc60000000009 */
[----:B------:R-:W2:Y:S04]  /*22d60*/  LDL R12, [R1+0x604] ;  /* 0x00060400010c7983 */ /* 0x000ea80000100800 */
[----:B---3--:R1:W3:Y:S04]  /*22d70*/  @!P0 LDG.E.U8 R8, desc[UR8][R2.64] ;  /* 0x0000000802088981 */ /* 0x0082e8000c1e1100 */
[----:B0-----:R-:W2:Y:S04]  /*22d80*/  LDL R20, [R1+0x648] ;  /* 0x0006480001147983 */ /* 0x001ea80000100800 */
[----:B------:R-:W2:Y:S01]  /*22d90*/  LDL R3, [R1+0x6c4] ;  /* 0x0006c40001037983 */ /* 0x000ea20000100800 */
[----:B-1----:R-:W-:-:S03]  /*22da0*/  @!P0 IMAD.MOV.U32 R2, RZ, RZ, R10 ;  /* 0x000000ffff028224 */ /* 0x002fc600078e000a */
[----:B---3--:R0:W-:Y:S01]  /*22db0*/  STL [R1+0x5c], R8 ;  /* 0x00005c0801007387 */ /* 0x0081e20000100800 */
[----:B------:R-:W-:-:S03]  /*22dc0*/  PRMT R4, RZ, 0x7610, R4 ;  /* 0x00007610ff047816 */ /* 0x000fc60000000004 */
[----:B------:R-:W3:Y:S04]  /*22dd0*/  LDL R10, [R1+0x5c4] ;  /* 0x0005c400010a7983 */ /* 0x000ee80000100800 */
[----:B--2---:R4:W2:Y:S04]  /*22de0*/  @!P0 LDG.E.U8 R9, desc[UR8][R2.64] ;  /* 0x0000000802098981 */ /* 0x0048a8000c1e1100 */
[----:B0-----:R-:W3:Y:S04]  /*22df0*/  LDL R8, [R1+0x608] ;  /* 0x0006080001087983 */ /* 0x001ee80000100800 */
[----:B------:R-:W3:Y:S01]  /*22e00*/  LDL R3, [R1+0x684] ;  /* 0x0006840001037983 */ /* 0x000ee20000100800 */
[----:B----4-:R-:W-:-:S03]  /*22e10*/  @!P0 IMAD.MOV.U32 R2, RZ, RZ, R21 ;  /* 0x000000ffff028224 */ /* 0x010fc600078e0015 */
[----:B--2---:R0:W-:Y:S04]  /*22e20*/  STL [R1+0x58], R9 ;  /* 0x0000580901007387 */ /* 0x0041e80000100800 */
[----:B------:R-:W2:Y:S04]  /*22e30*/  LDL R21, [R1+0x590] ;  /* 0x0005900001157983 */ /* 0x000ea80000100800 */
[----:B---3--:R1:W3:Y:S04]  /*22e40*/  @!P0 LDG.E.U8 R4, desc[UR8][R2.64] ;  /* 0x0000000802048981 */ /* 0x0082e8000c1e1100 */
[----:B0-----:R-:W4:Y:S04]  /*22e50*/  LDL R9, [R1+0x5c8] ;  /* 0x0005c80001097983 */ /* 0x001f280000100800 */
[----:B------:R-:W2:Y:S01]  /*22e60*/  LDL R3, [R1+0x644] ;  /* 0x0006440001037983 */ /* 0x000ea20000100800 */
[----:B------:R-:W-:Y:S01]  /*22e70*/  PRMT R13, RZ, 0x7610, R13 ;  /* 0x00007610ff0d7816 */ /* 0x000fe2000000000d */
[----:B-1----:R-:W-:-:S02]  /*22e80*/  @!P0 IMAD.MOV.U32 R2, RZ, RZ, R20 ;  /* 0x000000ffff028224 */ /* 0x002fc400078e0014 */
[----:B---3--:R0:W-:Y:S01]  /*22e90*/  STL [R1+0x54], R4 ;  /* 0x0000540401007387 */ /* 0x0081e20000100800 */
[----:B------:R-:W-:Y:S02]  /*22ea0*/  PRMT R23, RZ, 0x7610, R23 ;  /* 0x00007610ff177816 */ /* 0x000fe40000000017 */
[----:B------:R-:W-:Y:S02]  /*22eb0*/  PRMT R22, RZ, 0x7610, R22 ;  /* 0x00007610ff167816 */ /* 0x000fe40000000016 */
[----:B------:R-:W-:Y:S01]  /*22ec0*/  PRMT R5, RZ, 0x7610, R5 ;  /* 0x00007610ff057816 */ /* 0x000fe20000000005 */
[----:B------:R-:W3:Y:S04]  /*22ed0*/  LDL R20, [R1+0xd24] ;  /* 0x000d240001147983 */ /* 0x000ee80000100800 */
[----:B0-----:R-:W3:Y:S04]  /*22ee0*/  LDL R4, [R1+0xd20] ;  /* 0x000d200001047983 */ /* 0x001ee80000100800 */
[----:B--2---:R0:W2:Y:S02]  /*22ef0*/  @!P0 LDG.E.U8 R13, desc[UR8][R2.64] ;  /* 0x00000008020d8981 */ /* 0x0040a4000c1e1100 */
[----:B0-----:R-:W-:-:S02]  /*22f00*/  @!P0 IMAD.MOV.U32 R2, RZ, RZ, R8 ;  /* 0x000000ffff028224 */ /* 0x001fc400078e0008 */
[----:B------:R-:W-:-:S05]  /*22f10*/  @!P0 IMAD.MOV.U32 R3, RZ, RZ, R12 ;  /* 0x000000ffff038224 */ /* 0x000fca00078e000c */
[----:B------:R4:W2:Y:S02]  /*22f20*/  @!P0 LDG.E.U8 R23, desc[UR8][R2.64] ;  /* 0x0000000802178981 */ /* 0x0008a4000c1e1100 */
[----:B----4-:R-:W-:Y:S02]  /*22f30*/  @!P0 IMAD.MOV.U32 R2, RZ, RZ, R9 ;  /* 0x000000ffff028224 */ /* 0x010fe400078e0009 */
[----:B------:R-:W-:-:S05]  /*22f40*/  @!P0 IMAD.MOV.U32 R3, RZ, RZ, R10 ;  /* 0x000000ffff038224 */ /* 0x000fca00078e000a */
[----:B------:R0:W4:Y:S02]  /*22f50*/  @!P0 LDG.E.U8 R22, desc[UR8][R2.64] ;  /* 0x0000000802168981 */ /* 0x000124000c1e1100 */
[----:B0-----:R-:W-:Y:S02]  /*22f60*/  @!P0 IMAD.MOV.U32 R3, RZ, RZ, R21 ;  /* 0x000000ffff038224 */ /* 0x001fe400078e0015 */
[----:B---3--:R-:W-:Y:S01]  /*22f70*/  @!P0 IMAD.MOV.U32 R2, RZ, RZ, R4 ;  /* 0x000000ffff028224 */ /* 0x008fe200078e0004 */
[----:B--2---:R0:W-:Y:S04]  /*22f80*/  STL [R1+0x50], R13 ;  /* 0x0000500d01007387 */ /* 0x0041e80000100800 */
[----:B------:R-:W2:Y:S04]  /*22f90*/  LDL R12, [R1+0x6f4] ;  /* 0x0006f400010c7983 */ /* 0x000ea80000100800 */
[----:B------:R-:W3:Y:S04]  /*22fa0*/  LDL R8, [R1+0x6f8] ;  /* 0x0006f80001087983 */ /* 0x000ee80000100800 */
[----:B------:R-:W2:Y:S04]  /*22fb0*/  LDL R10, [R1+0x6ec] ;  /* 0x0006ec00010a7983 */ /* 0x000ea80000100800 */
[----:B------:R1:W2:Y:S04]  /*22fc0*/  @!P0 LDG.E.U8 R5, desc[UR8][R2.64] ;  /* 0x0000000802058981 */ /* 0x0002a8000c1e1100 */
[----:B------:R-:W3:Y:S04]  /*22fd0*/  LDL R9, [R1+0x6f0] ;  /* 0x0006f00001097983 */ /* 0x000ee80000100800 */
[----:B------:R-:W3:Y:S04]  /*22fe0*/  LDL R4, [R1+0x6c0] ;  /* 0x0006c00001047983 */ /* 0x000ee80000100800 */
[----:B0-----:R-:W3:Y:S01]  /*22ff0*/  LDL R13, [R1+0xd50] ;  /* 0x000d5000010d7983 */ /* 0x001ee20000100800 */
[----:B------:R-:W-:Y:S01]  /*23000*/  PRMT R7, RZ, 0x7610, R7 ;  /* 0x00007610ff077816 */ /* 0x000fe20000000007 */
[----:B-1----:R-:W-:Y:S01]  /*23010*/  @!P0 IMAD.MOV.U32 R3, RZ, RZ, R20 ;  /* 0x000000ffff038224 */ /* 0x002fe200078e0014 */
[----:B------:R-:W-:-:S02]  /*23020*/  PRMT R11, RZ, 0x7610, R11 ;  /* 0x00007610ff0b7816 */ /* 0x000fc4000000000b */
[----:B------:R-:W-:Y:S01]  /*23030*/  PRMT R29, RZ, 0x7610, R29 ;  /* 0x00007610ff1d7816 */ /* 0x000fe2000000001d */
[----:B--2---:R0:W-:Y:S01]  /*23040*/  STL [R1+0x4], R5 ;  /* 0x0000040501007387 */ /* 0x0041e20000100800 */
[----:B---3--:R-:W-:-:S03]  /*23050*/  @!P0 IMAD.MOV.U32 R2, RZ, RZ, R13 ;  /* 0x000000ffff028224 */ /* 0x008fc600078e000d */
[----:B0-----:R-:W2:Y:S04]  /*23060*/  LDL R5, [R1+0x6bc] ;  /* 0x0006bc0001057983 */ /* 0x001ea80000100800 */
[----:B------:R0:W3:Y:S02]  /*23070*/  @!P0 LDG.E.U8 R7, desc[UR8][R2.64] ;  /* 0x0000000802078981 */ /* 0x0000e4000c1e1100 */
[----:B0-----:R-:W-:Y:S02]  /*23080*/  @!P0 IMAD.MOV.U32 R2, RZ, RZ, R8 ;  /* 0x000000ffff028224 */ /* 0x001fe400078e0008 */
[----:B------:R-:W-:-:S05]  /*23090*/  @!P0 IMAD.MOV.U32 R3, RZ, RZ, R12 ;  /* 0x000000ffff038224 */ /* 0x000fca00078e000c */
[----:B------:R0:W4:Y:S01]  /*230a0*/  @!P0 LDG.E.U8 R11, desc[UR8][R2.64] ;  /* 0x00000008020b8981 */ /* 0x000122000c1e1100 */
[----:B------:R-:W-:Y:S01]  /*230b0*/  SHF.R.S32.HI R26, RZ, 0x1, R24 ;  /* 0x00000001ff1a7819 */ /* 0x000fe20000011418 */
[----:B0-----:R-:W-:Y:S02]  /*230c0*/  @!P0 IMAD.MOV.U32 R2, RZ, RZ, R9 ;  /* 0x000000ffff028224 */ /* 0x001fe400078e0009 */
[----:B------:R-:W-:-:S05]  /*230d0*/  @!P0 IMAD.MOV.U32 R3, RZ, RZ, R10 ;  /* 0x000000ffff038224 */ /* 0x000fca00078e000a */
[----:B------:R0:W4:Y:S01]  /*230e0*/  @!P0 LDG.E.U8 R29, desc[UR8][R2.64] ;  /* 0x00000008021d8981 */ /* 0x000122000c1e1100 */
[----:B------:R-:W-:-:S04]  /*230f0*/  SGXT R26, R26, 0x1 ;  /* 0x000000011a1a781a */ /* 0x000fc80000000200 */
[--C-:B------:R-:W-:Y:S02]  /*23100*/  LOP3.LUT R0, R0, 0x88, R26.reuse, 0xf8, !PT ;  /* 0x0000008800007812 */ /* 0x100fe400078ef81a */
[----:B------:R-:W-:Y:S01]  /*23110*/  PRMT R26, RZ, 0x7610, R26 ;  /* 0x00007610ff1a7816 */ /* 0x000fe2000000001a */
[----:B0-----:R-:W-:Y:S01]  /*23120*/  @!P0 IMAD.MOV.U32 R2, RZ, RZ, R4 ;  /* 0x000000ffff028224 */ /* 0x001fe200078e0004 */
[----:B---3--:R0:W-:Y:S01]  /*23130*/  STL [R1+0x10e8], R7 ;  /* 0x0010e80701007387 */ /* 0x0081e20000100800 */
[----:B--2---:R-:W-:-:S03]  /*23140*/  @!P0 IMAD.MOV.U32 R3, RZ, RZ, R5 ;  /* 0x000000ffff038224 */ /* 0x004fc600078e0005 */
[----:B------:R-:W2:Y:S01]  /*23150*/  LDL R8, [R1+0x6b4] ;  /* 0x0006b40001087983 */ /* 0x000ea20000100800 */
[----:B------:R-:W-:Y:S02]  /*23160*/  PRMT R28, RZ, 0x7610, R28 ;  /* 0x00007610ff1c7816 */ /* 0x000fe4000000001c */
[----:B------:R-:W-:Y:S02]  /*23170*/  PRMT R27, RZ, 0x7610, R27 ;  /* 0x00007610ff1b7816 */ /* 0x000fe4000000001b */
[----:B------:R-:W-:Y:S01]  /*23180*/  PRMT R18, RZ, 0x7610, R18 ;  /* 0x00007610ff127816 */ /* 0x000fe20000000012 */
[----:B------:R2:W3:Y:S01]  /*23190*/  @!P0 LDG.E.U8 R26, desc[UR8][R2.64] ;  /* 0x00000008021a8981 */ /* 0x0004e2000c1e1100 */
[----:B------:R-:W-:Y:S02]  /*231a0*/  PRMT R6, RZ, 0x7610, R6 ;  /* 0x00007610ff067816 */ /* 0x000fe40000000006 */
[----:B------:R-:W-:Y:S02]  /*231b0*/  PRMT R16, RZ, 0x7610, R16 ;  /* 0x00007610ff107816 */ /* 0x000fe40000000010 */
[----:B------:R-:W-:Y:S01]  /*231c0*/  PRMT R14, RZ, 0x7610, R14 ;  /* 0x00007610ff0e7816 */ /* 0x000fe2000000000e */
[----:B0-----:R-:W3:Y:S01]  /*231d0*/  LDL R7, [R1+0x6b8] ;  /* 0x0006b80001077983 */ /* 0x001ee20000100800 */
[----:B------:R-:W-:-:S02]  /*231e0*/  PRMT R15, RZ, 0x7610, R15 ;  /* 0x00007610ff0f7816 */ /* 0x000fc4000000000f */
[----:B------:R-:W-:Y:S02]  /*231f0*/  PRMT R17, RZ, 0x7610, R17 ;  /* 0x00007610ff117816 */ /* 0x000fe40000000011 */
[----:B------:R-:W-:Y:S02]  /*23200*/  PRMT R19, RZ, 0x7610, R19 ;  /* 0x00007610ff137816 */ /* 0x000fe40000000013 */
[----:B------:R-:W-:Y:S02]  /*23210*/  PRMT R24, RZ, 0x7610, R24 ;  /* 0x00007610ff187816 */ /* 0x000fe40000000018 */
[----:B------:R-:W-:Y:S01]  /*23220*/  PRMT R25, RZ, 0x7610, R25 ;  /* 0x00007610ff197816 */ /* 0x000fe20000000019 */
[----:B----4-:R0:W-:Y:S04]  /*23230*/  STL [R1], R11 ;  /* 0x0000000b01007387 */ /* 0x0101e80000100800 */
[----:B------:R-:W4:Y:S04]  /*23240*/  LDL R10, [R1+0x6b0] ;  /* 0x0006b000010a7983 */ /* 0x000f280000100800 */
[----:B------:R-:W-:Y:S04]  /*23250*/  LDS.U8 R20, [R0+UR5+0x20] ;  /* 0x0000200500147984 */ /* 0x000fe80008000000 */
[----:B------:R-:W-:Y:S04]  /*23260*/  LDS.U8 R21, [R0+UR5+0x120] ;  /* 0x0001200500157984 */ /* 0x000fe80008000000 */
[----:B0-----:R-:W4:Y:S04]  /*23270*/  LDL R11, [R1+0x6ac] ;  /* 0x0006ac00010b7983 */ /* 0x001f280000100800 */
[----:B------:R-:W-:Y:S04]  /*23280*/  STL [R1+0x1098], R29 ;  /* 0x0010981d01007387 */ /* 0x000fe80000100800 */
[----:B------:R-:W4:Y:S04]  /*23290*/  LDL R12, [R1+0x67c] ;  /* 0x00067c00010c7983 */ /* 0x000f280000100800 */
[----:B------:R-:W4:Y:S04]  /*232a0*/  LDL R9, [R1+0x680] ;  /* 0x0006800001097983 */ /* 0x000f280000100800 */
[----:B------:R-:W-:Y:S04]  /*232b0*/  STL [R1+0xc], R23 ;  /* 0x00000c1701007387 */ /* 0x000fe80000100800 */
[----:B------:R-:W4:Y:S04]  /*232c0*/  LDL R5, [R1+0x63c] ;  /* 0x00063c0001057983 */ /* 0x000f280000100800 */
[----:B------:R-:W4:Y:S01]  /*232d0*/  LDL R4, [R1+0x640] ;  /* 0x0006400001047983 */ /* 0x000f220000100800 */
[----:B--2---:R-:W-:-:S03]  /*232e0*/  @!P0 IMAD.MOV.U32 R3, RZ, RZ, R8 ;  /* 0x000000ffff038224 */ /* 0x004fc600078e0008 */
[----:B---3--:R-:W-:Y:S04]  /*232f0*/  STL [R1+0x10cc], R26 ;  /* 0x0010cc1a01007387 */ /* 0x008fe80000100800 */
[----:B------:R-:W-:Y:S01]  /*23300*/  STL [R1+0x8], R22 ;  /* 0x0000081601007387 */ /* 0x000fe20000100800 */
[----:B------:R-:W-:-:S03]  /*23310*/  @!P0 IMAD.MOV.U32 R2, RZ, RZ, R7 ;  /* 0x000000ffff028224 */ /* 0x000fc600078e0007 */
[----:B------:R-:W2:Y:S04]  /*23320*/  LDL R8, [R1+0x5fc] ;  /* 0x0005fc0001087983 */ /* 0x000ea80000100800 */
[----:B------:R-:W3:Y:S04]  /*23330*/  LDL R7, [R1+0x600] ;  /* 0x0006000001077983 */ /* 0x000ee80000100800 */
[----:B------:R4:W3:Y:S02]  /*23340*/  @!P0 LDG.E.U8 R28, desc[UR8][R2.64] ;  /* 0x00000008021c8981 */ /* 0x0008e4000c1e1100 */
[----:B----4-:R-:W-:-:S02]  /*23350*/  @!P0 IMAD.MOV.U32 R2, RZ, RZ, R10 ;  /* 0x000000ffff028224 */ /* 0x010fc400078e000a */
[----:B------:R-:W-:-:S05]  /*23360*/  @!P0 IMAD.MOV.U32 R3, RZ, RZ, R11 ;  /* 0x000000ffff038224 */ /* 0x000fca00078e000b */
[----:B------:R0:W4:Y:S04]  /*23370*/  @!P0 LDG.E.U8 R27, desc[UR8][R2.64] ;  /* 0x00000008021b8981 */ /* 0x000128000c1e1100 */
[----:B------:R-:W4:Y:S01]  /*23380*/  @!P0 LDG.E.U8 R6, desc[UR8][R4.64] ;  /* 0x0000000804068981 */ /* 0x000f22000c1e1100 */
[----:B0-----:R-:W-:Y:S02]  /*23390*/  @!P0 IMAD.MOV.U32 R2, RZ, RZ, R9 ;  /* 0x000000ffff028224 */ /* 0x001fe400078e0009 */
[----:B------:R-:W-:-:S05]  /*233a0*/  @!P0 IMAD.MOV.U32 R3, RZ, RZ, R12 ;  /* 0x000000ffff038224 */ /* 0x000fca00078e000c */
[----:B------:R0:W4:Y:S02]  /*233b0*/  @!P0 LDG.E.U8 R18, desc[UR8][R2.64] ;  /* 0x0000000802128981 */ /* 0x000124000c1e1100 */
[----:B0-----:R-:W-:Y:S01]  /*233c0*/  PRMT R2, RZ, 0x7610, R2 ;  /* 0x00007610ff027816 */ /* 0x001fe20000000002 */
[----:B--2---:R-:W-:Y:S02]  /*233d0*/  @!P0 IMAD.MOV.U32 R9, RZ, RZ, R8 ;  /* 0x000000ffff098224 */ /* 0x004fe400078e0008 */
[----:B---3--:R-:W-:Y:S01]  /*233e0*/  @!P0 IMAD.MOV.U32 R8, RZ, RZ, R7 ;  /* 0x000000ffff088224 */ /* 0x008fe200078e0007 */
[----:B------:R-:W-:Y:S04]  /*233f0*/  STL [R1+0x10a4], R28 ;  /* 0x0010a41c01007387 */ /* 0x000fe80000100800 */
[----:B------:R-:W2:Y:S04]  /*23400*/  LDL R11, [R1+0x5bc] ;  /* 0x0005bc00010b7983 */ /* 0x000ea80000100800 */
[----:B------:R-:W3:Y:S04]  /*23410*/  LDL R10, [R1+0x5c0] ;  /* 0x0005c000010a7983 */ /* 0x000ee80000100800 */
[----:B------:R2:W3:Y:S04]  /*23420*/  @!P0 LDG.E.U8 R2, desc[UR8][R8.64] ;  /* 0x0000000808028981 */ /* 0x0004e8000c1e1100 */
[----:B----4-:R-:W-:Y:S04]  /*23430*/  STL [R1+0x109c], R27 ;  /* 0x00109c1b01007387 */ /* 0x010fe80000100800 */
[----:B------:R0:W-:Y:S04]  /*23440*/  STL [R1+0x10d0], R18 ;  /* 0x0010d01201007387 */ /* 0x0001e80000100800 */
[----:B------:R-:W4:Y:S04]  /*23450*/  LDL R12, [R1+0xd28] ;  /* 0x000d2800010c7983 */ /* 0x000f280000100800 */
[----:B0-----:R-:W4:Y:S04]  /*23460*/  LDL R18, [R1+0x58c] ;  /* 0x00058c0001127983 */ /* 0x001f280000100800 */
[----:B------:R0:W-:Y:S04]  /*23470*/  STL [R1+0x10d4], R6 ;  /* 0x0010d40601007387 */ /* 0x0001e80000100800 */
[----:B------:R-:W4:Y:S01]  /*23480*/  LDL R7, [R1+0xd2c] ;  /* 0x000d2c0001077983 */ /* 0x000f220000100800 */
[----:B------:R-:W-:-:S03]  /*23490*/  PRMT R5, RZ, 0x7610, R5 ;  /* 0x00007610ff057816 */ /* 0x000fc60000000005 */
[----:B0-----:R-:W4:Y:S01]  /*234a0*/  LDL R6, [R1+0xd4c] ;  /* 0x000d4c0001067983 */ /* 0x001f220000100800 */
[----:B--2---:R-:W-:Y:S02]  /*234b0*/  @!P0 IMAD.MOV.U32 R9, RZ, RZ, R11 ;  /* 0x000000ffff098224 */ /* 0x004fe400078e000b */
[----:B---3--:R-:W-:Y:S01]  /*234c0*/  @!P0 IMAD.MOV.U32 R8, RZ, RZ, R10 ;  /* 0x000000ffff088224 */ /* 0x008fe200078e000a */
[----:B------:R0:W-:Y:S04]  /*234d0*/  STL [R1+0x10d8], R2 ;  /* 0x0010d80201007387 */ /* 0x0001e80000100800 */
[----:B------:R-:W2:Y:S04]  /*234e0*/  LDL R13, [R1+0x674] ;  /* 0x00067400010d7983 */ /* 0x000ea80000100800 */
[----:B------:R-:W3:Y:S04]  /*234f0*/  LDL R11, [R1+0x678] ;  /* 0x00067800010b7983 */ /* 0x000ee80000100800 */
[----:B------:R4:W3:Y:S01]  /*23500*/  @!P0 LDG.E.U8 R5, desc[UR8][R8.64] ;  /* 0x0000000808058981 */ /* 0x0008e2000c1e1100 */
[----:B------:R-:W-:-:S02]  /*23510*/  PRMT R4, RZ, 0x7610, R4 ;  /* 0x00007610ff047816 */ /* 0x000fc40000000004 */
[----:B------:R-:W-:Y:S01]  /*23520*/  PRMT R3, RZ, 0x7610, R3 ;  /* 0x00007610ff037816 */ /* 0x000fe20000000003 */
[----:B------:R-:W3:Y:S01]  /*23530*/  LDL R10, [R1+0x670] ;  /* 0x00067000010a7983 */ /* 0x000ee20000100800 */
[----:B----4-:R-:W-:Y:S02]  /*23540*/  @!P0 IMAD.MOV.U32 R8, RZ, RZ, R12 ;  /* 0x000000ffff088224 */ /* 0x010fe400078e000c */
[----:B------:R-:W-:-:S05]  /*23550*/  @!P0 IMAD.MOV.U32 R9, RZ, RZ, R18 ;  /* 0x000000ffff098224 */ /* 0x000fca00078e0012 */
[----:B------:R1:W4:Y:S02]  /*23560*/  @!P0 LDG.E.U8 R4, desc[UR8][R8.64] ;  /* 0x0000000808048981 */ /* 0x000324000c1e1100 */
[----:B-1----:R-:W-:Y:S02]  /*23570*/  @!P0 IMAD.MOV.U32 R8, RZ, RZ, R6 ;  /* 0x000000ffff088224 */ /* 0x002fe400078e0006 */
[----:B------:R-:W-:-:S05]  /*23580*/  @!P0 IMAD.MOV.U32 R9, RZ, RZ, R7 ;  /* 0x000000ffff098224 */ /* 0x000fca00078e0007 */
[----:B------:R2:W4:Y:S02]  /*23590*/  @!P0 LDG.E.U8 R3, desc[UR8][R8.64] ;  /* 0x0000000808038981 */ /* 0x000524000c1e1100 */
[----:B--2---:R-:W-:Y:S02]  /*235a0*/  @!P0 IMAD.MOV.U32 R9, RZ, RZ, R13 ;  /* 0x000000ffff098224 */ /* 0x004fe400078e000d */
[----:B---3--:R-:W-:Y:S01]  /*235b0*/  @!P0 IMAD.MOV.U32 R8, RZ, RZ, R11 ;  /* 0x000000ffff088224 */ /* 0x008fe200078e000b */
[----:B------:R1:W-:Y:S04]  /*235c0*/  STL [R1+0x10dc], R5 ;  /* 0x0010dc0501007387 */ /* 0x0003e80000100800 */
[----:B------:R-:W2:Y:S04]  /*235d0*/  LDL R12, [R1+0x634] ;  /* 0x00063400010c7983 */ /* 0x000ea80000100800 */
[----:B0-----:R-:W3:Y:S04]  /*235e0*/  LDL R2, [R1+0x638] ;  /* 0x0006380001027983 */ /* 0x001ee80000100800 */
[----:B------:R-:W2:Y:S04]  /*235f0*/  @!P0 LDG.E.U8 R16, desc[UR8][R8.64] ;  /* 0x0000000808108981 */ /* 0x000ea8000c1e1100 */
[----:B-1----:R-:W3:Y:S04]  /*23600*/  LDL R5, [R1+0x66c] ;  /* 0x00066c0001057983 */ /* 0x002ee80000100800 */
[----:B----4-:R0:W-:Y:S04]  /*23610*/  STL [R1+0x10e0], R4 ;  /* 0x0010e00401007387 */ /* 0x0101e80000100800 */
[----:B------:R-:W4:Y:S04]  /*23620*/  LDL R7, [R1+0x62c] ;  /* 0x00062c0001077983 */ /* 0x000f280000100800 */
[----:B------:R-:W4:Y:S04]  /*23630*/  LDL R6, [R1+0x630] ;  /* 0x0006300001067983 */ /* 0x000f280000100800 */
[----:B------:R1:W-:Y:S04]  /*23640*/  STL [R1+0x10e4], R3 ;  /* 0x0010e40301007387 */ /* 0x0003e80000100800 */
[----:B0-----:R-:W4:Y:S04]  /*23650*/  LDL R4, [R1+0x5f8] ;  /* 0x0005f80001047983 */ /* 0x001f280000100800 */
[----:B--2---:R0:W-:Y:S01]  /*23660*/  STL [R1+0x10a8], R16 ;  /* 0x0010a81001007387 */ /* 0x0041e20000100800 */
[----:B---3--:R-:W-:-:S03]  /*23670*/  @!P0 IMAD.MOV.U32 R11, RZ, RZ, R5 ;  /* 0x000000ffff0b8224 */ /* 0x008fc600078e0005 */
[----:B------:R-:W2:Y:S04]  /*23680*/  LDL R5, [R1+0x5f4] ;  /* 0x0005f40001057983 */ /* 0x000ea80000100800 */
[----:B------:R3:W2:Y:S01]  /*23690*/  @!P0 LDG.E.U8 R14, desc[UR8][R10.64] ;  /* 0x000000080a0e8981 */ /* 0x0006a2000c1e1100 */
[----:B------:R-:W-:Y:S02]  /*236a0*/  PRMT R8, RZ, 0x7610, R8 ;  /* 0x00007610ff087816 */ /* 0x000fe40000000008 */
[----:B------:R-:W-:Y:S01]  /*236b0*/  PRMT R9, RZ, 0x7610, R9 ;  /* 0x00007610ff097816 */ /* 0x000fe20000000009 */
[----:B---3--:R-:W-:Y:S02]  /*236c0*/  @!P0 IMAD.MOV.U32 R10, RZ, RZ, R2 ;  /* 0x000000ffff0a8224 */ /* 0x008fe400078e0002 */
[----:B------:R-:W-:-:S05]  /*236d0*/  @!P0 IMAD.MOV.U32 R11, RZ, RZ, R12 ;  /* 0x000000ffff0b8224 */ /* 0x000fca00078e000c */
[----:B------:R3:W2:Y:S01]  /*236e0*/  @!P0 LDG.E.U8 R8, desc[UR8][R10.64] ;  /* 0x000000080a088981 */ /* 0x0006a2000c1e1100 */
[----:B----4-:R-:W-:Y:S02]  /*236f0*/  @!P0 IMAD.MOV.U32 R13, RZ, RZ, R7 ;  /* 0x000000ffff0d8224 */ /* 0x010fe400078e0007 */
[----:B------:R-:W-:-:S05]  /*23700*/  @!P0 IMAD.MOV.U32 R12, RZ, RZ, R6 ;  /* 0x000000ffff0c8224 */ /* 0x000fca00078e0006 */
[----:B------:R4:W2:Y:S01]  /*23710*/  @!P0 LDG.E.U8 R9, desc[UR8][R12.64] ;  /* 0x000000080c098981 */ /* 0x0008a2000c1e1100 */
[----:B---3--:R-:W-:Y:S01]  /*23720*/  PRMT R10, RZ, 0x7610, R10 ;  /* 0x00007610ff0a7816 */ /* 0x008fe2000000000a */
[----:B----4-:R-:W-:Y:S02]  /*23730*/  @!P0 IMAD.MOV.U32 R12, RZ, RZ, R4 ;  /* 0x000000ffff0c8224 */ /* 0x010fe400078e0004 */
[----:B--2---:R-:W-:Y:S01]  /*23740*/  @!P0 IMAD.MOV.U32 R13, RZ, RZ, R5 ;  /* 0x000000ffff0d8224 */ /* 0x004fe200078e0005 */
[----:B------:R2:W-:Y:S04]  /*23750*/  STL [R1+0x10a0], R14 ;  /* 0x0010a00e01007387 */ /* 0x0005e80000100800 */
[----:B-1----:R-:W3:Y:S04]  /*23760*/  LDL R3, [R1+0x5ec] ;  /* 0x0005ec0001037983 */ /* 0x002ee80000100800 */
[----:B------:R-:W4:Y:S04]  /*23770*/  LDL R2, [R1+0x5f0] ;  /* 0x0005f00001027983 */ /* 0x000f280000100800 */
[----:B------:R3:W4:Y:S04]  /*23780*/  @!P0 LDG.E.U8 R10, desc[UR8][R12.64] ;  /* 0x000000080c0a8981 */ /* 0x000728000c1e1100 */
[----:B------:R1:W-:Y:S04]  /*23790*/  STL [R1+0x10ac], R8 ;  /* 0x0010ac0801007387 */ /* 0x0003e80000100800 */
[----:B0-----:R-:W4:Y:S04]  /*237a0*/  LDL R16, [R1+0x5b4] ;  /* 0x0005b40001107983 */ /* 0x001f280000100800 */
[----:B--2---:R-:W2:Y:S04]  /*237b0*/  LDL R14, [R1+0x5b8] ;  /* 0x0005b800010e7983 */ /* 0x004ea80000100800 */
[----:B-1----:R-:W2:Y:S04]  /*237c0*/  LDL R8, [R1+0x5b0] ;  /* 0x0005b00001087983 */ /* 0x002ea80000100800 */
[----:B------:R0:W-:Y:S04]  /*237d0*/  STL [R1+0x10b0], R9 ;  /* 0x0010b00901007387 */ /* 0x0001e80000100800 */
[----:B------:R-:W2:Y:S04]  /*237e0*/  LDL R7, [R1+0x588] ;  /* 0x0005880001077983 */ /* 0x000ea80000100800 */
[----:B------:R-:W2:Y:S04]  /*237f0*/  LDL R6, [R1+0xd30] ;  /* 0x000d300001067983 */ /* 0x000ea80000100800 */
[----:B------:R-:W2:Y:S04]  /*23800*/  LDL R5, [R1+0x584] ;  /* 0x0005840001057983 */ /* 0x000ea80000100800 */
[----:B------:R-:W2:Y:S04]  /*23810*/  LDL R4, [R1+0xd38] ;  /* 0x000d380001047983 */ /* 0x000ea80000100800 */
[----:B0-----:R-:W2:Y:S01]  /*23820*/  LDL R9, [R1+0x5ac] ;  /* 0x0005ac0001097983 */ /* 0x001ea20000100800 */
[----:B---3--:R-:W-:-:S02]  /*23830*/  @!P0 IMAD.MOV.U32 R13, RZ, RZ, R3 ;  /* 0x000000ffff0d8224 */ /* 0x008fc400078e0003 */
[----:B----4-:R-:W-:Y:S01]  /*23840*/  @!P0 IMAD.MOV.U32 R12, RZ, RZ, R2 ;  /* 0x000000ffff0c8224 */ /* 0x010fe200078e0002 */
[----:B------:R-:W-:Y:S04]  /*23850*/  STL [R1+0x10b4], R10 ;  /* 0x0010b40a01007387 */ /* 0x000fe80000100800 */
[----:B------:R-:W3:Y:S04]  /*23860*/  LDL R3, [R1+0xd34] ;  /* 0x000d340001037983 */ /* 0x000ee80000100800 */
[----:B------:R-:W4:Y:S01]  /*23870*/  LDL R2, [R1+0xd48] ;  /* 0x000d480001027983 */ /* 0x000f220000100800 */
[----:B------:R-:W-:-:S06]  /*23880*/  PRMT R11, RZ, 0x7610, R11 ;  /* 0x00007610ff0b7816 */ /* 0x000fcc000000000b */
[----:B------:R2:W4:Y:S02]  /*23890*/  @!P0 LDG.E.U8 R11, desc[UR8][R12.64] ;  /* 0x000000080c0b8981 */ /* 0x000524000c1e1100 */
[----:B--2---:R-:W-:Y:S02]  /*238a0*/  @!P0 IMAD.MOV.U32 R12, RZ, RZ, R14 ;  /* 0x000000ffff0c8224 */ /* 0x004fe400078e000e */
[----:B------:R-:W-:-:S05]  /*238b0*/  @!P0 IMAD.MOV.U32 R13, RZ, RZ, R16 ;  /* 0x000000ffff0d8224 */ /* 0x000fca00078e0010 */
[----:B------:R0:W2:Y:S02]  /*238c0*/  @!P0 LDG.E.U8 R15, desc[UR8][R12.64] ;  /* 0x000000080c0f8981 */ /* 0x0000a4000c1e1100 */
[----:B0-----:R-:W-:Y:S02]  /*238d0*/  @!P0 IMAD.MOV.U32 R12, RZ, RZ, R8 ;  /* 0x000000ffff0c8224 */ /* 0x001fe400078e0008 */
[----:B------:R-:W-:-:S05]  /*238e0*/  @!P0 IMAD.MOV.U32 R13, RZ, RZ, R9 ;  /* 0x000000ffff0d8224 */ /* 0x000fca00078e0009 */
[----:B------:R0:W2:Y:S02]  /*238f0*/  @!P0 LDG.E.U8 R17, desc[UR8][R12.64] ;  /* 0x000000080c118981 */ /* 0x0000a4000c1e1100 */
[----:B0-----:R-:W-:Y:S02]  /*23900*/  @!P0 IMAD.MOV.U32 R12, RZ, RZ, R6 ;  /* 0x000000ffff0c8224 */ /* 0x001fe400078e0006 */
[----:B------:R-:W-:-:S05]  /*23910*/  @!P0 IMAD.MOV.U32 R13, RZ, RZ, R7 ;  /* 0x000000ffff0d8224 */ /* 0x000fca00078e0007 */
[----:B------:R0:W2:Y:S02]  /*23920*/  @!P0 LDG.E.U8 R19, desc[UR8][R12.64] ;  /* 0x000000080c138981 */ /* 0x0000a4000c1e1100 */
[----:B0-----:R-:W-:Y:S02]  /*23930*/  @!P0 IMAD.MOV.U32 R12, RZ, RZ, R4 ;  /* 0x000000ffff0c8224 */ /* 0x001fe400078e0004 */
[----:B------:R-:W-:Y:S01]  /*23940*/  @!P0 IMAD.MOV.U32 R13, RZ, RZ, R5 ;  /* 0x000000ffff0d8224 */ /* 0x000fe200078e0005 */
[----:B------:R-:W-:Y:S04]  /*23950*/  LDS.U8 R4, [R0+UR5+0x30] ;  /* 0x0000300500047984 */ /* 0x000fe80008000000 */
[----:B------:R3:W2:Y:S02]  /*23960*/  @!P0 LDG.E.U8 R24, desc[UR8][R12.64] ;  /* 0x000000080c188981 */ /* 0x0006a4000c1e1100 */
[----:B---3--:R-:W-:-:S02]  /*23970*/  @!P0 IMAD.MOV.U32 R13, RZ, RZ, R3 ;  /* 0x000000ffff0d8224 */ /* 0x008fc400078e0003 */
[----:B----4-:R-:W-:Y:S01]  /*23980*/  @!P0 IMAD.MOV.U32 R12, RZ, RZ, R2 ;  /* 0x000000ffff0c8224 */ /* 0x010fe200078e0002 */
[----:B------:R-:W-:Y:S04]  /*23990*/  LDS.U8 R3, [R0+UR5+0x100] ;  /* 0x0001000500037984 */ /* 0x000fe80008000000 */
[----:B------:R-:W-:Y:S04]  /*239a0*/  LDS.U8 R2, [R0+UR5] ;  /* 0x0000000500027984 */ /* 0x000fe80008000000 */
[----:B------:R0:W3:Y:S04]  /*239b0*/  @!P0 LDG.E.U8 R25, desc[UR8][R12.64] ;  /* 0x000000080c198981 */ /* 0x0000e8000c1e1100 */
[----:B0-----:R-:W0:Y:S04]  /*239c0*/  LDS.U8 R13, [R0+UR5+0x10] ;  /* 0x00001005000d7984 */ /* 0x001e280008000000 */
[----:B------:R-:W-:Y:S04]  /*239d0*/  STL [R1+0x10b8], R11 ;  /* 0x0010b80b01007387 */ /* 0x000fe80000100800 */
[----:B--2---:R-:W-:Y:S04]  /*239e0*/  STL [R1+0x10bc], R15 ;  /* 0x0010bc0f01007387 */ /* 0x004fe80000100800 */
[----:B------:R-:W-:Y:S04]  /*239f0*/  STL [R1+0x10c0], R17 ;  /* 0x0010c01101007387 */ /* 0x000fe80000100800 */
[----:B------:R-:W-:Y:S04]  /*23a00*/  STL [R1+0x10c4], R19 ;  /* 0x0010c41301007387 */ /* 0x000fe80000100800 */
[----:B------:R-:W-:Y:S04]  /*23a10*/  STL [R1+0x10c8], R24 ;  /* 0x0010c81801007387 */ /* 0x000fe80000100800 */
[----:B---3--:R-:W-:Y:S04]  /*23a20*/  STL [R1+0x10ec], R25 ;  /* 0x0010ec1901007387 */ /* 0x008fe80000100800 */
[----:B0-----:R-:W-:Y:S04]  /*23a30*/  STL [R1+0x10f0], R13 ;  /* 0x0010f00d01007387 */ /* 0x001fe80000100800 */
[----:B------:R-:W-:Y:S04]  /*23a40*/  STL [R1+0x90], R2 ;  /* 0x0000900201007387 */ /* 0x000fe80000100800 */
[----:B------:R-:W0:Y:S04]  /*23a50*/  LDS.U8 R2, [R0+UR5+0x110] ;  /* 0x0001100500027984 */ /* 0x000e280008000000 */
[----:B------:R-:W-:Y:S04]  /*23a60*/  STL [R1+0x1d8], R4 ;  /* 0x0001d80401007387 */ /* 0x000fe80000100800 */
[----:B------:R-:W-:Y:S04]  /*23a70*/  STL [R1+0xa0], R3 ;  /* 0x0000a00301007387 */ /* 0x000fe80000100800 */
[----:B------:R-:W1:Y:S04]  /*23a80*/  LDS.U8 R3, [R0+UR5+0x130] ;  /* 0x0001300500037984 */ /* 0x000e680008000000 */
[----:B------:R-:W-:Y:S04]  /*23a90*/  LDS.U8 R4, [R0+UR5+0x210] ;  /* 0x0002100500047984 */ /* 0x000fe80008000000 */
[----:B0-----:R-:W-:Y:S04]  /*23aa0*/  STL [R1+0x9c], R2 ;  /* 0x00009c0201007387 */ /* 0x001fe80000100800 */
[----:B------:R-:W0:Y:S04]  /*23ab0*/  LDS.U8 R2, [R0+UR5+0x200] ;  /* 0x0002000500027984 */ /* 0x000e280008000000 */
[----:B-1----:R-:W-:Y:S04]  /*23ac0*/  STL [R1+0x1e8], R3 ;  /* 0x0001e80301007387 */ /* 0x002fe80000100800 */
[----:B------:R-:W1:Y:S04]  /*23ad0*/  LDS.U8 R3, [R0+UR5+0x220] ;  /* 0x0002200500037984 */ /* 0x000e680008000000 */
[----:B0-----:R-:W-:Y:S04]  /*23ae0*/  STL [R1+0x2dc], R2 ;  /* 0x0002dc0201007387 */ /* 0x001fe80000100800 */
[----:B------:R-:W0:Y:S04]  /*23af0*/  LDS.U8 R2, [R0+UR5+0x230] ;  /* 0x0002300500027984 */ /* 0x000e280008000000 */
[----:B------:R-:W-:Y:S04]  /*23b00*/  STL [R1+0x2d8], R4 ;  /* 0x0002d80401007387 */ /* 0x000fe80000100800 */
[----:B------:R-:W2:Y:S04]  /*23b10*/  LDS.U8 R4, [R0+UR5+0x300] ;  /* 0x0003000500047984 */ /* 0x000ea80008000000 */
[----:B-1----:R-:W-:Y:S04]  /*23b20*/  STL [R1+0x3f4], R3 ;  /* 0x0003f40301007387 */ /* 0x002fe80000100800 */
[----:B------:R-:W1:Y:S04]  /*23b30*/  LDS.U8 R3, [R0+UR5+0x310] ;  /* 0x0003100500037984 */ /* 0x000e680008000000 */
[----:B0-----:R-:W-:Y:S04]  /*23b40*/  STL [R1+0x3ec], R2 ;  /* 0x0003ec0201007387 */ /* 0x001fe80000100800 */
[----:B------:R-:W0:Y:S04]  /*23b50*/  LDS.U8 R2, [R0+UR5+0x320] ;  /* 0x0003200500027984 */ /* 0x000e280008000000 */
[----:B--2---:R-:W-:Y:S04]  /*23b60*/  STL [R1+0x300], R4 ;  /* 0x0003000401007387 */ /* 0x004fe80000100800 */
        /* <DEDUP_REMOVED lines=28> */
[----:B------:R-:W0:Y:S01]  /*23d30*/  LDS.U8 R2, [R0+UR5+0x710] ;  /* 0x0007100500027984 */ /* 0x000e220008000000 */
[----:B------:R-:W-:-:S03]  /*23d40*/  LOP3.LUT R12, R0, 0x8, RZ, 0x3c, !PT ;  /* 0x00000008000c7812 */ /* 0x000fc600078e3cff */
[----:B--2---:R-:W-:Y:S04]  /*23d50*/  STL [R1+0xd84], R4 ;  /* 0x000d840401007387 */ /* 0x004fe80000100800 */
[----:B------:R-:W2:Y:S04]  /*23d60*/  LDS.U8 R4, [R0+UR5+0x720] ;  /* 0x0007200500047984 */ /* 0x000ea80008000000 */
[----:B-1----:R-:W-:Y:S04]  /*23d70*/  STL [R1+0xd74], R3 ;  /* 0x000d740301007387 */ /* 0x002fe80000100800 */
[----:B------:R-:W1:Y:S04]  /*23d80*/  LDS.U8 R3, [R0+UR5+0x730] ;  /* 0x0007300500037984 */ /* 0x000e680008000000 */
[----:B------:R-:W-:Y:S04]  /*23d90*/  LDS.U8 R0, [R12+UR5+0x10] ;  /* 0x000010050c007984 */ /* 0x000fe80008000000 */
[----:B------:R-:W-:Y:S04]  /*23da0*/  LDS.U8 R22, [R12+UR5+0x20] ;  /* 0x000020050c167984 */ /* 0x000fe80008000000 */
[----:B------:R-:W-:Y:S04]  /*23db0*/  LDS.U8 R23, [R12+UR5+0x120] ;  /* 0x000120050c177984 */ /* 0x000fe80008000000 */
[----:B0-----:R-:W-:Y:S04]  /*23dc0*/  STL [R1+0xd70], R2 ;  /* 0x000d700201007387 */ /* 0x001fe80000100800 */
[----:B------:R-:W0:Y:S04]  /*23dd0*/  LDS.U8 R2, [R12+UR5] ;  /* 0x000000050c027984 */ /* 0x000e280008000000 */
[----:B--2---:R-:W-:Y:S04]  /*23de0*/  STL [R1+0xd98], R4 ;  /* 0x000d980401007387 */ /* 0x004fe80000100800 */
        /* <DEDUP_REMOVED lines=9> */
[----:B------:R-:W-:Y:S04]  /*23e80*/  STL.64 [R1+0x1068], R22 ;  /* 0x0010681601007387 */ /* 0x000fe80000100a00 */
[----:B--2---:R-:W-:Y:S04]  /*23e90*/  STL [R1+0xa4], R0 ;  /* 0x0000a40001007387 */ /* 0x004fe80000100800 */
[----:B------:R-:W0:Y:S04]  /*23ea0*/  LDS.U8 R2, [R12+UR5+0x200] ;  /* 0x000200050c027984 */ /* 0x000e280008000000 */
[----:B------:R-:W2:Y:S04]  /*23eb0*/  LDS.U8 R0, [R12+UR5+0x210] ;  /* 0x000210050c007984 */ /* 0x000ea80008000000 */
[----:B------:R-:W-:Y:S04]  /*23ec0*/  STL.64 [R1+0x1060], R20 ;  /* 0x0010601401007387 */ /* 0x000fe80000100a00 */
[----:B-1----:R-:W-:Y:S04]  /*23ed0*/  STL [R1+0x1f4], R3 ;  /* 0x0001f40301007387 */ /* 0x002fe80000100800 */
[----:B------:R-:W1:Y:S04]  /*23ee0*/  LDS.U8 R3, [R12+UR5+0x220] ;  /* 0x000220050c037984 */ /* 0x000e680008000000 */
[----:B0-----:R-:W-:Y:S04]  /*23ef0*/  STL [R1+0x2f0], R2 ;  /* 0x0002f00201007387 */ /* 0x001fe80000100800 */
[----:B------:R-:W0:Y:S04]  /*23f00*/  LDS.U8 R2, [R12+UR5+0x230] ;  /* 0x000230050c027984 */ /* 0x000e280008000000 */
[----:B--2---:R-:W-:Y:S04]  /*23f10*/  STL [R1+0x2e8], R0 ;  /* 0x0002e80001007387 */ /* 0x004fe80000100800 */
[----:B------:R-:W2:Y:S04]  /*23f20*/  LDS.U8 R0, [R12+UR5+0x300] ;  /* 0x000300050c007984 */ /* 0x000ea80008000000 */
[----:B-1----:R-:W-:Y:S04]  /*23f30*/  STL [R1+0x404], R3 ;  /* 0x0004040301007387 */ /* 0x002fe80000100800 */
[----:B------:R-:W3:Y:S04]  /*23f40*/  LDL.LU R7, [R1+0x498] ;  /* 0x0004980001077983 */ /* 0x000ee80000300800 */
[----:B------:R-:W-:Y:S04]  /*23f50*/  LDS.U8 R3, [R12+UR5+0x330] ;  /* 0x000330050c037984 */ /* 0x000fe80008000000 */
[----:B0-----:R-:W-:Y:S04]  /*23f60*/  STL [R1+0x400], R2 ;  /* 0x0004000201007387 */ /* 0x001fe80000100800 */
[----:B------:R-:W0:Y:S04]  /*23f70*/  LDS.U8 R2, [R12+UR5+0x310] ;  /* 0x000310050c027984 */ /* 0x000e280008000000 */
[----:B--2---:R-:W-:Y:S04]  /*23f80*/  STL [R1+0x314], R0 ;  /* 0x0003140001007387 */ /* 0x004fe80000100800 */
[----:B------:R-:W1:Y:S04]  /*23f90*/  LDS.U8 R0, [R12+UR5+0x320] ;  /* 0x000320050c007984 */ /* 0x000e680008000000 */
[----:B0-----:R-:W-:Y:S04]  /*23fa0*/  STL [R1+0x310], R2 ;  /* 0x0003100201007387 */ /* 0x001fe80000100800 */
[----:B------:R-:W0:Y:S04]  /*23fb0*/  LDS.U8 R2, [R12+UR5+0x400] ;  /* 0x000400050c027984 */ /* 0x000e280008000000 */
[----:B-1----:R-:W-:Y:S04]  /*23fc0*/  STL [R1+0x414], R0 ;  /* 0x0004140001007387 */ /* 0x002fe80000100800 */
[----:B------:R-:W1:Y:S04]  /*23fd0*/  LDS.U8 R0, [R12+UR5+0x410] ;  /* 0x000410050c007984 */ /* 0x000e680008000000 */
[----:B------:R-:W-:Y:S04]  /*23fe0*/  STL [R1+0x410], R3 ;  /* 0x0004100301007387 */ /* 0x000fe80000100800 */
[----:B------:R-:W2:Y:S04]  /*23ff0*/  LDS.U8 R3, [R12+UR5+0x420] ;  /* 0x000420050c037984 */ /* 0x000ea80008000000 */
[----:B0-----:R-:W-:Y:S04]  /*24000*/  STL [R1+0x4ac], R2 ;  /* 0x0004ac0201007387 */ /* 0x001fe80000100800 */
[----:B------:R-:W0:Y:S04]  /*24010*/  LDS.U8 R2, [R12+UR5+0x430] ;  /* 0x000430050c027984 */ /* 0x000e280008000000 */
[----:B-1----:R-:W-:Y:S04]  /*24020*/  STL [R1+0x4a8], R0 ;  /* 0x0004a80001007387 */ /* 0x002fe80000100800 */
[----:B------:R-:W1:Y:S04]  /*24030*/  LDS.U8 R0, [R12+UR5+0x500] ;  /* 0x000500050c007984 */ /* 0x000e680008000000 */
[----:B--2---:R-:W-:Y:S04]  /*24040*/  STL [R1+0x4cc], R3 ;  /* 0x0004cc0301007387 */ /* 0x004fe80000100800 */
        /* <DEDUP_REMOVED lines=18> */
[----:B0-----:R-:W-:Y:S04]  /*24170*/  STL [R1+0xd7c], R2 ;  /* 0x000d7c0201007387 */ /* 0x001fe80000100800 */
[----:B-1----:R-:W-:Y:S04]  /*24180*/  STL [R1+0xd78], R0 ;  /* 0x000d780001007387 */ /* 0x002fe80000100800 */
[----:B------:R-:W0:Y:S04]  /*24190*/  LDS.U8 R2, [R12+UR5+0x720] ;  /* 0x000720050c027984 */ /* 0x000e280008000000 */
[----:B------:R1:W2:Y:S04]  /*241a0*/  LDS.U8 R0, [R12+UR5+0x730] ;  /* 0x000730050c007984 */ /* 0x0002a80008000000 */
[----:B-1----:R-:W4:Y:S01]  /*241b0*/  LDL.LU R12, [R1+0x458] ;  /* 0x00045800010c7983 */ /* 0x002f220000300800 */
[----:B------:R-:W1:Y:S01]  /*241c0*/  S2R R23, SR_TID.X ;  /* 0x0000000000177919 */ /* 0x000e620000002100 */
[----:B------:R-:W-:Y:S06]  /*241d0*/  BAR.SYNC.DEFER_BLOCKING 0x0 ;  /* 0x0000000000007b1d */ /* 0x000fec0000010000 */
[----:B0-----:R-:W-:Y:S04]  /*241e0*/  STL [R1+0xd9c], R2 ;  /* 0x000d9c0201007387 */ /* 0x001fe80000100800 */
[----:B----4-:R0:W-:Y:S04]  /*241f0*/  STL [R1+0x10fc], R12 ;  /* 0x0010fc0c01007387 */ /* 0x0101e80000100800 */
[----:B--2---:R2:W-:Y:S04]  /*24200*/  STL [R1+0xd8c], R0 ;  /* 0x000d8c0001007387 */ /* 0x0045e80000100800 */
[----:B0-----:R-:W4:Y:S04]  /*24210*/  LDL.LU R12, [R1+0x478] ;  /* 0x00047800010c7983 */ /* 0x001f280000300800 */
[----:B------:R-:W4:Y:S04]  /*24220*/  LDL.LU R20, [R1+0x434] ;  /* 0x0004340001147983 */ /* 0x000f280000300800 */
[----:B------:R-:W4:Y:S04]  /*24230*/  LDL.LU R21, [R1+0x3fc] ;  /* 0x0003fc0001157983 */ /* 0x000f280000300800 */
[----:B------:R-:W4:Y:S04]  /*24240*/  LDL.LU R22, [R1+0x3d4] ;  /* 0x0003d40001167983 */ /* 0x000f280000300800 */
[----:B------:R-:W4:Y:S04]  /*24250*/  LDL.LU R29, [R1+0x3b4] ;  /* 0x0003b400011d7983 */ /* 0x000f280000300800 */
[----:B------:R-:W4:Y:S04]  /*24260*/  LDL.LU R26, [R1+0x394] ;  /* 0x00039400011a7983 */ /* 0x000f280000300800 */
[----:B--2---:R-:W2:Y:S04]  /*24270*/  LDL.LU R0, [R1+0x374] ;  /* 0x0003740001007983 */ /* 0x004ea80000300800 */
[----:B------:R-:W2:Y:S04]  /*24280*/  LDL.LU R13, [R1+0x354] ;  /* 0x00035400010d7983 */ /* 0x000ea80000300800 */
        /* <DEDUP_REMOVED lines=12> */
[----:B------:R-:W2:Y:S01]  /*24350*/  LDL.LU R4, [R1+0x144] ;  /* 0x0001440001047983 */ /* 0x000ea20000300800 */
[----:B-1----:R-:W-:-:S03]  /*24360*/  LOP3.LUT R23, R23, 0x7f, RZ, 0xc0, !PT ;  /* 0x0000007f17177812 */ /* 0x002fc600078ec0ff */
[----:B------:R-:W2:Y:S04]  /*24370*/  LDL.LU R5, [R1+0x13c] ;  /* 0x00013c0001057983 */ /* 0x000ea80000300800 */
[----:B------:R-:W2:Y:S04]  /*24380*/  LDL.LU R2, [R1+0x138] ;  /* 0x0001380001027983 */ /* 0x000ea80000300800 */
[----:B------:R-:W2:Y:S04]  /*24390*/  LDL.LU R6, [R1+0x134] ;  /* 0x0001340001067983 */ /* 0x000ea80000300800 */
[----:B------:R-:W2:Y:S04]  /*243a0*/  LDL.LU R18, [R1+0x130] ;  /* 0x0001300001127983 */ /* 0x000ea80000300800 */
[----:B------:R-:W2:Y:S04]  /*243b0*/  LDL.LU R27, [R1+0x12c] ;  /* 0x00012c00011b7983 */ /* 0x000ea80000300800 */
[----:B---3--:R0:W-:Y:S04]  /*243c0*/  STS.U8 [R23+UR5], R7 ;  /* 0x0000000717007988 */ /* 0x0081e80008000005 */
[----:B------:R-:W3:Y:S04]  /*243d0*/  LDL.LU R28, [R1+0x128] ;  /* 0x00012800011c7983 */ /* 0x000ee80000300800 */
[----:B0-----:R-:W2:Y:S04]  /*243e0*/  LDL.LU R7, [R1+0x124] ;  /* 0x0001240001077983 */ /* 0x001ea80000300800 */
[----:B----4-:R0:W-:Y:S04]  /*243f0*/  STS.U8 [R23+UR5+0x400], R12 ;  /* 0x0004000c17007988 */ /* 0x0101e80008000005 */
[----:B0-----:R-:W4:Y:S04]  /*24400*/  LDL.LU R12, [R1+0x10fc] ;  /* 0x0010fc00010c7983 */ /* 0x001f280000300800 */
[----:B----4-:R-:W-:Y:S04]  /*24410*/  STS.U8 [R23+UR5+0x800], R12 ;  /* 0x0008000c17007988 */ /* 0x010fe80008000005 */
[----:B------:R-:W-:Y:S04]  /*24420*/  STS.U8 [R23+UR5+0xc00], R20 ;  /* 0x000c001417007988 */ /* 0x000fe80008000005 */
[----:B------:R-:W-:Y:S04]  /*24430*/  STS.U8 [R23+UR5+0x1000], R21 ;  /* 0x0010001517007988 */ /* 0x000fe80008000005 */
[----:B------:R-:W-:Y:S04]  /*24440*/  STS.U8 [R23+UR5+0x1400], R22 ;  /* 0x0014001617007988 */ /* 0x000fe80008000005 */
[----:B------:R0:W-:Y:S04]  /*24450*/  STS.U8 [R23+UR5+0x1800], R29 ;  /* 0x0018001d17007988 */ /* 0x0001e80008000005 */
[----:B------:R1:W-:Y:S04]  /*24460*/  STS.U8 [R23+UR5+0x1c00], R26 ;  /* 0x001c001a17007988 */ /* 0x0003e80008000005 */
[----:B0-----:R-:W4:Y:S04]  /*24470*/  LDL.LU R29, [R1+0x120] ;  /* 0x00012000011d7983 */ /* 0x001f280000300800 */
[----:B-1----:R-:W4:Y:S04]  /*24480*/  LDL.LU R26, [R1+0x118] ;  /* 0x00011800011a7983 */ /* 0x002f280000300800 */
[----:B------:R-:W4:Y:S04]  /*24490*/  LDL.LU R20, [R1+0x474] ;  /* 0x0004740001147983 */ /* 0x000f280000300800 */
[----:B--2---:R-:W-:Y:S04]  /*244a0*/  STS.U8 [R23+UR5+0x2000], R0 ;  /* 0x0020000017007988 */ /* 0x004fe80008000005 */
[----:B------:R-:W-:Y:S04]  /*244b0*/  STS.U8 [R23+UR5+0x2400], R13 ;  /* 0x0024000d17007988 */ /* 0x000fe80008000005 */
        /* <DEDUP_REMOVED lines=18> */
[----:B---3--:R-:W-:Y:S04]  /*245e0*/  STS.U8 [R23+UR5+0x7000], R28 ;  /* 0x0070001c17007988 */ /* 0x008fe80008000005 */
[----:B------:R-:W-:Y:S04]  /*245f0*/  STS.U8 [R23+UR5+0x7400], R7 ;  /* 0x0074000717007988 */ /* 0x000fe80008000005 */
[----:B----4-:R0:W-:Y:S04]  /*24600*/  STL [R1+0x10f8], R20 ;  /* 0x0010f81401007387 */ /* 0x0101e80000100800 */
[----:B------:R1:W-:Y:S04]  /*24610*/  STS.U8 [R23+UR5+0x7800], R29 ;  /* 0x0078001d17007988 */ /* 0x0003e80008000005 */
[----:B0-----:R-:W2:Y:S04]  /*24620*/  LDL.LU R20, [R1+0x494] ;  /* 0x0004940001147983 */ /* 0x001ea80000300800 */
[----:B------:R-:W3:Y:S04]  /*24630*/  LDL.LU R21, [R1+0x454] ;  /* 0x0004540001157983 */ /* 0x000ee80000300800 */
[----:B------:R-:W4:Y:S04]  /*24640*/  LDL.LU R22, [R1+0x430] ;  /* 0x0004300001167983 */ /* 0x000f280000300800 */
[----:B------:R-:W3:Y:S04]  /*24650*/  LDL.LU R7, [R1+0x3f8] ;  /* 0x0003f80001077983 */ /* 0x000ee80000300800 */
[----:B-1----:R-:W4:Y:S04]  /*24660*/  LDL.LU R29, [R1+0x3d0] ;  /* 0x0003d000011d7983 */ /* 0x002f280000300800 */
[----:B------:R-:W4:Y:S04]  /*24670*/  LDL.LU R0, [R1+0x3b0] ;  /* 0x0003b00001007983 */ /* 0x000f280000300800 */
        /* <DEDUP_REMOVED lines=19> */
[----:B------:R-:W4:Y:S01]  /*247b0*/  LDL.LU R28, [R1+0xfc] ;  /* 0x0000fc00011c7983 */ /* 0x000f220000300800 */
[----:B------:R-:W-:-:S03]  /*247c0*/  LOP3.LUT R12, R23, 0x10, RZ, 0x3c, !PT ;  /* 0x00000010170c7812 */ /* 0x000fc600078e3cff */
[----:B------:R0:W-:Y:S04]  /*247d0*/  STS.U8 [R23+UR5+0x7c00], R26 ;  /* 0x007c001a17007988 */ /* 0x0001e80008000005 */
[----:B0-----:R-:W4:Y:S04]  /*247e0*/  LDL.LU R26, [R1+0xf8] ;  /* 0x0000f800011a7983 */ /* 0x001f280000300800 */
[----:B--2---:R0:W-:Y:S04]  /*247f0*/  STS.U8 [R12+UR5+0x80], R20 ;  /* 0x000080140c007988 */ /* 0x0041e80008000005 */
[----:B---3--:R1:W-:Y:S04]  /*24800*/  STS.U8 [R12+UR5+0x1080], R7 ;  /* 0x001080070c007988 */ /* 0x0083e80008000005 */
[----:B----4-:R2:W-:Y:S04]  /*24810*/  STS.U8 [R12+UR5+0x1480], R29 ;  /* 0x0014801d0c007988 */ /* 0x0105e80008000005 */
[----:B0-----:R-:W3:Y:S04]  /*24820*/  LDL.LU R20, [R1+0x10f8] ;  /* 0x0010f80001147983 */ /* 0x001ee80000300800 */
[----:B-1----:R-:W4:Y:S04]  /*24830*/  LDL.LU R7, [R1+0xf4] ;  /* 0x0000f40001077983 */ /* 0x002f280000300800 */
[----:B--2---:R-:W2:Y:S04]  /*24840*/  LDL.LU R29, [R1+0xec] ;  /* 0x0000ec00011d7983 */ /* 0x004ea80000300800 */
[----:B------:R0:W-:Y:S04]  /*24850*/  STS.U8 [R12+UR5+0x6480], R27 ;  /* 0x0064801b0c007988 */ /* 0x0001e80008000005 */
[----:B------:R1:W-:Y:S04]  /*24860*/  STS.U8 [R12+UR5+0x6880], R28 ;  /* 0x0068801c0c007988 */ /* 0x0003e80008000005 */
[----:B0-----:R-:W2:Y:S04]  /*24870*/  LDL.LU R27, [R1+0xe4] ;  /* 0x0000e400011b7983 */ /* 0x001ea80000300800 */
[----:B-1----:R-:W2:Y:S04]  /*24880*/  LDL.LU R28, [R1+0x490] ;  /* 0x00049000011c7983 */ /* 0x002ea80000300800 */
        /* <DEDUP_REMOVED lines=11> */
[----:B--2---:R0:W-:Y:S04]  /*24940*/  STL [R1+0x10f4], R28 ;  /* 0x0010f41c01007387 */ /* 0x0041e80000100800 */
[----:B0-----:R-:W2:Y:S04]  /*24950*/  LDL.LU R28, [R1+0xdc] ;  /* 0x0000dc00011c7983 */ /* 0x001ea80000300800 */
[----:B------:R-:W2:Y:S04]  /*24960*/  LDL.LU R26, [R1+0x470] ;  /* 0x00047000011a7983 */ /* 0x000ea80000300800 */
[----:B----4-:R0:W-:Y:S04]  /*24970*/  STS.U8 [R12+UR5+0x7080], R7 ;  /* 0x007080070c007988 */ /* 0x0101e80008000005 */
[----:B---3--:R1:W-:Y:S04]  /*24980*/  STS.U8 [R12+UR5+0x480], R20 ;  /* 0x000480140c007988 */ /* 0x0083e80008000005 */
[----:B0-----:R-:W3:Y:S04]  /*24990*/  LDL.LU R7, [R1+0x450] ;  /* 0x0004500001077983 */ /* 0x001ee80000300800 */
[----:B-1----:R-:W4:Y:S04]  /*249a0*/  LDL.LU R20, [R1+0x42c] ;  /* 0x00042c0001147983 */ /* 0x002f280000300800 */
[----:B------:R-:W3:Y:S04]  /*249b0*/  LDL.LU R21, [R1+0x3f0] ;  /* 0x0003f00001157983 */ /* 0x000ee80000300800 */
[----:B------:R-:W3:Y:S04]  /*249c0*/  LDL.LU R22, [R1+0x3cc] ;  /* 0x0003cc0001167983 */ /* 0x000ee80000300800 */
[----:B------:R-:W4:Y:S04]  /*249d0*/  LDL.LU R13, [R1+0x3ac] ;  /* 0x0003ac00010d7983 */ /* 0x000f280000300800 */
[----:B------:R-:W4:Y:S04]  /*249e0*/  LDL.LU R25, [R1+0x38c] ;  /* 0x00038c0001197983 */ /* 0x000f280000300800 */
[----:B------:R-:W4:Y:S04]  /*249f0*/  LDL.LU R24, [R1+0x36c] ;  /* 0x00036c0001187983 */ /* 0x000f280000300800 */
[----:B------:R-:W4:Y:S04]  /*24a00*/  LDL.LU R19, [R1+0x34c] ;  /* 0x00034c0001137983 */ /* 0x000f280000300800 */
[----:B------:R-:W4:Y:S04]  /*24a10*/  LDL.LU R17, [R1+0x32c] ;  /* 0x00032c0001117983 */ /* 0x000f280000300800 */
[----:B------:R-:W4:Y:S04]  /*24a20*/  LDL.LU R15, [R1+0x304] ;  /* 0x00030400010f7983 */ /* 0x000f280000300800 */
[----:B------:R-:W4:Y:S04]  /*24a30*/  LDL.LU R11, [R1+0x2cc] ;  /* 0x0002cc00010b7983 */ /* 0x000f280000300800 */
[----:B------:R0:W-:Y:S04]  /*24a40*/  STS.U8 [R12+UR5+0x3c80], R9 ;  /* 0x003c80090c007988 */ /* 0x0001e80008000005 */
[----:B------:R-:W4:Y:S04]  /*24a50*/  LDL.LU R10, [R1+0x2ac] ;  /* 0x0002ac00010a7983 */ /* 0x000f280000300800 */
[----:B------:R1:W-:Y:S04]  /*24a60*/  STS.U8 [R12+UR5+0x4080], R8 ;  /* 0x004080080c007988 */ /* 0x0003e80008000005 */
[----:B------:R0:W-:Y:S04]  /*24a70*/  STS.U8 [R12+UR5+0x4480], R14 ;  /* 0x0044800e0c007988 */ /* 0x0001e80008000005 */
[----:B------:R0:W-:Y:S04]  /*24a80*/  STS.U8 [R12+UR5+0x4880], R16 ;  /* 0x004880100c007988 */ /* 0x0001e80008000005 */
[----:B------:R1:W-:Y:S04]  /*24a90*/  STS.U8 [R12+UR5+0x4c80], R3 ;  /* 0x004c80030c007988 */ /* 0x0003e80008000005 */
[----:B------:R1:W-:Y:S04]  /*24aa0*/  STS.U8 [R12+UR5+0x5080], R4 ;  /* 0x005080040c007988 */ /* 0x0003e80008000005 */
[----:B0-----:R-:W4:Y:S04]  /*24ab0*/  LDL.LU R9, [R1+0x28c] ;  /* 0x00028c0001097983 */ /* 0x001f280000300800 */
[----:B-1----:R-:W4:Y:S04]  /*24ac0*/  LDL.LU R8, [R1+0x26c] ;  /* 0x00026c0001087983 */ /* 0x002f280000300800 */
        /* <DEDUP_REMOVED lines=15> */
[----:B------:R-:W4:Y:S04]  /*24bc0*/  LDL.LU R27, [R1+0xcc] ;  /* 0x0000cc00011b7983 */ /* 0x000f280000300800 */
[----:B--2---:R0:W-:Y:S04]  /*24bd0*/  STS.U8 [R12+UR5+0x7c80], R28 ;  /* 0x007c801c0c007988 */ /* 0x0041e80008000005 */
[----:B0-----:R-:W2:Y:S04]  /*24be0*/  LDL.LU R28, [R1+0x10f4] ;  /* 0x0010f400011c7983 */ /* 0x001ea80000300800 */
[----:B------:R0:W-:Y:S02]  /*24bf0*/  STS.U8 [R12+UR5+0x1880], R0 ;  /* 0x001880000c007988 */ /* 0x0001e40008000005 */
[----:B0-----:R-:W-:-:S05]  /*24c00*/  LOP3.LUT R0, R23, 0x20, RZ, 0x3c, !PT ;  /* 0x0000002017007812 */ /* 0x001fca00078e3cff */
[----:B------:R-:W-:Y:S04]  /*24c10*/  STS.U8 [R0+UR5+0x500], R26 ;  /* 0x0005001a00007988 */ /* 0x000fe80008000005 */
[----:B---3--:R-:W-:Y:S04]  /*24c20*/  STS.U8 [R0+UR5+0x900], R7 ;  /* 0x0009000700007988 */ /* 0x008fe80008000005 */
[----:B----4-:R-:W-:Y:S04]  /*24c30*/  STS.U8 [R0+UR5+0x6100], R29 ;  /* 0x0061001d00007988 */ /* 0x010fe80008000005 */
[----:B--2---:R0:W-:Y:S04]  /*24c40*/  STS.U8 [R0+UR5+0x100], R28 ;  /* 0x0001001c00007988 */ /* 0x0041e80008000005 */
[----:B0-----:R-:W2:Y:S04]  /*24c50*/  LDL.LU R28, [R1+0xc8] ;  /* 0x0000c800011c7983 */ /* 0x001ea80000300800 */
[----:B------:R-:W3:Y:S04]  /*24c60*/  LDL.LU R26, [R1+0xc4] ;  /* 0x0000c400011a7983 */ /* 0x000ee80000300800 */
[----:B------:R-:W4:Y:S04]  /*24c70*/  LDL.LU R7, [R1+0xc0] ;  /* 0x0000c00001077983 */ /* 0x000f280000300800 */
[----:B------:R-:W4:Y:S04]  /*24c80*/  LDL.LU R29, [R1+0xbc] ;  /* 0x0000bc00011d7983 */ /* 0x000f280000300800 */
[----:B------:R0:W-:Y:S04]  /*24c90*/  STS.U8 [R0+UR5+0x5900], R6 ;  /* 0x0059000600007988 */ /* 0x0001e80008000005 */
        /* <DEDUP_REMOVED lines=39> */
[----:B0-----:R-:W4:Y:S04]  /*24f10*/  LDL.LU R3, [R1+0x228] ;  /* 0x0002280001037983 */ /* 0x001f280000300800 */
[----:B-1----:R-:W4:Y:S04]  /*24f20*/  LDL.LU R4, [R1+0x208] ;  /* 0x0002080001047983 */ /* 0x002f280000300800 */
[----:B------:R-:W4:Y:S04]  /*24f30*/  LDL.LU R5, [R1+0x1c8] ;  /* 0x0001c80001057983 */ /* 0x000f280000300800 */
[----:B------:R-:W4:Y:S04]  /*24f40*/  LDL.LU R2, [R1+0x1a8] ;  /* 0x0001a80001027983 */ /* 0x000f280000300800 */
[----:B--2---:R0:W-:Y:S04]  /*24f50*/  STS.U8 [R0+UR5+0x6900], R28 ;  /* 0x0069001c00007988 */ /* 0x0041e80008000005 */
[----:B---3--:R1:W-:Y:S04]  /*24f60*/  STS.U8 [R0+UR5+0x6d00], R26 ;  /* 0x006d001a00007988 */ /* 0x0083e80008000005 */
[----:B----4-:R2:W-:Y:S04]  /*24f70*/  STS.U8 [R0+UR5+0x7100], R7 ;  /* 0x0071000700007988 */ /* 0x0105e80008000005 */
[----:B------:R3:W-:Y:S04]  /*24f80*/  STS.U8 [R0+UR5+0x7500], R29 ;  /* 0x0075001d00007988 */ /* 0x0007e80008000005 */
[----:B0-----:R-:W4:Y:S04]  /*24f90*/  LDL.LU R28, [R1+0x158] ;  /* 0x00015800011c7983 */ /* 0x001f280000300800 */
[----:B-1----:R-:W4:Y:S04]  /*24fa0*/  LDL.LU R26, [R1+0x114] ;  /* 0x00011400011a7983 */ /* 0x002f280000300800 */
[----:B--2---:R-:W2:Y:S04]  /*24fb0*/  LDL.LU R7, [R1+0xb0] ;  /* 0x0000b00001077983 */ /* 0x004ea80000300800 */
[----:B---3--:R-:W3:Y:S01]  /*24fc0*/  LDL.LU R29, [R1+0x88] ;  /* 0x00008800011d7983 */ /* 0x008ee20000300800 */
[----:B------:R-:W-:-:S03]  /*24fd0*/  LOP3.LUT R12, R23, 0x30, RZ, 0x3c, !PT ;  /* 0x00000030170c7812 */ /* 0x000fc600078e3cff */
[----:B------:R-:W-:Y:S04]  /*24fe0*/  STS.U8 [R0+UR5+0x7900], R6 ;  /* 0x0079000600007988 */ /* 0x000fe80008000005 */
[----:B------:R0:W-:Y:S04]  /*24ff0*/  STS.U8 [R0+UR5+0x7d00], R18 ;  /* 0x007d001200007988 */ /* 0x0001e80008000005 */
[----:B------:R1:W-:Y:S04]  /*25000*/  STS.U8 [R12+UR5+0x180], R27 ;  /* 0x0001801b0c007988 */ /* 0x0003e80008000005 */
[----:B0-----:R-:W3:Y:S04]  /*25010*/  LDL.LU R0, [R1+0x46c] ;  /* 0x00046c0001007983 */ /* 0x001ee80000300800 */
[----:B------:R-:W3:Y:S04]  /*25020*/  LDL.LU R6, [R1+0x84] ;  /* 0x0000840001067983 */ /* 0x000ee80000300800 */
[----:B------:R-:W3:Y:S04]  /*25030*/  LDL.LU R18, [R1+0x80] ;  /* 0x0000800001127983 */ /* 0x000ee80000300800 */
[----:B-1----:R-:W3:Y:S04]  /*25040*/  LDL.LU R27, [R1+0x7c] ;  /* 0x00007c00011b7983 */ /* 0x002ee80000300800 */
[----:B------:R-:W-:Y:S04]  /*25050*/  STS.U8 [R12+UR5+0x980], R20 ;  /* 0x000980140c007988 */ /* 0x000fe80008000005 */
[----:B----4-:R-:W-:Y:S04]  /*25060*/  STS.U8 [R12+UR5+0x5580], R28 ;  /* 0x0055801c0c007988 */ /* 0x010fe80008000005 */
[----:B--2---:R0:W-:Y:S04]  /*25070*/  STS.U8 [R12+UR5+0x5d80], R7 ;  /* 0x005d80070c007988 */ /* 0x0041e80008000005 */
[----:B------:R1:W-:Y:S04]  /*25080*/  STS.U8 [R12+UR5+0x5980], R26 ;  /* 0x0059801a0c007988 */ /* 0x0003e80008000005 */
[----:B---3--:R2:W-:Y:S04]  /*25090*/  STS.U8 [R12+UR5+0x6180], R29 ;  /* 0x0061801d0c007988 */ /* 0x0085e80008000005 */
[----:B0-----:R-:W3:Y:S04]  /*250a0*/  LDL.LU R7, [R1+0x78] ;  /* 0x0000780001077983 */ /* 0x001ee80000300800 */
[----:B------:R-:W4:Y:S04]  /*250b0*/  LDL.LU R28, [R1+0x74] ;  /* 0x00007400011c7983 */ /* 0x000f280000300800 */
[----:B-1----:R-:W4:Y:S04]  /*250c0*/  LDL.LU R26, [R1+0x70] ;  /* 0x00007000011a7983 */ /* 0x002f280000300800 */
[----:B--2---:R-:W2:Y:S04]  /*250d0*/  LDL.LU R29, [R1+0x68] ;  /* 0x00006800011d7983 */ /* 0x004ea80000300800 */
[----:B------:R0:W-:Y:S04]  /*250e0*/  STS.U8 [R12+UR5+0xd80], R21 ;  /* 0x000d80150c007988 */ /* 0x0001e80008000005 */
[----:B------:R-:W2:Y:S04]  /*250f0*/  LDL.LU R20, [R1+0x468] ;  /* 0x0004680001147983 */ /* 0x000ea80000300800 */
[----:B------:R1:W-:Y:S04]  /*25100*/  STS.U8 [R12+UR5+0x1180], R22 ;  /* 0x001180160c007988 */ /* 0x0003e80008000005 */
[----:B------:R0:W-:Y:S04]  /*25110*/  STS.U8 [R12+UR5+0x1580], R13 ;  /* 0x0015800d0c007988 */ /* 0x0001e80008000005 */
[----:B------:R0:W-:Y:S04]  /*25120*/  STS.U8 [R12+UR5+0x1980], R25 ;  /* 0x001980190c007988 */ /* 0x0001e80008000005 */
[----:B------:R1:W-:Y:S04]  /*25130*/  STS.U8 [R12+UR5+0x1d80], R24 ;  /* 0x001d80180c007988 */ /* 0x0003e80008000005 */
[----:B------:R1:W-:Y:S04]  /*25140*/  STS.U8 [R12+UR5+0x2180], R19 ;  /* 0x002180130c007988 */ /* 0x0003e80008000005 */
[----:B0-----:R-:W2:Y:S04]  /*25150*/  LDL.LU R21, [R1+0x448] ;  /* 0x0004480001157983 */ /* 0x001ea80000300800 */
[----:B-1----:R-:W2:Y:S04]  /*25160*/  LDL.LU R22, [R1+0x424] ;  /* 0x0004240001167983 */ /* 0x002ea80000300800 */
[----:B------:R-:W2:Y:S04]  /*25170*/  LDL.LU R13, [R1+0x3e4] ;  /* 0x0003e400010d7983 */ /* 0x000ea80000300800 */
[----:B------:R-:W2:Y:S04]  /*25180*/  LDL.LU R25, [R1+0x3c4] ;  /* 0x0003c40001197983 */ /* 0x000ea80000300800 */
[----:B------:R-:W2:Y:S04]  /*25190*/  LDL.LU R24, [R1+0x3a4] ;  /* 0x0003a40001187983 */ /* 0x000ea80000300800 */
        /* <DEDUP_REMOVED lines=28> */
[----:B------:R-:W-:Y:S04]  /*25360*/  STS.U8 [R12+UR5+0x580], R0 ;  /* 0x000580000c007988 */ /* 0x000fe80008000005 */
[----:B0-----:R-:W2:Y:S04]  /*25370*/  LDL.LU R6, [R1+0x1a4] ;  /* 0x0001a40001067983 */ /* 0x001ea80000300800 */
[----:B-1----:R-:W2:Y:S04]  /*25380*/  LDL.LU R18, [R1+0x154] ;  /* 0x0001540001127983 */ /* 0x002ea80000300800 */
[----:B------:R-:W2:Y:S04]  /*25390*/  LDL.LU R27, [R1+0x110] ;  /* 0x00011000011b7983 */ /* 0x000ea80000300800 */
[----:B---3--:R0:W-:Y:S04]  /*253a0*/  STS.U8 [R12+UR5+0x7180], R7 ;  /* 0x007180070c007988 */ /* 0x0081e80008000005 */
[----:B----4-:R-:W-:Y:S04]  /*253b0*/  STS.U8 [R12+UR5+0x7580], R28 ;  /* 0x0075801c0c007988 */ /* 0x010fe80008000005 */
[----:B------:R-:W-:Y:S04]  /*253c0*/  STS.U8 [R12+UR5+0x7980], R26 ;  /* 0x0079801a0c007988 */ /* 0x000fe80008000005 */
[----:B--2---:R1:W-:Y:S04]  /*253d0*/  STS.U8 [R12+UR5+0x7d80], R29 ;  /* 0x007d801d0c007988 */ /* 0x0043e80008000005 */
[----:B0-----:R-:W2:Y:S04]  /*253e0*/  LDL.LU R7, [R1+0xac] ;  /* 0x0000ac0001077983 */ /* 0x001ea80000300800 */
[----:B-1----:R-:W3:Y:S04]  /*253f0*/  LDL.LU R12, [R1+0x488] ;  /* 0x00048800010c7983 */ /* 0x002ee80000300800 */
[----:B------:R-:W4:Y:S04]  /*25400*/  LDL.LU R28, [R1+0x60] ;  /* 0x00006000011c7983 */ /* 0x000f280000300800 */
[----:B------:R-:W4:Y:S01]  /*25410*/  LDL.LU R26, [R1+0x58] ;  /* 0x00005800011a7983 */ /* 0x000f220000300800 */
[----:B------:R-:W-:-:S03]  /*25420*/  LOP3.LUT R0, R23, 0x40, RZ, 0x3c, !PT ;  /* 0x0000004017007812 */ /* 0x000fc600078e3cff */
[----:B------:R-:W4:Y:S04]  /*25430*/  LDL.LU R29, [R1+0x54] ;  /* 0x00005400011d7983 */ /* 0x000f280000300800 */
[----:B------:R-:W-:Y:S04]  /*25440*/  STS.U8 [R0+UR5+0x1200], R13 ;  /* 0x0012000d00007988 */ /* 0x000fe80008000005 */
[----:B------:R-:W-:Y:S04]  /*25450*/  STS.U8 [R0+UR5+0x1600], R25 ;  /* 0x0016001900007988 */ /* 0x000fe80008000005 */
[----:B------:R-:W-:Y:S04]  /*25460*/  STS.U8 [R0+UR5+0x600], R20 ;  /* 0x0006001400007988 */ /* 0x000fe80008000005 */
[----:B------:R-:W-:Y:S04]  /*25470*/  STS.U8 [R0+UR5+0xa00], R21 ;  /* 0x000a001500007988 */ /* 0x000fe80008000005 */
[----:B------:R-:W-:Y:S04]  /*25480*/  STS.U8 [R0+UR5+0xe00], R22 ;  /* 0x000e001600007988 */ /* 0x000fe80008000005 */
[----:B---3--:R0:W-:Y:S04]  /*25490*/  STS.U8 [R0+UR5+0x200], R12 ;  /* 0x0002000c00007988 */ /* 0x0081e80008000005 */
[----:B--2---:R1:W-:Y:S04]  /*254a0*/  STS.U8 [R0+UR5+0x5e00], R7 ;  /* 0x005e000700007988 */ /* 0x0043e80008000005 */
[----:B0-----:R-:W2:Y:S04]  /*254b0*/  LDL.LU R12, [R1+0x50] ;  /* 0x00005000010c7983 */ /* 0x001ea80000300800 */
[----:B------:R-:W3:Y:S04]  /*254c0*/  LDL.LU R13, [R1+0xc] ;  /* 0x00000c00010d7983 */ /* 0x000ee80000300800 */
[----:B------:R-:W2:Y:S04]  /*254d0*/  LDL.LU R25, [R1+0x8] ;  /* 0x0000080001197983 */ /* 0x000ea80000300800 */
[----:B-1----:R-:W2:Y:S04]  /*254e0*/  LDL.LU R7, [R1+0x4] ;  /* 0x0000040001077983 */ /* 0x002ea80000300800 */
[----:B------:R0:W-:Y:S04]  /*254f0*/  STS.U8 [R0+UR5+0x4200], R3 ;  /* 0x0042000300007988 */ /* 0x0001e80008000005 */
        /* <DEDUP_REMOVED lines=10> */
[----:B----4-:R0:W-:Y:S04]  /*255a0*/  STS.U8 [R0+UR5+0x6600], R26 ;  /* 0x0066001a00007988 */ /* 0x0101e80008000005 */
[----:B------:R-:W4:Y:S04]  /*255b0*/  LDL.LU R18, [R1+0x3c0] ;  /* 0x0003c00001127983 */ /* 0x000f280000300800 */
[----:B------:R1:W-:Y:S04]  /*255c0*/  STS.U8 [R0+UR5+0x1a00], R24 ;  /* 0x001a001800007988 */ /* 0x0003e80008000005 */
[----:B------:R1:W-:Y:S04]  /*255d0*/  STS.U8 [R0+UR5+0x1e00], R19 ;  /* 0x001e001300007988 */ /* 0x0003e80008000005 */
[----:B------:R1:W-:Y:S04]  /*255e0*/  STS.U8 [R0+UR5+0x2200], R17 ;  /* 0x0022001100007988 */ /* 0x0003e80008000005 */
[----:B0-----:R-:W4:Y:S04]  /*255f0*/  LDL.LU R26, [R1+0x3a0] ;  /* 0x0003a000011a7983 */ /* 0x001f280000300800 */
[----:B------:R-:W4:Y:S04]  /*25600*/  LDL.LU R20, [R1+0x340] ;  /* 0x0003400001147983 */ /* 0x000f280000300800 */
[----:B------:R-:W4:Y:S04]  /*25610*/  LDL.LU R21, [R1+0x320] ;  /* 0x0003200001157983 */ /* 0x000f280000300800 */
[----:B------:R-:W4:Y:S04]  /*25620*/  LDL.LU R22, [R1+0x2ec] ;  /* 0x0002ec0001167983 */ /* 0x000f280000300800 */
[----:B-1----:R-:W4:Y:S04]  /*25630*/  LDL.LU R24, [R1+0x2c0] ;  /* 0x0002c00001187983 */ /* 0x002f280000300800 */
        /* <DEDUP_REMOVED lines=22> */
[----:B---3--:R0:W-:Y:S04]  /*257a0*/  STS.U8 [R0+UR5+0x7200], R13 ;  /* 0x0072000d00007988 */ /* 0x0081e80008000005 */
[----:B--2---:R1:W-:Y:S04]  /*257b0*/  STS.U8 [R0+UR5+0x7600], R25 ;  /* 0x0076001900007988 */ /* 0x0043e80008000005 */
[----:B------:R2:W-:Y:S04]  /*257c0*/  STS.U8 [R0+UR5+0x7a00], R7 ;  /* 0x007a000700007988 */ /* 0x0005e80008000005 */
[----:B0-----:R-:W3:Y:S04]  /*257d0*/  LDL.LU R13, [R1+0x10f0] ;  /* 0x0010f000010d7983 */ /* 0x001ee80000300800 */
[----:B-1----:R-:W3:Y:S04]  /*257e0*/  LDL.LU R25, [R1+0x10ec] ;  /* 0x0010ec0001197983 */ /* 0x002ee80000300800 */
[----:B--2---:R-:W2:Y:S04]  /*257f0*/  LDL.LU R7, [R1+0x10e8] ;  /* 0x0010e80001077983 */ /* 0x004ea80000300800 */
[----:B------:R0:W-:Y:S02]  /*25800*/  STS.U8 [R0+UR5+0x6e00], R12 ;  /* 0x006e000c00007988 */ /* 0x0001e40008000005 */
[----:B0-----:R-:W-:-:S02]  /*25810*/  LOP3.LUT R12, R23, 0x50, RZ, 0x3c, !PT ;  /* 0x00000050170c7812 */ /* 0x001fc400078e3cff */
[----:B--2---:R0:W-:Y:S04]  /*25820*/  STS.U8 [R0+UR5+0x7e00], R7 ;  /* 0x007e000700007988 */ /* 0x0041e80008000005 */
[----:B------:R1:W-:Y:S04]  /*25830*/  STS.U8 [R12+UR5+0x280], R3 ;  /* 0x000280030c007988 */ /* 0x0003e80008000005 */
[----:B------:R2:W-:Y:S04]  /*25840*/  STS.U8 [R12+UR5+0x680], R4 ;  /* 0x000680040c007988 */ /* 0x0005e80008000005 */
[----:B------:R0:W-:Y:S04]  /*25850*/  STS.U8 [R12+UR5+0xa80], R5 ;  /* 0x000a80050c007988 */ /* 0x0001e80008000005 */
[----:B------:R1:W-:Y:S04]  /*25860*/  STS.U8 [R12+UR5+0xe80], R2 ;  /* 0x000e80020c007988 */ /* 0x0003e80008000005 */
[----:B------:R1:W-:Y:S04]  /*25870*/  STS.U8 [R12+UR5+0x1280], R6 ;  /* 0x001280060c007988 */ /* 0x0003e80008000005 */
[----:B0-----:R-:W3:Y:S04]  /*25880*/  LDL.LU R7, [R1+0x380] ;  /* 0x0003800001077983 */ /* 0x001ee80000300800 */
[----:B------:R-:W3:Y:S04]  /*25890*/  LDL.LU R0, [R1+0x360] ;  /* 0x0003600001007983 */ /* 0x000ee80000300800 */
[----:B-1----:R-:W3:Y:S04]  /*258a0*/  LDL.LU R3, [R1+0x10e4] ;  /* 0x0010e40001037983 */ /* 0x002ee80000300800 */
[----:B--2---:R-:W2:Y:S04]  /*258b0*/  LDL.LU R4, [R1+0x10e0] ;  /* 0x0010e00001047983 */ /* 0x004ea80000300800 */
[----:B------:R-:W2:Y:S04]  /*258c0*/  LDL.LU R5, [R1+0x10dc] ;  /* 0x0010dc0001057983 */ /* 0x000ea80000300800 */
[----:B------:R-:W2:Y:S04]  /*258d0*/  LDL.LU R2, [R1+0x10d8] ;  /* 0x0010d80001027983 */ /* 0x000ea80000300800 */
[----:B------:R-:W2:Y:S04]  /*258e0*/  LDL.LU R6, [R1+0x10d4] ;  /* 0x0010d40001067983 */ /* 0x000ea80000300800 */
[----:B----4-:R0:W-:Y:S04]  /*258f0*/  STS.U8 [R12+UR5+0x1680], R18 ;  /* 0x001680120c007988 */ /* 0x0101e80008000005 */
[----:B------:R1:W-:Y:S04]  /*25900*/  STS.U8 [R12+UR5+0x1a80], R26 ;  /* 0x001a801a0c007988 */ /* 0x0003e80008000005 */
[----:B------:R4:W-:Y:S04]  /*25910*/  STS.U8 [R12+UR5+0x3280], R24 ;  /* 0x003280180c007988 */ /* 0x0009e80008000005 */
[----:B0-----:R-:W2:Y:S04]  /*25920*/  LDL.LU R18, [R1+0x10d0] ;  /* 0x0010d00001127983 */ /* 0x001ea80000300800 */
[----:B-1----:R-:W2:Y:S04]  /*25930*/  LDL.LU R26, [R1+0x10cc] ;  /* 0x0010cc00011a7983 */ /* 0x002ea80000300800 */
[----:B------:R0:W-:Y:S04]  /*25940*/  STS.U8 [R12+UR5+0x3680], R19 ;  /* 0x003680130c007988 */ /* 0x0001e80008000005 */
[----:B----4-:R-:W4:Y:S04]  /*25950*/  LDL.LU R24, [R1+0x480] ;  /* 0x0004800001187983 */ /* 0x010f280000300800 */
        /* <DEDUP_REMOVED lines=14> */
[----:B0-----:R-:W4:Y:S04]  /*25a40*/  LDL.LU R8, [R1+0x37c] ;  /* 0x00037c0001087983 */ /* 0x001f280000300800 */
[----:B-1----:R-:W4:Y:S04]  /*25a50*/  LDL.LU R16, [R1+0x35c] ;  /* 0x00035c0001107983 */ /* 0x002f280000300800 */
[----:B------:R-:W4:Y:S04]  /*25a60*/  LDL.LU R28, [R1+0x33c] ;  /* 0x00033c00011c7983 */ /* 0x000f280000300800 */
[----:B------:R-:W-:Y:S04]  /*25a70*/  STS.U8 [R12+UR5+0x2680], R20 ;  /* 0x002680140c007988 */ /* 0x000fe80008000005 */
[----:B------:R-:W-:Y:S04]  /*25a80*/  STS.U8 [R12+UR5+0x2a80], R21 ;  /* 0x002a80150c007988 */ /* 0x000fe80008000005 */
[----:B------:R-:W-:Y:S04]  /*25a90*/  STS.U8 [R12+UR5+0x2e80], R22 ;  /* 0x002e80160c007988 */ /* 0x000fe80008000005 */
[----:B------:R-:W-:Y:S04]  /*25aa0*/  STS.U8 [R12+UR5+0x5280], R14 ;  /* 0x0052800e0c007988 */ /* 0x000fe80008000005 */
[----:B------:R-:W-:Y:S04]  /*25ab0*/  STS.U8 [R12+UR5+0x5a80], R27 ;  /* 0x005a801b0c007988 */ /* 0x000fe80008000005 */
[----:B------:R-:W-:Y:S04]  /*25ac0*/  STS.U8 [R12+UR5+0x6280], R29 ;  /* 0x0062801d0c007988 */ /* 0x000fe80008000005 */
[----:B---3--:R0:W-:Y:S04]  /*25ad0*/  STS.U8 [R12+UR5+0x1e80], R7 ;  /* 0x001e80070c007988 */ /* 0x0081e80008000005 */
[----:B------:R1:W-:Y:S04]  /*25ae0*/  STS.U8 [R12+UR5+0x2280], R0 ;  /* 0x002280000c007988 */ /* 0x0003e80008000005 */
[----:B0-----:R-:W3:Y:S04]  /*25af0*/  LDL.LU R7, [R1+0x1f8] ;  /* 0x0001f80001077983 */ /* 0x001ee80000300800 */
[----:B------:R-:W3:Y:S04]  /*25b00*/  LDL.LU R20, [R1+0x1bc] ;  /* 0x0001bc0001147983 */ /* 0x000ee80000300800 */
[----:B------:R-:W3:Y:S04]  /*25b10*/  LDL.LU R21, [R1+0x16c] ;  /* 0x00016c0001157983 */ /* 0x000ee80000300800 */
[----:B------:R-:W3:Y:S04]  /*25b20*/  LDL.LU R22, [R1+0x14c] ;  /* 0x00014c0001167983 */ /* 0x000ee80000300800 */
[----:B------:R-:W3:Y:S04]  /*25b30*/  LDL.LU R14, [R1+0xe8] ;  /* 0x0000e800010e7983 */ /* 0x000ee80000300800 */
[----:B------:R-:W3:Y:S04]  /*25b40*/  LDL.LU R27, [R1+0x6c] ;  /* 0x00006c00011b7983 */ /* 0x000ee80000300800 */
[----:B------:R-:W3:Y:S04]  /*25b50*/  LDL.LU R29, [R1] ;  /* 0x00000000011d7983 */ /* 0x000ee80000300800 */
[----:B--2---:R-:W-:Y:S04]  /*25b60*/  STS.U8 [R12+UR5+0x6a80], R18 ;  /* 0x006a80120c007988 */ /* 0x004fe80008000005 */
[----:B------:R0:W-:Y:S04]  /*25b70*/  STS.U8 [R12+UR5+0x6680], R26 ;  /* 0x0066801a0c007988 */ /* 0x0001e80008000005 */
[----:B------:R2:W-:Y:S01]  /*25b80*/  STS.U8 [R12+UR5+0x6e80], R6 ;  /* 0x006e80060c007988 */ /* 0x0005e20008000005 */
[----:B-1----:R-:W-:-:S03]  /*25b90*/  LOP3.LUT R0, R23, 0x60, RZ, 0x3c, !PT ;  /* 0x0000006017007812 */ /* 0x002fc600078e3cff */
[----:B------:R1:W-:Y:S04]  /*25ba0*/  STS.U8 [R12+UR5+0x7280], R2 ;  /* 0x007280020c007988 */ /* 0x0003e80008000005 */
[----:B------:R1:W-:Y:S04]  /*25bb0*/  STS.U8 [R12+UR5+0x7680], R5 ;  /* 0x007680050c007988 */ /* 0x0003e80008000005 */
[----:B------:R1:W-:Y:S04]  /*25bc0*/  STS.U8 [R12+UR5+0x7a80], R4 ;  /* 0x007a80040c007988 */ /* 0x0003e80008000005 */
[----:B0-----:R-:W3:Y:S04]  /*25bd0*/  LDL.LU R26, [R1+0x21c] ;  /* 0x00021c00011a7983 */ /* 0x001ee80000300800 */
[----:B------:R-:W3:Y:S04]  /*25be0*/  LDL.LU R18, [R1+0x23c] ;  /* 0x00023c0001127983 */ /* 0x000ee80000300800 */
[----:B--2---:R-:W2:Y:S04]  /*25bf0*/  LDL.LU R6, [R1+0x25c] ;  /* 0x00025c0001067983 */ /* 0x004ea80000300800 */
[----:B-1----:R-:W2:Y:S04]  /*25c00*/  LDL.LU R2, [R1+0x27c] ;  /* 0x00027c0001027983 */ /* 0x002ea80000300800 */
[----:B------:R-:W2:Y:S04]  /*25c10*/  LDL.LU R5, [R1+0x29c] ;  /* 0x00029c0001057983 */ /* 0x000ea80000300800 */
[----:B------:R-:W2:Y:S04]  /*25c20*/  LDL.LU R4, [R1+0x2bc] ;  /* 0x0002bc0001047983 */ /* 0x000ea80000300800 */
[----:B------:R0:W-:Y:S04]  /*25c30*/  STS.U8 [R12+UR5+0x7e80], R3 ;  /* 0x007e80030c007988 */ /* 0x0001e80008000005 */
[----:B----4-:R1:W-:Y:S04]  /*25c40*/  STS.U8 [R0+UR5+0x300], R24 ;  /* 0x0003001800007988 */ /* 0x0103e80008000005 */
[----:B------:R4:W-:Y:S04]  /*25c50*/  STS.U8 [R0+UR5+0x700], R19 ;  /* 0x0007001300007988 */ /* 0x0009e80008000005 */
[----:B------:R0:W-:Y:S04]  /*25c60*/  STS.U8 [R0+UR5+0xb00], R17 ;  /* 0x000b001100007988 */ /* 0x0001e80008000005 */
[----:B------:R1:W-:Y:S04]  /*25c70*/  STS.U8 [R0+UR5+0xf00], R15 ;  /* 0x000f000f00007988 */ /* 0x0003e80008000005 */
[----:B------:R1:W-:Y:S04]  /*25c80*/  STS.U8 [R0+UR5+0x1300], R11 ;  /* 0x0013000b00007988 */ /* 0x0003e80008000005 */
[----:B0-----:R-:W2:Y:S04]  /*25c90*/  LDL.LU R3, [R1+0x31c] ;  /* 0x00031c0001037983 */ /* 0x001ea80000300800 */
[----:B------:R-:W2:Y:S04]  /*25ca0*/  LDL.LU R12, [R1+0x2e4] ;  /* 0x0002e400010c7983 */ /* 0x000ea80000300800 */
[----:B-1----:R-:W2:Y:S04]  /*25cb0*/  LDL.LU R24, [R1+0x10c8] ;  /* 0x0010c80001187983 */ /* 0x002ea80000300800 */
[----:B----4-:R-:W4:Y:S04]  /*25cc0*/  LDL.LU R19, [R1+0x10c4] ;  /* 0x0010c40001137983 */ /* 0x010f280000300800 */
[----:B------:R-:W4:Y:S04]  /*25cd0*/  LDL.LU R17, [R1+0x10c0] ;  /* 0x0010c00001117983 */ /* 0x000f280000300800 */
[----:B------:R-:W4:Y:S04]  /*25ce0*/  LDL.LU R15, [R1+0x10bc] ;  /* 0x0010bc00010f7983 */ /* 0x000f280000300800 */
        /* <DEDUP_REMOVED lines=11> */
[----:B------:R-:W-:Y:S04]  /*25da0*/  STS.U8 [R0+UR5+0x7f00], R25 ;  /* 0x007f001900007988 */ /* 0x000fe80008000005 */
[----:B---3--:R-:W-:Y:S04]  /*25db0*/  STS.U8 [R0+UR5+0x4b00], R7 ;  /* 0x004b000700007988 */ /* 0x008fe80008000005 */
[----:B------:R-:W-:Y:S04]  /*25dc0*/  STS.U8 [R0+UR5+0x4f00], R20 ;  /* 0x004f001400007988 */ /* 0x000fe80008000005 */
[----:B------:R0:W-:Y:S04]  /*25dd0*/  STS.U8 [R0+UR5+0x5b00], R14 ;  /* 0x005b000e00007988 */ /* 0x0001e80008000005 */
[----:B------:R1:W-:Y:S04]  /*25de0*/  STS.U8 [R0+UR5+0x5f00], R27 ;  /* 0x005f001b00007988 */ /* 0x0003e80008000005 */
[----:B------:R3:W-:Y:S04]  /*25df0*/  STS.U8 [R0+UR5+0x6300], R29 ;  /* 0x0063001d00007988 */ /* 0x0007e80008000005 */
[----:B------:R1:W-:Y:S04]  /*25e00*/  STS.U8 [R0+UR5+0x5300], R21 ;  /* 0x0053001500007988 */ /* 0x0003e80008000005 */
[----:B0-----:R-:W4:Y:S04]  /*25e10*/  LDL.LU R14, [R1+0x47c] ;  /* 0x00047c00010e7983 */ /* 0x001f280000300800 */
[----:B------:R-:W4:Y:S04]  /*25e20*/  LDL.LU R20, [R1+0x45c] ;  /* 0x00045c0001147983 */ /* 0x000f280000300800 */
[----:B------:R-:W4:Y:S04]  /*25e30*/  LDL.LU R7, [R1+0x43c] ;  /* 0x00043c0001077983 */ /* 0x000f280000300800 */
[----:B-1----:R-:W4:Y:S04]  /*25e40*/  LDL.LU R27, [R1+0x418] ;  /* 0x00041800011b7983 */ /* 0x002f280000300800 */
[----:B---3--:R-:W3:Y:S04]  /*25e50*/  LDL.LU R29, [R1+0x3d8] ;  /* 0x0003d800011d7983 */ /* 0x008ee80000300800 */
[----:B------:R-:W3:Y:S04]  /*25e60*/  LDL.LU R21, [R1+0x378] ;  /* 0x0003780001157983 */ /* 0x000ee80000300800 */
[----:B------:R-:W-:Y:S04]  /*25e70*/  STS.U8 [R0+UR5+0x4300], R18 ;  /* 0x0043001200007988 */ /* 0x000fe80008000005 */
[----:B--2---:R-:W-:Y:S04]  /*25e80*/  STS.U8 [R0+UR5+0x3f00], R6 ;  /* 0x003f000600007988 */ /* 0x004fe80008000005 */
[----:B------:R-:W-:Y:S04]  /*25e90*/  STS.U8 [R0+UR5+0x3700], R5 ;  /* 0x0037000500007988 */ /* 0x000fe80008000005 */
[----:B------:R-:W-:Y:S04]  /*25ea0*/  STS.U8 [R0+UR5+0x3300], R4 ;  /* 0x0033000400007988 */ /* 0x000fe80008000005 */
[----:B------:R-:W-:Y:S04]  /*25eb0*/  STS.U8 [R0+UR5+0x4700], R26 ;  /* 0x0047001a00007988 */ /* 0x000fe80008000005 */
[----:B------:R-:W-:Y:S04]  /*25ec0*/  STS.U8 [R0+UR5+0x3b00], R2 ;  /* 0x003b000200007988 */ /* 0x000fe80008000005 */
[----:B------:R-:W-:Y:S04]  /*25ed0*/  STS.U8 [R0+UR5+0x5700], R22 ;  /* 0x0057001600007988 */ /* 0x000fe80008000005 */
[----:B------:R0:W-:Y:S04]  /*25ee0*/  STS.U8 [R0+UR5+0x2b00], R3 ;  /* 0x002b000300007988 */ /* 0x0001e80008000005 */
[----:B------:R1:W-:Y:S04]  /*25ef0*/  STS.U8 [R0+UR5+0x2f00], R12 ;  /* 0x002f000c00007988 */ /* 0x0003e80008000005 */
[----:B0-----:R-:W2:Y:S04]  /*25f00*/  LDL.LU R3, [R1+0x278] ;  /* 0x0002780001037983 */ /* 0x001ea80000300800 */
[----:B-1----:R-:W2:Y:S04]  /*25f10*/  LDL.LU R12, [R1+0x258] ;  /* 0x00025800010c7983 */ /* 0x002ea80000300800 */
[----:B------:R-:W2:Y:S04]  /*25f20*/  LDL.LU R4, [R1+0x238] ;  /* 0x0002380001047983 */ /* 0x000ea80000300800 */
[----:B------:R-:W2:Y:S04]  /*25f30*/  LDL.LU R5, [R1+0x218] ;  /* 0x0002180001057983 */ /* 0x000ea80000300800 */
[----:B------:R-:W2:Y:S04]  /*25f40*/  LDL.LU R6, [R1+0x1f0] ;  /* 0x0001f00001067983 */ /* 0x000ea80000300800 */
[----:B------:R-:W2:Y:S04]  /*25f50*/  LDL.LU R18, [R1+0x1b8] ;  /* 0x0001b80001127983 */ /* 0x000ea80000300800 */
[----:B------:R-:W2:Y:S01]  /*25f60*/  LDL.LU R26, [R1+0x168] ;  /* 0x00016800011a7983 */ /* 0x000ea20000300800 */
[----:B------:R-:W-:-:S03]  /*25f70*/  LOP3.LUT R2, R23, 0x70, RZ, 0x3c, !PT ;  /* 0x0000007017027812 */ /* 0x000fc600078e3cff */
[----:B----4-:R-:W-:Y:S04]  /*25f80*/  STS.U8 [R0+UR5+0x6f00], R8 ;  /* 0x006f000800007988 */ /* 0x010fe80008000005 */
        /* <DEDUP_REMOVED lines=10> */
[----:B----4-:R-:W4:Y:S04]  /*26030*/  LDL.LU R10, [R1+0x318] ;  /* 0x00031800010a7983 */ /* 0x010f280000300800 */
[----:B------:R-:W2:Y:S04]  /*26040*/  LDL.LU R15, [R1+0x338] ;  /* 0x00033800010f7983 */ /* 0x000ea80000300800 */
[----:B------:R-:W2:Y:S04]  /*26050*/  LDL.LU R19, [R1+0x358] ;  /* 0x0003580001137983 */ /* 0x000ea80000300800 */
[----:B------:R-:W2:Y:S04]  /*26060*/  LDL.LU R25, [R1+0x3b8] ;  /* 0x0003b80001197983 */ /* 0x000ea80000300800 */
[----:B------:R-:W4:Y:S04]  /*26070*/  LDL.LU R0, [R1+0x398] ;  /* 0x0003980001007983 */ /* 0x000f280000300800 */
[----:B------:R0:W-:Y:S04]  /*26080*/  STS.U8 [R2+UR5+0x380], R14 ;  /* 0x0003800e02007988 */ /* 0x0001e80008000005 */
[----:B------:R1:W-:Y:S04]  /*26090*/  STS.U8 [R2+UR5+0x780], R20 ;  /* 0x0007801402007988 */ /* 0x0003e80008000005 */
[----:B------:R0:W-:Y:S04]  /*260a0*/  STS.U8 [R2+UR5+0xb80], R7 ;  /* 0x000b800702007988 */ /* 0x0001e80008000005 */
[----:B------:R1:W-:Y:S04]  /*260b0*/  STS.U8 [R2+UR5+0xf80], R27 ;  /* 0x000f801b02007988 */ /* 0x0003e80008000005 */
[----:B---3--:R3:W-:Y:S04]  /*260c0*/  STS.U8 [R2+UR5+0x1380], R29 ;  /* 0x0013801d02007988 */ /* 0x0087e80008000005 */
[----:B0-----:R-:W4:Y:S04]  /*260d0*/  LDL.LU R14, [R1+0x10a0] ;  /* 0x0010a000010e7983 */ /* 0x001f280000300800 */
[----:B-1----:R-:W4:Y:S04]  /*260e0*/  LDL.LU R20, [R1+0x64] ;  /* 0x0000640001147983 */ /* 0x002f280000300800 */
[----:B------:R-:W4:Y:S04]  /*260f0*/  LDL R7, [R1+0xd0] ;  /* 0x0000d00001077983 */ /* 0x000f280000100800 */
[----:B------:R-:W4:Y:S04]  /*26100*/  LDL.LU R27, [R1+0x109c] ;  /* 0x00109c00011b7983 */ /* 0x000f280000300800 */
[----:B---3--:R-:W3:Y:S04]  /*26110*/  LDL.LU R29, [R1+0x1098] ;  /* 0x00109800011d7983 */ /* 0x008ee80000300800 */
[----:B--2---:R-:W-:Y:S04]  /*26120*/  STS.U8 [R2+UR5+0x1780], R25 ;  /* 0x0017801902007988 */ /* 0x004fe80008000005 */
[----:B----4-:R-:W-:Y:S04]  /*26130*/  STS.U8 [R2+UR5+0x1b80], R0 ;  /* 0x001b800002007988 */ /* 0x010fe80008000005 */
[----:B------:R0:W-:Y:S04]  /*26140*/  STS.U8 [R2+UR5+0x1f80], R21 ;  /* 0x001f801502007988 */ /* 0x0001e80008000005 */
[----:B0-----:R-:W2:Y:S04]  /*26150*/  LDL.LU R21, [R1+0x49c] ;  /* 0x00049c0001157983 */ /* 0x001ea80000300800 */
[----:B------:R0:W-:Y:S04]  /*26160*/  STS.U8 [R2+UR5+0x4380], R4 ;  /* 0x0043800402007988 */ /* 0x0001e80008000005 */
[----:B------:R1:W-:Y:S04]  /*26170*/  STS.U8 [R2+UR5+0x3b80], R3 ;  /* 0x003b800302007988 */ /* 0x0003e80008000005 */
[----:B------:R4:W-:Y:S04]  /*26180*/  STS.U8 [R2+UR5+0x4f80], R18 ;  /* 0x004f801202007988 */ /* 0x0009e80008000005 */
[----:B0-----:R-:W2:Y:S04]  /*26190*/  LDL.LU R4, [R1+0x90] ;  /* 0x0000900001047983 */ /* 0x001ea80000300800 */
[----:B-1----:R-:W2:Y:S04]  /*261a0*/  LDL.LU R3, [R1+0xa0] ;  /* 0x0000a00001037983 */ /* 0x002ea80000300800 */
[----:B----4-:R-:W4:Y:S04]  /*261b0*/  LDL.LU R18, [R1+0x9c] ;  /* 0x00009c0001127983 */ /* 0x010f280000300800 */
[----:B------:R-:W-:Y:S04]  /*261c0*/  STS.U8 [R2+UR5+0x2380], R19 ;  /* 0x0023801302007988 */ /* 0x000fe80008000005 */
[----:B------:R-:W-:Y:S04]  /*261d0*/  STS.U8 [R2+UR5+0x2780], R15 ;  /* 0x0027800f02007988 */ /* 0x000fe80008000005 */
[----:B------:R-:W-:Y:S04]  /*261e0*/  STS.U8 [R2+UR5+0x2b80], R10 ;  /* 0x002b800a02007988 */ /* 0x000fe80008000005 */
[----:B------:R-:W-:Y:S04]  /*261f0*/  STS.U8 [R2+UR5+0x2f80], R8 ;  /* 0x002f800802007988 */ /* 0x000fe80008000005 */
[----:B------:R-:W-:Y:S04]  /*26200*/  STS.U8 [R2+UR5+0x3380], R16 ;  /* 0x0033801002007988 */ /* 0x000fe80008000005 */
[----:B------:R-:W-:Y:S04]  /*26210*/  STS.U8 [R2+UR5+0x3780], R28 ;  /* 0x0037801c02007988 */ /* 0x000fe80008000005 */
[----:B------:R0:W-:Y:S04]  /*26220*/  STS.U8 [R2+UR5+0x3f80], R12 ;  /* 0x003f800c02007988 */ /* 0x0001e80008000005 */
[----:B------:R-:W-:Y:S04]  /*26230*/  STS.U8 [R2+UR5+0x4780], R5 ;  /* 0x0047800502007988 */ /* 0x000fe80008000005 */
[----:B------:R-:W-:Y:S04]  /*26240*/  STS.U8 [R2+UR5+0x4b80], R6 ;  /* 0x004b800602007988 */ /* 0x000fe80008000005 */
[----:B------:R1:W-:Y:S04]  /*26250*/  STS.U8 [R2+UR5+0x5380], R26 ;  /* 0x0053801a02007988 */ /* 0x0003e80008000005 */
[----:B------:R0:W-:Y:S04]  /*26260*/  STS.U8 [R2+UR5+0x5780], R22 ;  /* 0x0057801602007988 */ /* 0x0001e80008000005 */
[----:B------:R0:W-:Y:S04]  /*26270*/  STS.U8 [R2+UR5+0x5b80], R23 ;  /* 0x005b801702007988 */ /* 0x0001e80008000005 */
[----:B------:R-:W-:Y:S04]  /*26280*/  STS.U8 [R2+UR5+0x6f80], R9 ;  /* 0x006f800902007988 */ /* 0x000fe80008000005 */
[----:B------:R-:W-:Y:S04]  /*26290*/  STS.U8 [R2+UR5+0x7380], R11 ;  /* 0x0073800b02007988 */ /* 0x000fe80008000005 */
[----:B------:R-:W-:Y:S04]  /*262a0*/  STS.U8 [R2+UR5+0x7780], R17 ;  /* 0x0077801102007988 */ /* 0x000fe80008000005 */
[----:B------:R-:W-:Y:S04]  /*262b0*/  STS.U8 [R2+UR5+0x7b80], R24 ;  /* 0x007b801802007988 */ /* 0x000fe80008000005 */
[----:B0-----:R-:W4:Y:S04]  /*262c0*/  LDL.LU R12, [R1+0x98] ;  /* 0x00009800010c7983 */ /* 0x001f280000300800 */
[----:B-1----:R-:W4:Y:S04]  /*262d0*/  LDL.LU R26, [R1+0x94] ;  /* 0x00009400011a7983 */ /* 0x002f280000300800 */
[----:B------:R-:W4:Y:S04]  /*262e0*/  LDL.LU R22, [R1+0xa8] ;  /* 0x0000a80001167983 */ /* 0x000f280000300800 */
[----:B------:R-:W4:Y:S04]  /*262f0*/  LDL.LU R23, [R1+0xa4] ;  /* 0x0000a40001177983 */ /* 0x000f280000300800 */
[----:B------:R-:W-:Y:S04]  /*26300*/  STS.U8 [R2+UR5+0x6b80], R14 ;  /* 0x006b800e02007988 */ /* 0x000fe80008000005 */
[----:B------:R-:W-:Y:S04]  /*26310*/  STS.U8 [R2+UR5+0x5f80], R20 ;  /* 0x005f801402007988 */ /* 0x000fe80008000005 */
[----:B---3--:R-:W-:Y:S04]  /*26320*/  STS.U8 [R2+UR5+0x6380], R29 ;  /* 0x0063801d02007988 */ /* 0x008fe80008000005 */
[----:B------:R-:W-:Y:S04]  /*26330*/  STS.U8 [R2+UR5+0x6780], R27 ;  /* 0x0067801b02007988 */ /* 0x000fe80008000005 */
[----:B--2---:R-:W-:Y:S01]  /*26340*/  STS.U8 [R2+UR5+0x7f80], R21 ;  /* 0x007f801502007988 */ /* 0x004fe20008000005 */
[----:B------:R-:W-:Y:S06]  /*26350*/  BAR.SYNC.DEFER_BLOCKING 0x0 ;  /* 0x0000000000007b1d */ /* 0x000fec0000010000 */
[----:B------:R-:W0:Y:S04]  /*26360*/  LDSM.16.M88.4 R8, [R7+UR5] ;  /* 0x000000050708783b */ /* 0x000e280008000200 */
[----:B0-----:R-:W-:Y:S01]  /*26370*/  STL.64 [R1+0x50], R8 ;  /* 0x0000500801007387 */ /* 0x001fe20000100a00 */
[----:B------:R-:W-:-:S03]  /*26380*/  IMAD.MOV.U32 R29, RZ, RZ, R8 ;  /* 0x000000ffff1d7224 */ /* 0x000fc600078e0008 */
[----:B------:R-:W-:Y:S01]  /*26390*/  STL.64 [R1+0x58], R10 ;  /* 0x0000580a01007387 */ /* 0x000fe20000100a00 */
[----:B------:R-:W-:-:S03]  /*263a0*/  IMAD.MOV.U32 R28, RZ, RZ, R9 ;  /* 0x000000ffff1c7224 */ /* 0x000fc600078e0009 */
[----:B------:R-:W0:Y:S04]  /*263b0*/  LDSM.16.M88.4 R8, [R7+UR5+0x1000] ;  /* 0x001000050708783b */ /* 0x000e280008000200 */
[----:B0-----:R-:W-:Y:S01]  /*263c0*/  STL.64 [R1+0x60], R8 ;  /* 0x0000600801007387 */ /* 0x001fe20000100a00 */
[----:B------:R-:W-:-:S03]  /*263d0*/  IMAD.MOV.U32 R17, RZ, RZ, R8 ;  /* 0x000000ffff117224 */ /* 0x000fc600078e0008 */
[----:B------:R-:W-:Y:S01]  /*263e0*/  STL.64 [R1+0x68], R10 ;  /* 0x0000680a01007387 */ /* 0x000fe20000100a00 */
[----:B------:R-:W-:-:S03]  /*263f0*/  IMAD.MOV.U32 R16, RZ, RZ, R9 ;  /* 0x000000ffff107224 */ /* 0x000fc600078e0009 */
[----:B------:R-:W0:Y:S04]  /*26400*/  LDSM.16.M88.4 R8, [R7+UR5+0x2000] ;  /* 0x002000050708783b */ /* 0x000e280008000200 */
[----:B------:R-:W-:Y:S04]  /*26410*/  STL.64 [R1+0x1080], R16 ;  /* 0x0010801001007387 */ /* 0x000fe80000100a00 */
[----:B0-----:R-:W-:Y:S01]  /*26420*/  STL.64 [R1+0x70], R8 ;  /* 0x0000700801007387 */ /* 0x001fe20000100a00 */
[----:B------:R-:W-:-:S03]  /*26430*/  IMAD.MOV.U32 R6, RZ, RZ, R8 ;  /* 0x000000ffff067224 */ /* 0x000fc600078e0008 */
[----:B------:R-:W-:Y:S01]  /*26440*/  STL.64 [R1+0x78], R10 ;  /* 0x0000780a01007387 */ /* 0x000fe20000100a00 */
[----:B------:R-:W-:-:S03]  /*26450*/  IMAD.MOV.U32 R5, RZ, RZ, R9 ;  /* 0x000000ffff057224 */ /* 0x000fc600078e0009 */
[----:B------:R-:W0:Y:S01]  /*26460*/  LDSM.16.M88.4 R8, [R7+UR5+0x3000] ;  /* 0x003000050708783b */ /* 0x000e220008000200 */
[----:B----4-:R-:W-:-:S03]  /*26470*/  IMAD R3, R18, 0x100, R3 ;  /* 0x0000010012037824 */ /* 0x010fc600078e0203 */
[----:B0-----:R-:W-:Y:S04]  /*26480*/  STL.64 [R1+0x80], R8 ;  /* 0x0000800801007387 */ /* 0x001fe80000100a00 */
[----:B------:R-:W-:Y:S04]  /*26490*/  STL.64 [R1+0x88], R10 ;  /* 0x0000880a01007387 */ /* 0x000fe80000100a00 */
[----:B------:R-:W2:Y:S04]  /*264a0*/  LDL.LU.64 R16, [R1+0x190] ;  /* 0x0001900001107983 */ /* 0x000ea80000300a00 */
[----:B------:R-:W3:Y:S01]  /*264b0*/  LDL.LU.64 R18, [R1+0x198] ;  /* 0x0001980001127983 */ /* 0x000ee20000300a00 */
[----:B------:R-:W-:-:S02]  /*264c0*/  IMAD.MOV.U32 R21, RZ, RZ, R8 ;  /* 0x000000ffff157224 */ /* 0x000fc400078e0008 */
[----:B------:R-:W-:Y:S02]  /*264d0*/  IMAD.MOV.U32 R20, RZ, RZ, R9 ;  /* 0x000000ffff147224 */ /* 0x000fe400078e0009 */
[----:B------:R-:W0:Y:S01]  /*264e0*/  LDSM.16.M88.4 R8, [R7+UR5+0x4000] ;  /* 0x004000050708783b */ /* 0x000e220008000200 */
[----:B------:R-:W-:Y:S02]  /*264f0*/  IMAD R4, R13, 0x100, R4 ;  /* 0x000001000d047824 */ /* 0x000fe400078e0204 */
[----:B------:R-:W-:Y:S02]  /*26500*/  IMAD R2, R26, 0x100, R12 ;  /* 0x000001001a027824 */ /* 0x000fe400078e020c */
[----:B------:R-:W-:Y:S02]  /*26510*/  IMAD R0, R23, 0x100, R22 ;  /* 0x0000010017007824 */ /* 0x000fe400078e0216 */
[----:B0-----:R-:W-:Y:S02]  /*26520*/  IMAD.MOV.U32 R23, RZ, RZ, R9 ;  /* 0x000000ffff177224 */ /* 0x001fe400078e0009 */
[----:B------:R-:W-:Y:S01]  /*26530*/  IMAD.MOV.U32 R22, RZ, RZ, R8 ;  /* 0x000000ffff167224 */ /* 0x000fe200078e0008 */
[----:B---3--:R-:W-:Y:S04]  /*26540*/  STL.64 [R1+0x1090], R18 ;  /* 0x0010901201007387 */ /* 0x008fe80000100a00 */
[----:B--2---:R-:W-:Y:S04]  /*26550*/  STL.64 [R1+0x1088], R16 ;  /* 0x0010881001007387 */ /* 0x004fe80000100a00 */
[----:B------:R-:W0:Y:S04]  /*26560*/  LDSM.16.M88.4 R16, [R7+UR5+0x5000] ;  /* 0x005000050710783b */ /* 0x000e280008000200 */
[----:B------:R-:W2:Y:S04]  /*26570*/  LDL.LU.64 R12, [R1+0x180] ;  /* 0x00018000010c7983 */ /* 0x000ea80000300a00 */
[----:B------:R-:W2:Y:S04]  /*26580*/  LDL.LU.64 R14, [R1+0x188] ;  /* 0x00018800010e7983 */ /* 0x000ea80000300a00 */
[----:B------:R1:W-:Y:S04]  /*26590*/  STL.64 [R1+0x90], R8 ;  /* 0x0000900801007387 */ /* 0x0003e80000100a00 */
[----:B------:R3:W-:Y:S04]  /*265a0*/  STL.64 [R1+0x98], R10 ;  /* 0x0000980a01007387 */ /* 0x0007e80000100a00 */
[----:B-1----:R-:W4:Y:S04]  /*265b0*/  LDL.LU.64 R8, [R1+0x170] ;  /* 0x0001700001087983 */ /* 0x002f280000300a00 */
[----:B---3--:R-:W4:Y:S04]  /*265c0*/  LDL.LU.64 R10, [R1+0x178] ;  /* 0x00017800010a7983 */ /* 0x008f280000300a00 */
[----:B0-----:R-:W-:Y:S04]  /*265d0*/  STL.64 [R1+0xa0], R16 ;  /* 0x0000a01001007387 */ /* 0x001fe80000100a00 */
[----:B------:R0:W-:Y:S04]  /*265e0*/  STL.64 [R1+0xa8], R18 ;  /* 0x0000a81201007387 */ /* 0x0001e80000100a00 */
[----:B0-----:R-:W3:Y:S04]  /*265f0*/  LDL.LU.64 R18, [R1+0x1090] ;  /* 0x0010900001127983 */ /* 0x001ee80000300a00 */
[----:B------:R-:W3:Y:S01]  /*26600*/  LDL.LU.64 R16, [R1+0x1088] ;  /* 0x0010880001107983 */ /* 0x000ee20000300a00 */
[----:B------:R-:W-:-:S02]  /*26610*/  F2FP.F16.E4M3.UNPACK_B R26, R3 ;  /* 0x00000003ff1a723e */ /* 0x000fc400020006ff */
[----:B------:R-:W-:Y:S02]  /*26620*/  F2FP.F16.E4M3.UNPACK_B R25, R2 ;  /* 0x00000002ff19723e */ /* 0x000fe400020006ff */
[----:B------:R-:W-:Y:S02]  /*26630*/  F2FP.F16.E4M3.UNPACK_B R24, R4 ;  /* 0x00000004ff18723e */ /* 0x000fe400020006ff */
[----:B------:R-:W-:Y:S02]  /*26640*/  F2FP.F16.E4M3.UNPACK_B R27, R0 ;  /* 0x00000000ff1b723e */ /* 0x000fe400020006ff */
[----:B------:R-:W-:Y:S02]  /*26650*/  F2FP.F16.E4M3.UNPACK_B R2, R29 ;  /* 0x0000001dff02723e */ /* 0x000fe400020006ff */
[----:B------:R-:W-:-:S07]  /*26660*/  F2FP.F16.E4M3.UNPACK_B R3, R28 ;  /* 0x0000001cff03723e */ /* 0x000fce00020006ff */
[----:B---3--:R-:W-:-:S15]  /*26670*/  HMMA.16816.F32 R16, R24, R2, R16 ;  /* 0x000000021810723c */ /* 0x008fde0000001810 */
[----:B------:R-:W-:-:S04]  /*26680*/  NOP ;  /* 0x0000000000007918 */ /* 0x000fc80000000000 */
[----:B------:R0:W-:Y:S04]  /*26690*/  STL.64 [R1], R16 ;  /* 0x0000001001007387 */ /* 0x0001e80000100a00 */
[----:B------:R-:W-:Y:S04]  /*266a0*/  STL.64 [R1+0x8], R18 ;  /* 0x0000081201007387 */ /* 0x000fe80000100a00 */
[----:B0-----:R-:W3:Y:S02]  /*266b0*/  LDL.LU.64 R16, [R1+0x1080] ;  /* 0x0010800001107983 */ /* 0x001ee40000300a00 */
[----:B---3--:R-:W-:-:S02]  /*266c0*/  F2FP.F16.E4M3.UNPACK_B R2, R17 ;  /* 0x00000011ff02723e */ /* 0x008fc400020006ff */
[----:B------:R-:W-:Y:S02]  /*266d0*/  F2FP.F16.E4M3.UNPACK_B R3, R16 ;  /* 0x00000010ff03723e */ /* 0x000fe400020006ff */
[----:B------:R-:W0:Y:S04]  /*266e0*/  LDSM.16.M88.4 R16, [R7+UR5+0x6000] ;  /* 0x006000050710783b */ /* 0x000e280008000200 */
[----:B0-----:R-:W-:Y:S04]  /*266f0*/  STL.64 [R1+0xc0], R16 ;  /* 0x0000c01001007387 */ /* 0x001fe80000100a00 */
[----:B------:R2:W-:Y:S02]  /*26700*/  STL.64 [R1+0xc8], R18 ;  /* 0x0000c81201007387 */ /* 0x0005e40000100a00 */
[----:B--2---:R-:W-:Y:S02]  /*26710*/  HMMA.16816.F32 R16, R24, R2, R12 ;  /* 0x000000021810723c */ /* 0x004fe4000000180c */
[----:B------:R0:W1:Y:S01]  /*26720*/  LDSM.16.M88.4 R12, [R7+UR5+0x7000] ;  /* 0x00700005070c783b */ /* 0x0000620008000200 */
[----:B------:R-:W-:-:S02]  /*26730*/  F2FP.F16.E4M3.UNPACK_B R2, R6 ;  /* 0x00000006ff02723e */ /* 0x000fc400020006ff */
[----:B------:R-:W-:-:S14]  /*26740*/  F2FP.F16.E4M3.UNPACK_B R3, R5 ;  /* 0x00000005ff03723e */ /* 0x000fdc00020006ff */
[----:B------:R-:W-:Y:S04]  /*26750*/  STL [R1+0x1048], R19 ;  /* 0x0010481301007387 */ /* 0x000fe80000100800 */
[----:B------:R-:W2:Y:S04]  /*26760*/  LDL.LU.64 R4, [R1+0x40] ;  /* 0x0000400001047983 */ /* 0x000ea80000300a00 */
[----:B0-----:R-:W2:Y:S04]  /*26770*/  LDL.LU.64 R6, [R1+0x48] ;  /* 0x0000480001067983 */ /* 0x001ea80000300a00 */
[----:B-1----:R-:W-:Y:S04]  /*26780*/  STL.64 [R1+0xb0], R12 ;  /* 0x0000b00c01007387 */ /* 0x002fe80000100a00 */
[----:B------:R4:W-:Y:S02]  /*26790*/  STL.64 [R1+0xb8], R14 ;  /* 0x0000b80e01007387 */ /* 0x0009e40000100a00 */
[----:B----4-:R-:W-:Y:S02]  /*267a0*/  HMMA.16816.F32 R12, R24, R2, R8 ;  /* 0x00000002180c723c */ /* 0x010fe40000001808 */
[----:B------:R-:W3:Y:S04]  /*267b0*/  LDL.LU.64 R8, [R1+0x30] ;  /* 0x0000300001087983 */ /* 0x000ee80000300a00 */
[----:B------:R-:W4:Y:S01]  /*267c0*/  LDL.LU.64 R10, [R1+0x38] ;  /* 0x00003800010a7983 */ /* 0x000f220000300a00 */
[----:B------:R-:W-:-:S02]  /*267d0*/  F2FP.F16.E4M3.UNPACK_B R2, R21 ;  /* 0x00000015ff02723e */ /* 0x000fc400020006ff */
[----:B------:R-:W-:Y:S01]  /*267e0*/  F2FP.F16.E4M3.UNPACK_B R3, R20 ;  /* 0x00000014ff03723e */ /* 0x000fe200020006ff */
[----:B----4-:R-:W-:Y:S04]  /*267f0*/  STL.64 [R1+0x1078], R10 ;  /* 0x0010780a01007387 */ /* 0x010fe80000100a00 */
[----:B---3--:R0:W-:Y:S04]  /*26800*/  STL.64 [R1+0x1070], R8 ;  /* 0x0010700801007387 */ /* 0x0081e80000100a00 */
[----:B0-----:R-:W3:Y:S04]  /*26810*/  LDL.LU.64 R8, [R1+0x10] ;  /* 0x0000100001087983 */ /* 0x001ee80000300a00 */
[----:B------:R-:W3:Y:S04]  /*26820*/  LDL.LU.64 R10, [R1+0x18] ;  /* 0x00001800010a7983 */ /* 0x000ee80000300a00 */
[----:B------:R-:W4:Y:S04]  /*26830*/  LDL.LU R0, [R1+0x1d8] ;  /* 0x0001d80001007983 */ /* 0x000f280000300800 */
[----:B------:R-:W4:Y:S04]  /*26840*/  LDL.LU R28, [R1+0x1e8] ;  /* 0x0001e800011c7983 */ /* 0x000f280000300800 */
[----:B------:R-:W4:Y:S04]  /*26850*/  LDL.LU R29, [R1+0x1e0] ;  /* 0x0001e000011d7983 */ /* 0x000f280000300800 */
[----:B------:R-:W4:Y:S04]  /*26860*/  LDL.LU R19, [R1+0x1f4] ;  /* 0x0001f40001137983 */ /* 0x000f280000300800 */
[----:B------:R0:W-:Y:S04]  /*26870*/  STL [R1+0x1044], R12 ;  /* 0x0010440c01007387 */ /* 0x0001e80000100800 */
[----:B------:R1:W-:Y:S01]  /*26880*/  STL [R1+0x1040], R13 ;  /* 0x0010400d01007387 */ /* 0x0003e20000100800 */
[----:B--2---:R-:W-:Y:S01]  /*26890*/  HMMA.16816.F32 R4, R24, R2, R4 ;  /* 0x000000021804723c */ /* 0x004fe20000001804 */
[----:B0-----:R-:W-:-:S02]  /*268a0*/  IMAD.MOV.U32 R12, RZ, RZ, R23 ;  /* 0x000000ffff0c7224 */ /* 0x001fc400078e0017 */
[----:B-1----:R-:W-:-:S03]  /*268b0*/  IMAD.MOV.U32 R13, RZ, RZ, R22 ;  /* 0x000000ffff0d7224 */ /* 0x002fc600078e0016 */
[----:B------:R-:W-:Y:S02]  /*268c0*/  F2FP.F16.E4M3.UNPACK_B R3, R12 ;  /* 0x0000000cff03723e */ /* 0x000fe400020006ff */
[----:B------:R-:W-:Y:S01]  /*268d0*/  F2FP.F16.E4M3.UNPACK_B R2, R13 ;  /* 0x0000000dff02723e */ /* 0x000fe200020006ff */
[----:B------:R0:W-:Y:S04]  /*268e0*/  STL [R1+0x103c], R14 ;  /* 0x00103c0e01007387 */ /* 0x0001e80000100800 */
[----:B0-----:R-:W2:Y:S04]  /*268f0*/  LDL R14, [R1+0xc4] ;  /* 0x0000c400010e7983 */ /* 0x001ea80000100800 */
[----:B------:R0:W-:Y:S04]  /*26900*/  STL [R1+0x1038], R15 ;  /* 0x0010380f01007387 */ /* 0x0001e80000100800 */
[----:B0-----:R-:W2:Y:S04]  /*26910*/  LDL R15, [R1+0xc0] ;  /* 0x0000c000010f7983 */ /* 0x001ea80000100800 */
[----:B------:R-:W2:Y:S04]  /*26920*/  LDL.LU.64 R20, [R1+0x20] ;  /* 0x0000200001147983 */ /* 0x000ea80000300a00 */
[----:B------:R-:W2:Y:S04]  /*26930*/  LDL.LU.64 R22, [R1+0x28] ;  /* 0x0000280001167983 */ /* 0x000ea80000300a00 */
[----:B------:R0:W-:Y:S04]  /*26940*/  STL [R1+0x1034], R6 ;  /* 0x0010340601007387 */ /* 0x0001e80000100800 */
[----:B0-----:R-:W2:Y:S04]  /*26950*/  LDL R6, [R1+0xa4] ;  /* 0x0000a40001067983 */ /* 0x001ea80000100800 */
[----:B------:R0:W-:Y:S04]  /*26960*/  STL [R1+0x1030], R7 ;  /* 0x0010300701007387 */ /* 0x0001e80000100800 */
[----:B0-----:R-:W4:Y:S01]  /*26970*/  LDL R7, [R1+0xa0] ;  /* 0x0000a00001077983 */ /* 0x001f220000100800 */
[----:B---3--:R-:W-:-:S15]  /*26980*/  HMMA.16816.F32 R8, R24, R2, R8 ;  /* 0x000000021808723c */ /* 0x008fde0000001808 */
[----:B------:R-:W-:-:S04]  /*26990*/  NOP ;  /* 0x0000000000007918 */ /* 0x000fc80000000000 */
[----:B------:R-:W-:Y:S01]  /*269a0*/  IMAD.MOV.U32 R12, RZ, RZ, R10 ;  /* 0x000000ffff0c7224 */ /* 0x000fe200078e000a */
[----:B------:R0:W-:Y:S01]  /*269b0*/  STL.64 [R1+0x10], R8 ;  /* 0x0000100801007387 */ /* 0x0001e20000100a00 */
[----:B------:R-:W-:-:S03]  /*269c0*/  IMAD.MOV.U32 R13, RZ, RZ, R11 ;  /* 0x000000ffff0d7224 */ /* 0x000fc600078e000b */
[----:B------:R-:W3:Y:S04]  /*269d0*/  LDL.LU.64 R10, [R1+0x1078] ;  /* 0x00107800010a7983 */ /* 0x000ee80000300a00 */
[----:B0-----:R-:W3:Y:S01]  /*269e0*/  LDL.LU.64 R8, [R1+0x1070] ;  /* 0x0010700001087983 */ /* 0x001ee20000300a00 */
[----:B--2---:R-:W-:Y:S02]  /*269f0*/  F2FP.F16.E4M3.UNPACK_B R3, R6 ;  /* 0x00000006ff03723e */ /* 0x004fe400020006ff */
[----:B----4-:R-:W-:-:S07]  /*26a00*/  F2FP.F16.E4M3.UNPACK_B R2, R7 ;  /* 0x00000007ff02723e */ /* 0x010fce00020006ff */
[----:B---3--:R-:W-:Y:S01]  /*26a10*/  HMMA.16816.F32 R8, R24, R2, R8 ;  /* 0x000000021808723c */ /* 0x008fe20000001808 */
[----:B------:R-:W-:Y:S02]  /*26a20*/  F2FP.F16.E4M3.UNPACK_B R2, R15 ;  /* 0x0000000fff02723e */ /* 0x000fe400020006ff */
[----:B------:R-:W-:-:S07]  /*26a30*/  F2FP.F16.E4M3.UNPACK_B R3, R14 ;  /* 0x0000000eff03723e */ /* 0x000fce00020006ff */
[----:B------:R-:W-:Y:S09]  /*26a40*/  HMMA.16816.F32 R20, R24, R2, R20 ;  /* 0x000000021814723c */ /* 0x000ff20000001814 */
[----:B------:R-:W-:Y:S04]  /*26a50*/  STL.64 [R1+0x1028], R10 ;  /* 0x0010280a01007387 */ /* 0x000fe80000100a00 */
[----:B------:R0:W-:Y:S06]  /*26a60*/  STL.64 [R1+0x1020], R8 ;  /* 0x0010200801007387 */ /* 0x0001ec0000100a00 */
[----:B------:R-:W-:-:S02]  /*26a70*/  IMAD.MOV.U32 R6, RZ, RZ, R22 ;  /* 0x000000ffff067224 */ /* 0x000fc400078e0016 */
[----:B------:R-:W-:Y:S01]  /*26a80*/  IMAD.MOV.U32 R7, RZ, RZ, R23 ;  /* 0x000000ffff077224 */ /* 0x000fe200078e0017 */
[----:B0-----:R-:W2:Y:S04]  /*26a90*/  LDL.LU R8, [R1] ;  /* 0x0000000001087983 */ /* 0x001ea80000300800 */
[----:B------:R-:W2:Y:S04]  /*26aa0*/  LDL.LU R9, [R1+0x4] ;  /* 0x0000040001097983 */ /* 0x000ea80000300800 */
[----:B------:R-:W2:Y:S04]  /*26ab0*/  LDL.LU R10, [R1+0x8] ;  /* 0x00000800010a7983 */ /* 0x000ea80000300800 */
[----:B------:R-:W2:Y:S01]  /*26ac0*/  LDL.LU R11, [R1+0xc] ;  /* 0x00000c00010b7983 */ /* 0x000ea20000300800 */
[----:B------:R-:W-:-:S02]  /*26ad0*/  IMAD.MOV.U32 R14, RZ, RZ, R20 ;  /* 0x000000ffff0e7224 */ /* 0x000fc400078e0014 */
[----:B------:R-:W-:Y:S01]  /*26ae0*/  IMAD.MOV.U32 R15, RZ, RZ, R21 ;  /* 0x000000ffff0f7224 */ /* 0x000fe200078e0015 */
[----:B------:R-:W3:Y:S04]  /*26af0*/  LDL.LU.64 R22, [R1+0x1068] ;  /* 0x0010680001167983 */ /* 0x000ee80000300a00 */
[----:B------:R-:W4:Y:S04]  /*26b00*/  LDL.LU.64 R20, [R1+0x1060] ;  /* 0x0010600001147983 */ /* 0x000f280000300a00 */
[----:B------:R-:W2:Y:S04]  /*26b10*/  LDL R2, [R1+0xb0] ;  /* 0x0000b00001027983 */ /* 0x000ea80000100800 */
[----:B------:R-:W2:Y:S01]  /*26b20*/  LDL R3, [R1+0xb4] ;  /* 0x0000b40001037983 */ /* 0x000ea20000100800 */
[----:B----4-:R-:W-:-:S02]  /*26b30*/  IMAD R0, R0, 0x100, R20 ;  /* 0x0000010000007824 */ /* 0x010fc400078e0214 */
[----:B------:R-:W-:Y:S01]  /*26b40*/  IMAD R28, R28, 0x100, R21 ;  /* 0x000001001c1c7824 */ /* 0x000fe200078e0215 */
[----:B------:R-:W4:Y:S04]  /*26b50*/  LDL.LU R20, [R1+0x1058] ;  /* 0x0010580001147983 */ /* 0x000f280000300800 */
[----:B------:R-:W4:Y:S01]  /*26b60*/  LDL.LU R21, [R1+0x1054] ;  /* 0x0010540001157983 */ /* 0x000f220000300800 */
[----:B---3--:R-:W-:Y:S02]  /*26b70*/  IMAD R29, R29, 0x100, R22 ;  /* 0x000001001d1d7824 */ /* 0x008fe400078e0216 */
[----:B------:R-:W-:Y:S01]  /*26b80*/  IMAD R19, R19, 0x100, R23 ;  /* 0x0000010013137824 */ /* 0x000fe200078e0217 */
[----:B------:R-:W4:Y:S04]  /*26b90*/  LDL.LU R22, [R1+0x1050] ;  /* 0x0010500001167983 */ /* 0x000f280000300800 */
[----:B------:R-:W4:Y:S01]  /*26ba0*/  LDL.LU R23, [R1+0x104c] ;  /* 0x00104c0001177983 */ /* 0x000f220000300800 */
[----:B--2---:R-:W-:-:S02]  /*26bb0*/  F2FP.F16.E4M3.UNPACK_B R2, R2 ;  /* 0x00000002ff02723e */ /* 0x004fc400020006ff */
[----:B------:R-:W-:-:S07]  /*26bc0*/  F2FP.F16.E4M3.UNPACK_B R3, R3 ;  /* 0x00000003ff03723e */ /* 0x000fce00020006ff */
[----:B----4-:R-:W-:Y:S01]  /*26bd0*/  HMMA.16816.F32 R20, R24, R2, R20 ;  /* 0x000000021814723c */ /* 0x010fe20000001814 */
[----:B------:R-:W2:Y:S04]  /*26be0*/  LDL.LU R2, [R1+0x50] ;  /* 0x0000500001027983 */ /* 0x000ea80000300800 */
[----:B------:R-:W3:Y:S01]  /*26bf0*/  LDL.LU R3, [R1+0x54] ;  /* 0x0000540001037983 */ /* 0x000ee20000300800 */
[----:B------:R-:W-:-:S13]  /*26c00*/  F2FP.F16.E4M3.UNPACK_B R27, R19 ;  /* 0x00000013ff1b723e */ /* 0x000fda00020006ff */
[----:B------:R0:W-:Y:S04]  /*26c10*/  STL.64 [R1+0x1018], R22 ;  /* 0x0010181601007387 */ /* 0x0001e80000100a00 */
[----:B0-----:R-:W4:Y:S04]  /*26c20*/  LDL.LU R22, [R1+0x70] ;  /* 0x0000700001167983 */ /* 0x001f280000300800 */
[----:B------:R-:W4:Y:S04]  /*26c30*/  LDL.LU R23, [R1+0x74] ;  /* 0x0000740001177983 */ /* 0x000f280000300800 */
[----:B------:R0:W-:Y:S04]  /*26c40*/  STL.64 [R1+0x1010], R20 ;  /* 0x0010101401007387 */ /* 0x0001e80000100a00 */
[----:B0-----:R-:W4:Y:S04]  /*26c50*/  LDL.LU R20, [R1+0x60] ;  /* 0x0000600001147983 */ /* 0x001f280000300800 */
[----:B------:R-:W4:Y:S04]  /*26c60*/  LDL.LU R21, [R1+0x64] ;  /* 0x0000640001157983 */ /* 0x000f280000300800 */
[----:B------:R-:W4:Y:S01]  /*26c70*/  LDL.LU R19, [R1+0x1048] ;  /* 0x0010480001137983 */ /* 0x000f220000300800 */
[----:B------:R-:W-:-:S02]  /*26c80*/  F2FP.F16.E4M3.UNPACK_B R24, R0 ;  /* 0x00000000ff18723e */ /* 0x000fc400020006ff */
[----:B------:R-:W-:Y:S02]  /*26c90*/  F2FP.F16.E4M3.UNPACK_B R26, R28 ;  /* 0x0000001cff1a723e */ /* 0x000fe400020006ff */
[----:B------:R-:W-:Y:S02]  /*26ca0*/  F2FP.F16.E4M3.UNPACK_B R25, R29 ;  /* 0x0000001dff19723e */ /* 0x000fe400020006ff */
[----:B--2---:R-:W-:Y:S02]  /*26cb0*/  F2FP.F16.E4M3.UNPACK_B R2, R2.H1 ;  /* 0x00000002ff02723e */ /* 0x004fe400030006ff */
[----:B---3--:R-:W-:-:S07]  /*26cc0*/  F2FP.F16.E4M3.UNPACK_B R3, R3.H1 ;  /* 0x00000003ff03723e */ /* 0x008fce00030006ff */
[----:B------:R-:W-:Y:S01]  /*26cd0*/  HMMA.16816.F32 R8, R24, R2, R8 ;  /* 0x000000021808723c */ /* 0x000fe20000001808 */
[----:B----4-:R-:W-:Y:S02]  /*26ce0*/  F2FP.F16.E4M3.UNPACK_B R2, R20.H1 ;  /* 0x00000014ff02723e */ /* 0x010fe400030006ff */
[----:B------:R-:W-:-:S07]  /*26cf0*/  F2FP.F16.E4M3.UNPACK_B R3, R21.H1 ;  /* 0x00000015ff03723e */ /* 0x000fce00030006ff */
[----:B------:R-:W-:Y:S09]  /*26d00*/  HMMA.16816.F32 R16, R24, R2, R16 ;  /* 0x000000021810723c */ /* 0x000ff20000001810 */
[----:B------:R0:W-:Y:S04]  /*26d10*/  STL.64 [R1+0x30], R8 ;  /* 0x0000300801007387 */ /* 0x0001e80000100a00 */
[----:B------:R1:W-:Y:S01]  /*26d20*/  STL.64 [R1+0x38], R10 ;  /* 0x0000380a01007387 */ /* 0x0003e20000100a00 */
[----:B------:R-:W-:-:S02]  /*26d30*/  IMAD.MOV.U32 R20, RZ, RZ, R14 ;  /* 0x000000ffff147224 */ /* 0x000fc400078e000e */
[----:B------:R-:W-:Y:S01]  /*26d40*/  IMAD.MOV.U32 R21, RZ, RZ, R15 ;  /* 0x000000ffff157224 */ /* 0x000fe200078e000f */
[----:B0-----:R-:W2:Y:S04]  /*26d50*/  LDL.LU R8, [R1+0x10] ;  /* 0x0000100001087983 */ /* 0x001ea80000300800 */
[----:B------:R-:W2:Y:S01]  /*26d60*/  LDL.LU R9, [R1+0x14] ;  /* 0x0000140001097983 */ /* 0x000ea20000300800 */
[----:B-1----:R-:W-:Y:S02]  /*26d70*/  IMAD.MOV.U32 R10, RZ, RZ, R12 ;  /* 0x000000ffff0a7224 */ /* 0x002fe400078e000c */
[----:B------:R-:W-:Y:S01]  /*26d80*/  IMAD.MOV.U32 R11, RZ, RZ, R13 ;  /* 0x000000ffff0b7224 */ /* 0x000fe200078e000d */
[----:B------:R-:W3:Y:S04]  /*26d90*/  LDL.LU R12, [R1+0x1044] ;  /* 0x00104400010c7983 */ /* 0x000ee80000300800 */
[----:B------:R-:W3:Y:S04]  /*26da0*/  LDL.LU R13, [R1+0x1040] ;  /* 0x00104000010d7983 */ /* 0x000ee80000300800 */
[----:B------:R-:W-:Y:S04]  /*26db0*/  STL.64 [R1+0x20], R16 ;  /* 0x0000201001007387 */ /* 0x000fe80000100a00 */
[----:B------:R0:W-:Y:S04]  /*26dc0*/  STL.64 [R1+0x28], R18 ;  /* 0x0000281201007387 */ /* 0x0001e80000100a00 */
[----:B0-----:R-:W4:Y:S04]  /*26dd0*/  LDL.LU R19, [R1+0xa4] ;  /* 0x0000a40001137983 */ /* 0x001f280000300800 */
[----:B------:R-:W3:Y:S04]  /*26de0*/  LDL.LU R14, [R1+0x103c] ;  /* 0x00103c00010e7983 */ /* 0x000ee80000300800 */
[----:B------:R-:W3:Y:S01]  /*26df0*/  LDL.LU R15, [R1+0x1038] ;  /* 0x00103800010f7983 */ /* 0x000ee20000300800 */
[----:B------:R-:W-:-:S02]  /*26e00*/  F2FP.F16.E4M3.UNPACK_B R2, R22.H1 ;  /* 0x00000016ff02723e */ /* 0x000fc400030006ff */
[----:B------:R-:W-:Y:S01]  /*26e10*/  F2FP.F16.E4M3.UNPACK_B R3, R23.H1 ;  /* 0x00000017ff03723e */ /* 0x000fe200030006ff */
[----:B------:R-:W-:Y:S02]  /*26e20*/  IMAD.MOV.U32 R22, RZ, RZ, R6 ;  /* 0x000000ffff167224 */ /* 0x000fe400078e0006 */
[----:B------:R-:W-:Y:S01]  /*26e30*/  IMAD.MOV.U32 R23, RZ, RZ, R7 ;  /* 0x000000ffff177224 */ /* 0x000fe200078e0007 */
        /* <DEDUP_REMOVED lines=8> */
[----:B---3--:R-:W-:Y:S03]  /*26ec0*/  HMMA.16816.F32 R12, R24, R2, R12 ;  /* 0x00000002180c723c */ /* 0x008fe6000000180c */
[----:B------:R-:W3:Y:S04]  /*26ed0*/  LDL.LU R2, [R1+0x80] ;  /* 0x0000800001027983 */ /* 0x000ee80000300800 */
[----:B------:R-:W2:-:S12]  /*26ee0*/  LDL.LU R3, [R1+0x84] ;  /* 0x0000840001037983 */ /* 0x000e980000300800 */
[----:B------:R0:W-:Y:S04]  /*26ef0*/  STL.64 [R1+0x1000], R14 ;  /* 0x0010000e01007387 */ /* 0x0001e80000100a00 */
[----:B0-----:R-:W4:Y:S04]  /*26f00*/  LDL.LU R14, [R1+0x2f0] ;  /* 0x0002f000010e7983 */ /* 0x001f280000300800 */
[----:B------:R-:W4:Y:S04]  /*26f10*/  LDL.LU R15, [R1+0x314] ;  /* 0x00031400010f7983 */ /* 0x000f280000300800 */
[----:B------:R0:W-:Y:S04]  /*26f20*/  STL.64 [R1+0xff8], R12 ;  /* 0x000ff80c01007387 */ /* 0x0001e80000100a00 */
[----:B0-----:R-:W4:Y:S04]  /*26f30*/  LDL.LU R12, [R1+0x2dc] ;  /* 0x0002dc00010c7983 */ /* 0x001f280000300800 */
[----:B------:R-:W4:Y:S01]  /*26f40*/  LDL.LU R13, [R1+0x300] ;  /* 0x00030000010d7983 */ /* 0x000f220000300800 */
[----:B---3--:R-:W-:-:S02]  /*26f50*/  F2FP.F16.E4M3.UNPACK_B R2, R2.H1 ;  /* 0x00000002ff02723e */ /* 0x008fc400030006ff */
[----:B--2---:R-:W-:-:S07]  /*26f60*/  F2FP.F16.E4M3.UNPACK_B R3, R3.H1 ;  /* 0x00000003ff03723e */ /* 0x004fce00030006ff */
[----:B------:R-:W-:Y:S01]  /*26f70*/  HMMA.16816.F32 R4, R24, R2, R4 ;  /* 0x000000021804723c */ /* 0x000fe20000001804 */
[----:B------:R-:W2:Y:S04]  /*26f80*/  LDL.LU R2, [R1+0x90] ;  /* 0x0000900001027983 */ /* 0x000ea80000300800 */
[----:B------:R-:W3:-:S14]  /*26f90*/  LDL.LU R3, [R1+0x94] ;  /* 0x0000940001037983 */ /* 0x000edc0000300800 */
[----:B------:R0:W-:Y:S04]  /*26fa0*/  STL [R1+0x100c], R6 ;  /* 0x00100c0601007387 */ /* 0x0001e80000100800 */
[----:B0-----:R-:W4:Y:S04]  /*26fb0*/  LDL.LU R6, [R1+0xa0] ;  /* 0x0000a00001067983 */ /* 0x001f280000300800 */
[----:B------:R-:W-:Y:S01]  /*26fc0*/  STL [R1+0x1008], R7 ;  /* 0x0010080701007387 */ /* 0x000fe20000100800 */
[----:B--2---:R-:W-:Y:S02]  /*26fd0*/  F2FP.F16.E4M3.UNPACK_B R2, R2.H1 ;  /* 0x00000002ff02723e */ /* 0x004fe400030006ff */
[----:B---3--:R-:W-:-:S07]  /*26fe0*/  F2FP.F16.E4M3.UNPACK_B R3, R3.H1 ;  /* 0x00000003ff03723e */ /* 0x008fce00030006ff */
[----:B------:R-:W-:-:S15]  /*26ff0*/  HMMA.16816.F32 R8, R24, R2, R8 ;  /* 0x000000021808723c */ /* 0x000fde0000001808 */
[----:B------:R-:W-:-:S04]  /*27000*/  NOP ;  /* 0x0000000000007918 */ /* 0x000fc80000000000 */
[----:B------:R-:W-:Y:S04]  /*27010*/  STL.64 [R1], R8 ;  /* 0x0000000801007387 */ /* 0x000fe80000100a00 */
[----:B------:R0:W-:Y:S04]  /*27020*/  STL.64 [R1+0x8], R10 ;  /* 0x0000080a01007387 */ /* 0x0001e80000100a00 */
[----:B0-----:R-:W2:Y:S04]  /*27030*/  LDL.LU.64 R10, [R1+0x1028] ;  /* 0x00102800010a7983 */ /* 0x001ea80000300a00 */
[----:B------:R-:W2:Y:S01]  /*27040*/  LDL.LU.64 R8, [R1+0x1020] ;  /* 0x0010200001087983 */ /* 0x000ea20000300a00 */
[----:B----4-:R-:W-:-:S02]  /*27050*/  F2FP.F16.E4M3.UNPACK_B R2, R6.H1 ;  /* 0x00000006ff02723e */ /* 0x010fc400030006ff */
[----:B------:R-:W-:Y:S02]  /*27060*/  F2FP.F16.E4M3.UNPACK_B R3, R19.H1 ;  /* 0x00000013ff03723e */ /* 0x000fe400030006ff */
[----:B------:R-:W3:Y:S05]  /*27070*/  LDL R19, [R1+0x5c] ;  /* 0x00005c0001137983 */ /* 0x000eea0000100800 */
[----:B--2---:R-:W-:Y:S01]  /*27080*/  HMMA.16816.F32 R8, R24, R2, R8 ;  /* 0x000000021808723c */ /* 0x004fe20000001808 */
[----:B------:R-:W-:Y:S02]  /*27090*/  F2FP.F16.E4M3.UNPACK_B R2, R29.H1 ;  /* 0x0000001dff02723e */ /* 0x000fe400030006ff */
[----:B------:R-:W-:-:S07]  /*270a0*/  F2FP.F16.E4M3.UNPACK_B R3, R28.H1 ;  /* 0x0000001cff03723e */ /* 0x000fce00030006ff */
[----:B------:R-:W-:Y:S09]  /*270b0*/  HMMA.16816.F32 R20, R24, R2, R20 ;  /* 0x000000021814723c */ /* 0x000ff20000001814 */
[----:B------:R-:W-:Y:S04]  /*270c0*/  STL.64 [R1+0xff0], R10 ;  /* 0x000ff00a01007387 */ /* 0x000fe80000100a00 */
[----:B------:R0:W-:Y:S06]  /*270d0*/  STL.64 [R1+0xfe8], R8 ;  /* 0x000fe80801007387 */ /* 0x0001ec0000100a00 */
[----:B------:R-:W-:-:S02]  /*270e0*/  IMAD.MOV.U32 R29, RZ, RZ, R22 ;  /* 0x000000ffff1d7224 */ /* 0x000fc400078e0016 */
[----:B------:R-:W-:Y:S01]  /*270f0*/  IMAD.MOV.U32 R28, RZ, RZ, R23 ;  /* 0x000000ffff1c7224 */ /* 0x000fe200078e0017 */
[----:B0-----:R-:W2:Y:S04]  /*27100*/  LDL.LU R8, [R1+0x30] ;  /* 0x0000300001087983 */ /* 0x001ea80000300800 */
[----:B------:R-:W2:Y:S04]  /*27110*/  LDL.LU R9, [R1+0x34] ;  /* 0x0000340001097983 */ /* 0x000ea80000300800 */
[----:B------:R-:W2:Y:S04]  /*27120*/  LDL.LU R10, [R1+0x38] ;  /* 0x00003800010a7983 */ /* 0x000ea80000300800 */
[----:B------:R-:W2:Y:S01]  /*27130*/  LDL.LU R11, [R1+0x3c] ;  /* 0x00003c00010b7983 */ /* 0x000ea20000300800 */
[----:B------:R-:W-:-:S02]  /*27140*/  IMAD.MOV.U32 R6, RZ, RZ, R20 ;  /* 0x000000ffff067224 */ /* 0x000fc400078e0014 */
[----:B------:R-:W-:Y:S01]  /*27150*/  IMAD.MOV.U32 R7, RZ, RZ, R21 ;  /* 0x000000ffff077224 */ /* 0x000fe200078e0015 */
[----:B------:R-:W4:Y:S04]  /*27160*/  LDL.LU.64 R22, [R1+0x1018] ;  /* 0x0010180001167983 */ /* 0x000f280000300a00 */
[----:B------:R-:W4:Y:S04]  /*27170*/  LDL.LU.64 R20, [R1+0x1010] ;  /* 0x0010100001147983 */ /* 0x000f280000300a00 */
[----:B------:R-:W2:Y:S04]  /*27180*/  LDL.LU R2, [R1+0xb0] ;  /* 0x0000b00001027983 */ /* 0x000ea80000300800 */
[----:B------:R-:W3:Y:S01]  /*27190*/  LDL.LU R3, [R1+0xb4] ;  /* 0x0000b40001037983 */ /* 0x000ee20000300800 */
[----:B------:R-:W-:-:S02]  /*271a0*/  IMAD R0, R0, 0x100, R12 ;  /* 0x0000010000007824 */ /* 0x000fc400078e020c */
[----:B------:R-:W-:Y:S01]  /*271b0*/  IMAD R16, R16, 0x100, R13 ;  /* 0x0000010010107824 */ /* 0x000fe200078e020d */
[----:B------:R-:W4:Y:S01]  /*271c0*/  LDL.LU R12, [R1+0x20] ;  /* 0x00002000010c7983 */ /* 0x000f220000300800 */
[----:B------:R-:W-:-:S03]  /*271d0*/  IMAD R17, R17, 0x100, R14 ;  /* 0x0000010011117824 */ /* 0x000fc600078e020e */
[----:B------:R-:W4:Y:S01]  /*271e0*/  LDL.LU R13, [R1+0x24] ;  /* 0x00002400010d7983 */ /* 0x000f220000300800 */
[----:B------:R-:W-:-:S03]  /*271f0*/  IMAD R18, R18, 0x100, R15 ;  /* 0x0000010012127824 */ /* 0x000fc600078e020f */
[----:B------:R-:W4:Y:S04]  /*27200*/  LDL.LU R14, [R1+0x28] ;  /* 0x00002800010e7983 */ /* 0x000f280000300800 */
[----:B------:R-:W4:Y:S01]  /*27210*/  LDL.LU R15, [R1+0x2c] ;  /* 0x00002c00010f7983 */ /* 0x000f220000300800 */
[----:B--2---:R-:W-:Y:S02]  /*27220*/  F2FP.F16.E4M3.UNPACK_B R2, R2.H1 ;  /* 0x00000002ff02723e */ /* 0x004fe400030006ff */
[----:B---3--:R-:W-:-:S07]  /*27230*/  F2FP.F16.E4M3.UNPACK_B R3, R3.H1 ;  /* 0x00000003ff03723e */ /* 0x008fce00030006ff */
[----:B----4-:R-:W-:Y:S01]  /*27240*/  HMMA.16816.F32 R24, R24, R2, R20 ;  /* 0x000000021818723c */ /* 0x010fe20000001814 */
[----:B------:R-:W2:Y:S01]  /*27250*/  LDL R3, [R1+0x58] ;  /* 0x0000580001037983 */ /* 0x000ea20000100800 */
[----:B------:R-:W-:Y:S02]  /*27260*/  F2FP.F16.E4M3.UNPACK_B R20, R0 ;  /* 0x00000000ff14723e */ /* 0x000fe400020006ff */
[----:B------:R-:W-:Y:S02]  /*27270*/  F2FP.F16.E4M3.UNPACK_B R22, R16 ;  /* 0x00000010ff16723e */ /* 0x000fe400020006ff */
[----:B------:R-:W-:Y:S02]  /*27280*/  F2FP.F16.E4M3.UNPACK_B R21, R17 ;  /* 0x00000011ff15723e */ /* 0x000fe400020006ff */
[----:B------:R-:W-:-:S11]  /*27290*/  F2FP.F16.E4M3.UNPACK_B R23, R18 ;  /* 0x00000012ff17723e */ /* 0x000fd600020006ff */
[----:B------:R-:W-:Y:S04]  /*272a0*/  STL [R1+0xfd0], R24 ;  /* 0x000fd01801007387 */ /* 0x000fe80000100800 */
[----:B------:R-:W-:Y:S04]  /*272b0*/  STL [R1+0xfcc], R25 ;  /* 0x000fcc1901007387 */ /* 0x000fe80000100800 */
[----:B------:R-:W-:Y:S04]  /*272c0*/  STL [R1+0xfc8], R26 ;  /* 0x000fc81a01007387 */ /* 0x000fe80000100800 */
[----:B------:R-:W-:Y:S01]  /*272d0*/  STL [R1+0xfc4], R27 ;  /* 0x000fc41b01007387 */ /* 0x000fe20000100800 */
[----:B--2---:R-:W-:-:S02]  /*272e0*/  F2FP.F16.E4M3.UNPACK_B R2, R3 ;  /* 0x00000003ff02723e */ /* 0x004fc400020006ff */
[----:B------:R-:W-:-:S07]  /*272f0*/  F2FP.F16.E4M3.UNPACK_B R3, R19 ;  /* 0x00000013ff03723e */ /* 0x000fce00020006ff */
[----:B------:R-:W-:Y:S01]  /*27300*/  HMMA.16816.F32 R16, R20, R2, R8 ;  /* 0x000000021410723c */ /* 0x000fe20000001808 */
[----:B------:R-:W2:Y:S04]  /*27310*/  LDL R2, [R1+0x68] ;  /* 0x0000680001027983 */ /* 0x000ea80000100800 */
[----:B------:R-:W3:Y:S04]  /*27320*/  LDL R3, [R1+0x6c] ;  /* 0x00006c0001037983 */ /* 0x000ee80000100800 */
[----:B------:R-:W4:Y:S04]  /*27330*/  LDL.LU R8, [R1] ;  /* 0x0000000001087983 */ /* 0x000f280000300800 */
[----:B------:R-:W4:Y:S04]  /*27340*/  LDL.LU R9, [R1+0x4] ;  /* 0x0000040001097983 */ /* 0x000f280000300800 */
[----:B------:R-:W4:Y:S04]  /*27350*/  LDL.LU R10, [R1+0x8] ;  /* 0x00000800010a7983 */ /* 0x000f280000300800 */
[----:B------:R-:W4:Y:S04]  /*27360*/  LDL.LU R11, [R1+0xc] ;  /* 0x00000c00010b7983 */ /* 0x000f280000300800 */
[----:B------:R-:W-:Y:S04]  /*27370*/  STL.64 [R1+0xfe0], R18 ;  /* 0x000fe01201007387 */ /* 0x000fe80000100a00 */
[----:B------:R0:W-:Y:S02]  /*27380*/  STL.64 [R1+0xfd8], R16 ;  /* 0x000fd81001007387 */ /* 0x0001e40000100a00 */
[----:B0-----:R-:W-:-:S02]  /*27390*/  IMAD.MOV.U32 R16, RZ, RZ, R6 ;  /* 0x000000ffff107224 */ /* 0x001fc400078e0006 */
[----:B------:R-:W-:Y:S01]  /*273a0*/  IMAD.MOV.U32 R17, RZ, RZ, R7 ;  /* 0x000000ffff117224 */ /* 0x000fe200078e0007 */
[----:B------:R-:W4:Y:S04]  /*273b0*/  LDL.LU R6, [R1+0x100c] ;  /* 0x00100c0001067983 */ /* 0x000f280000300800 */
[----:B------:R-:W4:Y:S04]  /*273c0*/  LDL.LU R7, [R1+0x1008] ;  /* 0x0010080001077983 */ /* 0x000f280000300800 */
[----:B------:R-:W4:Y:S04]  /*273d0*/  LDL.LU R24, [R1+0x3f4] ;  /* 0x0003f40001187983 */ /* 0x000f280000300800 */
[----:B------:R-:W4:Y:S01]  /*273e0*/  LDL.LU R0, [R1+0x3ec] ;  /* 0x0003ec0001007983 */ /* 0x000f220000300800 */
[----:B------:R-:W-:-:S03]  /*273f0*/  IMAD.MOV.U32 R19, RZ, RZ, R28 ;  /* 0x000000ffff137224 */ /* 0x000fc600078e001c */
[----:B------:R-:W4:Y:S04]  /*27400*/  LDL.LU R25, [R1+0x40c] ;  /* 0x00040c0001197983 */ /* 0x000f280000300800 */
[----:B------:R-:W4:Y:S01]  /*27410*/  LDL.LU R28, [R1+0x408] ;  /* 0x00040800011c7983 */ /* 0x000f220000300800 */
[----:B------:R-:W-:-:S03]  /*27420*/  IMAD.MOV.U32 R18, RZ, RZ, R29 ;  /* 0x000000ffff127224 */ /* 0x000fc600078e001d */
[----:B------:R-:W4:Y:S04]  /*27430*/  LDL.LU R26, [R1+0x404] ;  /* 0x00040400011a7983 */ /* 0x000f280000300800 */
[----:B------:R-:W4:Y:S04]  /*27440*/  LDL.LU R29, [R1+0x400] ;  /* 0x00040000011d7983 */ /* 0x000f280000300800 */
[----:B------:R-:W4:Y:S01]  /*27450*/  LDL.LU R27, [R1+0x414] ;  /* 0x00041400011b7983 */ /* 0x000f220000300800 */
[----:B--2---:R-:W-:Y:S02]  /*27460*/  F2FP.F16.E4M3.UNPACK_B R2, R2 ;  /* 0x00000002ff02723e */ /* 0x004fe400020006ff */
[----:B---3--:R-:W-:-:S07]  /*27470*/  F2FP.F16.E4M3.UNPACK_B R3, R3 ;  /* 0x00000003ff03723e */ /* 0x008fce00020006ff */
[----:B------:R-:W-:-:S15]  /*27480*/  HMMA.16816.F32 R12, R20, R2, R12 ;  /* 0x00000002140c723c */ /* 0x000fde000000180c */
[----:B------:R-:W-:-:S04]  /*27490*/  NOP ;  /* 0x0000000000007918 */ /* 0x000fc80000000000 */
[----:B------:R-:W-:Y:S04]  /*274a0*/  STL.64 [R1+0x20], R12 ;  /* 0x0000200c01007387 */ /* 0x000fe80000100a00 */
[----:B------:R0:W-:Y:S04]  /*274b0*/  STL.64 [R1+0x28], R14 ;  /* 0x0000280e01007387 */ /* 0x0001e80000100a00 */
[----:B0-----:R-:W2:Y:S04]  /*274c0*/  LDL.LU.64 R14, [R1+0x1000] ;  /* 0x00100000010e7983 */ /* 0x001ea80000300a00 */
[----:B------:R-:W2:Y:S04]  /*274d0*/  LDL.LU.64 R12, [R1+0xff8] ;  /* 0x000ff800010c7983 */ /* 0x000ea80000300a00 */
[----:B------:R-:W3:Y:S04]  /*274e0*/  LDL R2, [R1+0x78] ;  /* 0x0000780001027983 */ /* 0x000ee80000100800 */
[----:B------:R-:W2:Y:S01]  /*274f0*/  LDL R3, [R1+0x7c] ;  /* 0x00007c0001037983 */ /* 0x000ea20000100800 */
[----:B---3--:R-:W-:-:S02]  /*27500*/  F2FP.F16.E4M3.UNPACK_B R2, R2 ;  /* 0x00000002ff02723e */ /* 0x008fc400020006ff */
[----:B--2---:R-:W-:-:S07]  /*27510*/  F2FP.F16.E4M3.UNPACK_B R3, R3 ;  /* 0x00000003ff03723e */ /* 0x004fce00020006ff */
[----:B------:R-:W-:Y:S01]  /*27520*/  HMMA.16816.F32 R12, R20, R2, R12 ;  /* 0x00000002140c723c */ /* 0x000fe2000000180c */
[----:B------:R-:W2:Y:S04]  /*27530*/  LDL R2, [R1+0x88] ;  /* 0x0000880001027983 */ /* 0x000ea80000100800 */
[----:B------:R-:W3:-:S14]  /*27540*/  LDL R3, [R1+0x8c] ;  /* 0x00008c0001037983 */ /* 0x000edc0000100800 */
[----:B------:R0:W-:Y:S04]  /*27550*/  STL.64 [R1+0xfb8], R14 ;  /* 0x000fb80e01007387 */ /* 0x0001e80000100a00 */
[----:B0-----:R-:W4:Y:S04]  /*27560*/  LDL R14, [R1+0xc8] ;  /* 0x0000c800010e7983 */ /* 0x001f280000100800 */
[----:B------:R-:W4:Y:S04]  /*27570*/  LDL R15, [R1+0xcc] ;  /* 0x0000cc00010f7983 */ /* 0x000f280000100800 */
[----:B------:R0:W-:Y:S04]  /*27580*/  STL.64 [R1+0xfb0], R12 ;  /* 0x000fb00c01007387 */ /* 0x0001e80000100a00 */
[----:B0-----:R-:W4:Y:S04]  /*27590*/  LDL R12, [R1+0xa8] ;  /* 0x0000a800010c7983 */ /* 0x001f280000100800 */
[----:B------:R-:W4:Y:S01]  /*275a0*/  LDL R13, [R1+0xac] ;  /* 0x0000ac00010d7983 */ /* 0x000f220000100800 */
[----:B--2---:R-:W-:-:S02]  /*275b0*/  F2FP.F16.E4M3.UNPACK_B R2, R2 ;  /* 0x00000002ff02723e */ /* 0x004fc400020006ff */
[----:B---3--:R-:W-:-:S07]  /*275c0*/  F2FP.F16.E4M3.UNPACK_B R3, R3 ;  /* 0x00000003ff03723e */ /* 0x008fce00020006ff */
[----:B----4-:R-:W-:Y:S01]  /*275d0*/  HMMA.16816.F32 R4, R20, R2, R4 ;  /* 0x000000021404723c */ /* 0x010fe20000001804 */
[----:B------:R-:W2:Y:S04]  /*275e0*/  LDL R2, [R1+0x98] ;  /* 0x0000980001027983 */ /* 0x000ea80000100800 */
[----:B------:R-:W3:-:S14]  /*275f0*/  LDL R3, [R1+0x9c] ;  /* 0x00009c0001037983 */ /* 0x000edc0000100800 */
[----:B------:R0:W-:Y:S04]  /*27600*/  STL [R1+0xfc0], R7 ;  /* 0x000fc00701007387 */ /* 0x0001e80000100800 */
[----:B0-----:R-:W4:Y:S01]  /*27610*/  LDL.LU R7, [R1+0x410] ;  /* 0x0004100001077983 */ /* 0x001f220000300800 */
[----:B--2---:R-:W-:Y:S02]  /*27620*/  F2FP.F16.E4M3.UNPACK_B R2, R2 ;  /* 0x00000002ff02723e */ /* 0x004fe400020006ff */
[----:B---3--:R-:W-:-:S07]  /*27630*/  F2FP.F16.E4M3.UNPACK_B R3, R3 ;  /* 0x00000003ff03723e */ /* 0x008fce00020006ff */
[----:B------:R-:W-:-:S15]  /*27640*/  HMMA.16816.F32 R8, R20, R2, R8 ;  /* 0x000000021408723c */ /* 0x000fde0000001808 */
[----:B------:R-:W-:-:S04]  /*27650*/  NOP ;  /* 0x0000000000007918 */ /* 0x000fc80000000000 */
[----:B------:R-:W-:Y:S04]  /*27660*/  STL.64 [R1], R8 ;  /* 0x0000000801007387 */ /* 0x000fe80000100a00 */
[----:B------:R0:W-:Y:S04]  /*27670*/  STL.64 [R1+0x8], R10 ;  /* 0x0000080a01007387 */ /* 0x0001e80000100a00 */
[----:B0-----:R-:W2:Y:S04]  /*27680*/  LDL.LU.64 R10, [R1+0xff0] ;  /* 0x000ff000010a7983 */ /* 0x001ea80000300a00 */
[----:B------:R-:W2:Y:S01]  /*27690*/  LDL.LU.64 R8, [R1+0xfe8] ;  /* 0x000fe80001087983 */ /* 0x000ea20000300a00 */
[----:B------:R-:W-:-:S02]  /*276a0*/  F2FP.F16.E4M3.UNPACK_B R2, R12 ;  /* 0x0000000cff02723e */ /* 0x000fc400020006ff */
[----:B------:R-:W-:Y:S01]  /*276b0*/  F2FP.F16.E4M3.UNPACK_B R3, R13 ;  /* 0x0000000dff03723e */ /* 0x000fe200020006ff */
[----:B------:R-:W3:Y:S04]  /*276c0*/  LDL.LU R12, [R1+0x20] ;  /* 0x00002000010c7983 */ /* 0x000ee80000300800 */
[----:B------:R-:W3:Y:S01]  /*276d0*/  LDL.LU R13, [R1+0x24] ;  /* 0x00002400010d7983 */ /* 0x000ee20000300800 */
[----:B------:R-:W-:Y:S02]  /*276e0*/  IMAD R0, R0, 0x100, R24 ;  /* 0x0000010000007824 */ /* 0x000fe400078e0218 */
[----:B------:R-:W-:Y:S02]  /*276f0*/  IMAD R28, R28, 0x100, R25 ;  /* 0x000001001c1c7824 */ /* 0x000fe400078e0219 */
[----:B------:R-:W-:-:S02]  /*27700*/  IMAD R29, R29, 0x100, R26 ;  /* 0x000001001d1d7824 */ /* 0x000fc400078e021a */
[----:B----4-:R-:W-:Y:S01]  /*27710*/  IMAD R7, R7, 0x100, R27 ;  /* 0x0000010007077824 */ /* 0x010fe200078e021b */
[C---:B--2---:R-:W-:Y:S01]  /*27720*/  HMMA.16816.F32 R8, R20.reuse, R2, R8 ;  /* 0x000000021408723c */ /* 0x044fe20000001808 */
[----:B------:R-:W-:Y:S02]  /*27730*/  F2FP.F16.E4M3.UNPACK_B R2, R14 ;  /* 0x0000000eff02723e */ /* 0x000fe400020006ff */
[----:B------:R-:W-:Y:S01]  /*27740*/  F2FP.F16.E4M3.UNPACK_B R3, R15 ;  /* 0x0000000fff03723e */ /* 0x000fe200020006ff */
[----:B------:R-:W3:Y:S04]  /*27750*/  LDL.LU R14, [R1+0x28] ;  /* 0x00002800010e7983 */ /* 0x000ee80000300800 */
[----:B------:R-:W3:Y:S02]  /*27760*/  LDL.LU R15, [R1+0x2c] ;  /* 0x00002c00010f7983 */ /* 0x000ee40000300800 */
[----:B------:R-:W-:-:S15]  /*27770*/  HMMA.16816.F32 R16, R20, R2, R16 ;  /* 0x000000021410723c */ /* 0x000fde0000001810 */
[----:B------:R-:W-:-:S04]  /*27780*/  NOP ;  /* 0x0000000000007918 */ /* 0x000fc80000000000 */
[----:B------:R-:W-:Y:S04]  /*27790*/  STL.64 [R1+0x30], R16 ;  /* 0x0000301001007387 */ /* 0x000fe80000100a00 */
[----:B------:R0:W-:Y:S04]  /*277a0*/  STL.64 [R1+0x38], R18 ;  /* 0x0000381201007387 */ /* 0x0001e80000100a00 */
[----:B0-----:R-:W2:Y:S04]  /*277b0*/  LDL.LU.64 R18, [R1+0xfe0] ;  /* 0x000fe00001127983 */ /* 0x001ea80000300a00 */
[----:B------:R-:W2:Y:S04]  /*277c0*/  LDL.LU.64 R16, [R1+0xfd8] ;  /* 0x000fd80001107983 */ /* 0x000ea80000300a00 */
[----:B------:R-:W4:Y:S04]  /*277d0*/  LDL R2, [R1+0xb8] ;  /* 0x0000b80001027983 */ /* 0x000f280000100800 */
[----:B------:R-:W2:Y:S04]  /*277e0*/  LDL R3, [R1+0xbc] ;  /* 0x0000bc0001037983 */ /* 0x000ea80000100800 */
[----:B------:R-:W3:Y:S04]  /*277f0*/  LDL.LU R24, [R1+0xfd0] ;  /* 0x000fd00001187983 */ /* 0x000ee80000300800 */
[----:B------:R-:W3:Y:S04]  /*27800*/  LDL.LU R25, [R1+0xfcc] ;  /* 0x000fcc0001197983 */ /* 0x000ee80000300800 */
[----:B------:R-:W3:Y:S04]  /*27810*/  LDL.LU R26, [R1+0xfc8] ;  /* 0x000fc800011a7983 */ /* 0x000ee80000300800 */
[----:B------:R-:W3:Y:S01]  /*27820*/  LDL.LU R27, [R1+0xfc4] ;  /* 0x000fc400011b7983 */ /* 0x000ee20000300800 */
[----:B----4-:R-:W-:-:S02]  /*27830*/  F2FP.F16.E4M3.UNPACK_B R2, R2 ;  /* 0x00000002ff02723e */ /* 0x010fc400020006ff */
[----:B--2---:R-:W-:-:S07]  /*27840*/  F2FP.F16.E4M3.UNPACK_B R3, R3 ;  /* 0x00000003ff03723e */ /* 0x004fce00020006ff */
[----:B---3--:R-:W-:Y:S01]  /*27850*/  HMMA.16816.F32 R24, R20, R2, R24 ;  /* 0x000000021418723c */ /* 0x008fe20000001818 */
[----:B------:R-:W2:Y:S04]  /*27860*/  LDL.LU R2, [R1+0x58] ;  /* 0x0000580001027983 */ /* 0x000ea80000300800 */
[----:B------:R-:W3:-:S14]  /*27870*/  LDL.LU R3, [R1+0x5c] ;  /* 0x00005c0001037983 */ /* 0x000edc0000300800 */
[----:B------:R0:W-:Y:S04]  /*27880*/  STL [R1+0xf8c], R24 ;  /* 0x000f8c1801007387 */ /* 0x0001e80000100800 */
[----:B0-----:R-:W4:Y:S04]  /*27890*/  LDL.LU R24, [R1+0x6c] ;  /* 0x00006c0001187983 */ /* 0x001f280000300800 */
[----:B------:R0:W-:Y:S04]  /*278a0*/  STL [R1+0xf88], R25 ;  /* 0x000f881901007387 */ /* 0x0001e80000100800 */
[----:B0-----:R-:W4:Y:S01]  /*278b0*/  LDL.LU R25, [R1+0x68] ;  /* 0x0000680001197983 */ /* 0x001f220000300800 */
[----:B------:R-:W-:-:S02]  /*278c0*/  F2FP.F16.E4M3.UNPACK_B R20, R0 ;  /* 0x00000000ff14723e */ /* 0x000fc400020006ff */
[----:B------:R-:W-:Y:S02]  /*278d0*/  F2FP.F16.E4M3.UNPACK_B R22, R28 ;  /* 0x0000001cff16723e */ /* 0x000fe400020006ff */
[----:B------:R-:W-:Y:S02]  /*278e0*/  F2FP.F16.E4M3.UNPACK_B R21, R29 ;  /* 0x0000001dff15723e */ /* 0x000fe400020006ff */
[----:B------:R-:W-:Y:S01]  /*278f0*/  F2FP.F16.E4M3.UNPACK_B R23, R7 ;  /* 0x00000007ff17723e */ /* 0x000fe200020006ff */
[----:B------:R-:W-:Y:S04]  /*27900*/  STL [R1+0xf84], R26 ;  /* 0x000f841a01007387 */ /* 0x000fe80000100800 */
[----:B------:R0:W-:Y:S04]  /*27910*/  STL [R1+0xf80], R27 ;  /* 0x000f801b01007387 */ /* 0x0001e80000100800 */
[----:B------:R-:W4:Y:S04]  /*27920*/  LDL.LU R0, [R1+0xd0] ;  /* 0x0000d00001007983 */ /* 0x000f280000300800 */
[----:B------:R-:W4:Y:S04]  /*27930*/  LDL.LU R28, [R1+0x8c] ;  /* 0x00008c00011c7983 */ /* 0x000f280000300800 */
[----:B------:R-:W4:Y:S04]  /*27940*/  LDL.LU R29, [R1+0x88] ;  /* 0x00008800011d7983 */ /* 0x000f280000300800 */
[----:B------:R-:W4:Y:S04]  /*27950*/  LDL.LU R7, [R1+0xfc0] ;  /* 0x000fc00001077983 */ /* 0x000f280000300800 */
[----:B0-----:R-:W4:Y:S04]  /*27960*/  LDL.LU R27, [R1+0x98] ;  /* 0x00009800011b7983 */ /* 0x001f280000300800 */
[----:B------:R-:W4:Y:S01]  /*27970*/  LDL.LU R26, [R1+0x9c] ;  /* 0x00009c00011a7983 */ /* 0x000f220000300800 */
[----:B--2---:R-:W-:-:S02]  /*27980*/  F2FP.F16.E4M3.UNPACK_B R2, R2.H1 ;  /* 0x00000002ff02723e */ /* 0x004fc400030006ff */
[----:B---3--:R-:W-:-:S07]  /*27990*/  F2FP.F16.E4M3.UNPACK_B R3, R3.H1 ;  /* 0x00000003ff03723e */ /* 0x008fce00030006ff */
[----:B------:R-:W-:Y:S01]  /*279a0*/  HMMA.16816.F32 R16, R20, R2, R16 ;  /* 0x000000021410723c */ /* 0x000fe20000001810 */
[----:B----4-:R-:W-:Y:S02]  /*279b0*/  F2FP.F16.E4M3.UNPACK_B R3, R24.H1 ;  /* 0x00000018ff03723e */ /* 0x010fe400030006ff */
[----:B------:R-:W-:-:S07]  /*279c0*/  F2FP.F16.E4M3.UNPACK_B R2, R25.H1 ;  /* 0x00000019ff02723e */ /* 0x000fce00030006ff */
[----:B------:R-:W-:Y:S09]  /*279d0*/  HMMA.16816.F32 R12, R20, R2, R12 ;  /* 0x00000002140c723c */ /* 0x000ff2000000180c */
[----:B------:R-:W-:Y:S04]  /*279e0*/  STL.64 [R1+0xf78], R18 ;  /* 0x000f781201007387 */ /* 0x000fe80000100a00 */
[----:B------:R0:W-:Y:S04]  /*279f0*/  STL.64 [R1+0xf70], R16 ;  /* 0x000f701001007387 */ /* 0x0001e80000100a00 */
[----:B------:R-:W2:Y:S04]  /*27a00*/  LDL.LU R25, [R1+0xa8] ;  /* 0x0000a80001197983 */ /* 0x000ea80000300800 */
[----:B------:R-:W3:Y:S01]  /*27a10*/  LDL.LU R24, [R1+0xac] ;  /* 0x0000ac0001187983 */ /* 0x000ee20000300800 */
[----:B0-----:R-:W-:-:S02]  /*27a20*/  IMAD.MOV.U32 R17, RZ, RZ, R14 ;  /* 0x000000ffff117224 */ /* 0x001fc400078e000e */
[----:B------:R-:W-:Y:S02]  /*27a30*/  IMAD.MOV.U32 R16, RZ, RZ, R15 ;  /* 0x000000ffff107224 */ /* 0x000fe400078e000f */
[----:B------:R-:W-:Y:S02]  /*27a40*/  IMAD.MOV.U32 R19, RZ, RZ, R12 ;  /* 0x000000ffff137224 */ /* 0x000fe400078e000c */
[----:B------:R-:W-:Y:S01]  /*27a50*/  IMAD.MOV.U32 R18, RZ, RZ, R13 ;  /* 0x000000ffff127224 */ /* 0x000fe200078e000d */
[----:B------:R-:W4:Y:S04]  /*27a60*/  LDL.LU.64 R14, [R1+0xfb8] ;  /* 0x000fb800010e7983 */ /* 0x000f280000300a00 */
[----:B------:R-:W4:Y:S04]  /*27a70*/  LDL.LU.64 R12, [R1+0xfb0] ;  /* 0x000fb000010c7983 */ /* 0x000f280000300a00 */
[----:B------:R-:W2:Y:S04]  /*27a80*/  LDL.LU R2, [R1+0x78] ;  /* 0x0000780001027983 */ /* 0x000ea80000300800 */
[----:B------:R-:W3:Y:S04]  /*27a90*/  LDL.LU R3, [R1+0x7c] ;  /* 0x00007c0001037983 */ /* 0x000ee80000300800 */
[----:B------:R-:W-:Y:S04]  /*27aa0*/  STL.64 [R1+0xf98], R18 ;  /* 0x000f981201007387 */ /* 0x000fe80000100a00 */
[----:B------:R-:W-:Y:S01]  /*27ab0*/  STL.64 [R1+0xf90], R16 ;  /* 0x000f901001007387 */ /* 0x000fe20000100a00 */
[----:B------:R-:W-:-:S02]  /*27ac0*/  LOP3.LUT R0, R0, 0x40, RZ, 0x3c, !PT ;  /* 0x0000004000007812 */ /* 0x000fc400078e3cff */
[----:B--2---:R-:W-:Y:S02]  /*27ad0*/  F2FP.F16.E4M3.UNPACK_B R2, R2.H1 ;  /* 0x00000002ff02723e */ /* 0x004fe400030006ff */
[----:B---3--:R-:W-:-:S07]  /*27ae0*/  F2FP.F16.E4M3.UNPACK_B R3, R3.H1 ;  /* 0x00000003ff03723e */ /* 0x008fce00030006ff */
[----:B----4-:R-:W-:Y:S01]  /*27af0*/  HMMA.16816.F32 R12, R20, R2, R12 ;  /* 0x00000002140c723c */ /* 0x010fe2000000180c */
[----:B------:R-:W-:Y:S02]  /*27b00*/  F2FP.F16.E4M3.UNPACK_B R2, R29.H1 ;  /* 0x0000001dff02723e */ /* 0x000fe400030006ff */
[----:B------:R-:W-:-:S07]  /*27b10*/  F2FP.F16.E4M3.UNPACK_B R3, R28.H1 ;  /* 0x0000001cff03723e */ /* 0x000fce00030006ff */
[----:B------:R-:W-:Y:S09]  /*27b20*/  HMMA.16816.F32 R4, R20, R2, R4 ;  /* 0x000000021404723c */ /* 0x000ff20000001804 */
[----:B------:R-:W-:Y:S04]  /*27b30*/  STL.64 [R1+0xf48], R14 ;  /* 0x000f480e01007387 */ /* 0x000fe80000100a00 */
[----:B------:R0:W-:Y:S04]  /*27b40*/  STL.64 [R1+0xf40], R12 ;  /* 0x000f400c01007387 */ /* 0x0001e80000100a00 */
[----:B0-----:R-:W2:Y:S04]  /*27b50*/  LDL.LU R12, [R1] ;  /* 0x00000000010c7983 */ /* 0x001ea80000300800 */
[----:B------:R-:W2:Y:S04]  /*27b60*/  LDL.LU R13, [R1+0x4] ;  /* 0x00000400010d7983 */ /* 0x000ea80000300800 */
[----:B------:R-:W2:Y:S04]  /*27b70*/  LDL.LU R14, [R1+0x8] ;  /* 0x00000800010e7983 */ /* 0x000ea80000300800 */
[----:B------:R-:W2:Y:S04]  /*27b80*/  LDL.LU R15, [R1+0xc] ;  /* 0x00000c00010f7983 */ /* 0x000ea80000300800 */
[----:B------:R-:W-:Y:S04]  /*27b90*/  STL [R1+0xf5c], R4 ;  /* 0x000f5c0401007387 */ /* 0x000fe80000100800 */
[----:B------:R-:W-:Y:S04]  /*27ba0*/  STL [R1+0xf58], R5 ;  /* 0x000f580501007387 */ /* 0x000fe80000100800 */
[----:B------:R-:W-:Y:S04]  /*27bb0*/  STL [R1+0xf54], R6 ;  /* 0x000f540601007387 */ /* 0x000fe80000100800 */
[----:B------:R-:W-:Y:S04]  /*27bc0*/  STL [R1+0xf50], R7 ;  /* 0x000f500701007387 */ /* 0x000fe80000100800 */
[----:B------:R-:W0:Y:S04]  /*27bd0*/  LDSM.16.M88.4 R4, [R0+UR5] ;  /* 0x000000050004783b */ /* 0x000e280008000200 */
[----:B0-----:R-:W-:Y:S04]  /*27be0*/  STL.64 [R1+0xe0], R4 ;  /* 0x0000e00401007387 */ /* 0x001fe80000100a00 */
[----:B------:R-:W-:Y:S04]  /*27bf0*/  STL.64 [R1+0xe8], R6 ;  /* 0x0000e80601007387 */ /* 0x000fe80000100a00 */
[----:B------:R-:W3:Y:S04]  /*27c00*/  LDL.LU R16, [R1+0x30] ;  /* 0x0000300001107983 */ /* 0x000ee80000300800 */
[----:B------:R-:W3:Y:S04]  /*27c10*/  LDL.LU R17, [R1+0x34] ;  /* 0x0000340001117983 */ /* 0x000ee80000300800 */
[----:B------:R-:W4:Y:S04]  /*27c20*/  LDL.LU R18, [R1+0x38] ;  /* 0x0000380001127983 */ /* 0x000f280000300800 */
[----:B------:R-:W4:Y:S01]  /*27c30*/  LDL.LU R19, [R1+0x3c] ;  /* 0x00003c0001137983 */ /* 0x000f220000300800 */
[----:B------:R-:W-:-:S02]  /*27c40*/  F2FP.F16.E4M3.UNPACK_B R2, R27.H1 ;  /* 0x0000001bff02723e */ /* 0x000fc400030006ff */
[----:B------:R-:W-:Y:S02]  /*27c50*/  F2FP.F16.E4M3.UNPACK_B R3, R26.H1 ;  /* 0x0000001aff03723e */ /* 0x000fe400030006ff */
[----:B------:R-:W-:Y:S02]  /*27c60*/  F2FP.F16.E4M3.UNPACK_B R29, R24.H1 ;  /* 0x00000018ff1d723e */ /* 0x000fe400030006ff */
[----:B------:R-:W-:-:S07]  /*27c70*/  F2FP.F16.E4M3.UNPACK_B R28, R25.H1 ;  /* 0x00000019ff1c723e */ /* 0x000fce00030006ff */
[----:B------:R-:W-:-:S15]  /*27c80*/  HMMA.16816.F32 R8, R20, R28, R8 ;  /* 0x0000001c1408723c */ /* 0x000fde0000001808 */
[----:B------:R-:W-:-:S04]  /*27c90*/  NOP ;  /* 0x0000000000007918 */ /* 0x000fc80000000000 */
[----:B------:R-:W-:Y:S02]  /*27ca0*/  IMAD.MOV.U32 R29, RZ, RZ, R10 ;  /* 0x000000ffff1d7224 */ /* 0x000fe400078e000a */
[----:B------:R-:W-:Y:S01]  /*27cb0*/  IMAD.MOV.U32 R28, RZ, RZ, R11 ;  /* 0x000000ffff1c7224 */ /* 0x000fe200078e000b */
[----:B----4-:R-:W-:Y:S04]  /*27cc0*/  STL.64 [R1+0xfa8], R18 ;  /* 0x000fa81201007387 */ /* 0x010fe80000100a00 */
[----:B---3--:R2:W-:Y:S04]  /*27cd0*/  STL.64 [R1+0xfa0], R16 ;  /* 0x000fa01001007387 */ /* 0x0085e80000100a00 */
[----:B------:R-:W3:Y:S04]  /*27ce0*/  LDL.LU R24, [R1+0x4a4] ;  /* 0x0004a40001187983 */ /* 0x000ee80000300800 */
[----:B------:R-:W4:Y:S04]  /*27cf0*/  LDL.LU R25, [R1+0x4b4] ;  /* 0x0004b40001197983 */ /* 0x000f280000300800 */
[----:B------:R-:W3:Y:S04]  /*27d00*/  LDL.LU R26, [R1+0x4ac] ;  /* 0x0004ac00011a7983 */ /* 0x000ee80000300800 */
[----:B------:R-:W3:Y:S01]  /*27d10*/  LDL.LU R27, [R1+0x4bc] ;  /* 0x0004bc00011b7983 */ /* 0x000ee20000300800 */
[----:B--2---:R-:W-:Y:S03]  /*27d20*/  HMMA.16816.F32 R16, R20, R2, R12 ;  /* 0x000000021410723c */ /* 0x004fe6000000180c */
[----:B------:R-:W2:Y:S04]  /*27d30*/  LDL.LU R2, [R1+0xc8] ;  /* 0x0000c80001027983 */ /* 0x000ea80000300800 */
[----:B------:R-:W3:-:S12]  /*27d40*/  LDL.LU R3, [R1+0xcc] ;  /* 0x0000cc0001037983 */ /* 0x000ed80000300800 */
[----:B------:R-:W-:Y:S02]  /*27d50*/  IMAD.MOV.U32 R6, RZ, RZ, R16 ;  /* 0x000000ffff067224 */ /* 0x000fe400078e0010 */
[----:B------:R-:W-:Y:S02]  /*27d60*/  IMAD.MOV.U32 R7, RZ, RZ, R17 ;  /* 0x000000ffff077224 */ /* 0x000fe400078e0011 */
[----:B------:R-:W-:Y:S02]  /*27d70*/  IMAD.MOV.U32 R15, RZ, RZ, R18 ;  /* 0x000000ffff0f7224 */ /* 0x000fe400078e0012 */
[----:B------:R-:W-:Y:S02]  /*27d80*/  IMAD.MOV.U32 R14, RZ, RZ, R19 ;  /* 0x000000ffff0e7224 */ /* 0x000fe400078e0013 */
[----:B------:R-:W0:Y:S04]  /*27d90*/  LDSM.16.M88.4 R16, [R0+UR5+0x1000] ;  /* 0x001000050010783b */ /* 0x000e280008000200 */
[----:B------:R1:W-:Y:S04]  /*27da0*/  STL [R1+0xf6c], R14 ;  /* 0x000f6c0e01007387 */ /* 0x0003e80000100800 */
[----:B-1----:R-:W4:Y:S04]  /*27db0*/  LDL.LU R14, [R1+0xbc] ;  /* 0x0000bc00010e7983 */ /* 0x002f280000300800 */
[----:B------:R1:W-:Y:S04]  /*27dc0*/  STL [R1+0xf68], R15 ;  /* 0x000f680f01007387 */ /* 0x0003e80000100800 */
[----:B-1----:R-:W4:Y:S04]  /*27dd0*/  LDL.LU R15, [R1+0xb8] ;  /* 0x0000b800010f7983 */ /* 0x002f280000300800 */
[----:B------:R-:W-:Y:S04]  /*27de0*/  STL [R1+0xf64], R7 ;  /* 0x000f640701007387 */ /* 0x000fe80000100800 */
[----:B------:R-:W-:Y:S04]  /*27df0*/  STL [R1+0xf60], R6 ;  /* 0x000f600601007387 */ /* 0x000fe80000100800 */
[----:B0-----:R-:W-:Y:S04]  /*27e00*/  STL.64 [R1+0xd0], R16 ;  /* 0x0000d01001007387 */ /* 0x001fe80000100a00 */
[----:B------:R-:W-:Y:S04]  /*27e10*/  STL.64 [R1+0xd8], R18 ;  /* 0x0000d81201007387 */ /* 0x000fe80000100a00 */
[----:B------:R-:W0:Y:S04]  /*27e20*/  LDSM.16.M88.4 R16, [R0+UR5+0x2000] ;  /* 0x002000050010783b */ /* 0x000e280008000200 */
[----:B------:R-:W4:Y:S04]  /*27e30*/  LDL.LU R10, [R1+0x4b0] ;  /* 0x0004b000010a7983 */ /* 0x000f280000300800 */
[----:B------:R-:W4:Y:S04]  /*27e40*/  LDL.LU R11, [R1+0x4b8] ;  /* 0x0004b800010b7983 */ /* 0x000f280000300800 */
[----:B0-----:R-:W-:Y:S04]  /*27e50*/  STL.64 [R1+0xa0], R16 ;  /* 0x0000a01001007387 */ /* 0x001fe80000100a00 */
[----:B------:R0:W-:Y:S01]  /*27e60*/  STL.64 [R1+0xa8], R18 ;  /* 0x0000a81201007387 */ /* 0x0001e20000100a00 */
[----:B------:R-:W-:-:S02]  /*27e70*/  IMAD.MOV.U32 R13, RZ, RZ, R16 ;  /* 0x000000ffff0d7224 */ /* 0x000fc400078e0010 */
[----:B------:R-:W-:Y:S01]  /*27e80*/  IMAD.MOV.U32 R12, RZ, RZ, R17 ;  /* 0x000000ffff0c7224 */ /* 0x000fe200078e0011 */
[----:B0-----:R-:W4:Y:S04]  /*27e90*/  LDL.LU.64 R18, [R1+0xfa8] ;  /* 0x000fa80001127983 */ /* 0x001f280000300a00 */
[----:B------:R-:W4:Y:S01]  /*27ea0*/  LDL.LU.64 R16, [R1+0xfa0] ;  /* 0x000fa00001107983 */ /* 0x000f220000300a00 */
[----:B--2---:R-:W-:Y:S02]  /*27eb0*/  F2FP.F16.E4M3.UNPACK_B R2, R2.H1 ;  /* 0x00000002ff02723e */ /* 0x004fe400030006ff */
[----:B---3--:R-:W-:-:S07]  /*27ec0*/  F2FP.F16.E4M3.UNPACK_B R3, R3.H1 ;  /* 0x00000003ff03723e */ /* 0x008fce00030006ff */
[----:B----4-:R-:W-:Y:S01]  /*27ed0*/  HMMA.16816.F32 R16, R20, R2, R16 ;  /* 0x000000021410723c */ /* 0x010fe20000001810 */
[----:B------:R-:W2:Y:S04]  /*27ee0*/  LDL.LU R2, [R1+0x4a0] ;  /* 0x0004a00001027983 */ /* 0x000ea80000300800 */
[----:B------:R-:W3:Y:S01]  /*27ef0*/  LDL.LU R3, [R1+0x4a8] ;  /* 0x0004a80001037983 */ /* 0x000ee20000300800 */
[----:B------:R-:W-:Y:S02]  /*27f00*/  IMAD.MOV.U32 R4, RZ, RZ, R8 ;  /* 0x000000ffff047224 */ /* 0x000fe400078e0008 */
[----:B------:R-:W-:Y:S01]  /*27f10*/  IMAD.MOV.U32 R5, RZ, RZ, R9 ;  /* 0x000000ffff057224 */ /* 0x000fe200078e0009 */
[----:B------:R-:W-:Y:S02]  /*27f20*/  F2FP.F16.E4M3.UNPACK_B R8, R15.H1 ;  /* 0x0000000fff08723e */ /* 0x000fe400030006ff */
[----:B------:R-:W-:-:S08]  /*27f30*/  F2FP.F16.E4M3.UNPACK_B R9, R14.H1 ;  /* 0x0000000eff09723e */ /* 0x000fd000030006ff */
[----:B------:R-:W-:Y:S02]  /*27f40*/  IMAD.MOV.U32 R14, RZ, RZ, R16 ;  /* 0x000000ffff0e7224 */ /* 0x000fe400078e0010 */
[----:B------:R-:W-:Y:S02]  /*27f50*/  IMAD.MOV.U32 R15, RZ, RZ, R17 ;  /* 0x000000ffff0f7224 */ /* 0x000fe400078e0011 */
[----:B------:R-:W-:Y:S02]  /*27f60*/  IMAD.MOV.U32 R7, RZ, RZ, R18 ;  /* 0x000000ffff077224 */ /* 0x000fe400078e0012 */
[----:B------:R-:W-:Y:S02]  /*27f70*/  IMAD.MOV.U32 R6, RZ, RZ, R19 ;  /* 0x000000ffff067224 */ /* 0x000fe400078e0013 */
[----:B------:R-:W0:Y:S01]  /*27f80*/  LDSM.16.M88.4 R16, [R0+UR5+0x3000] ;  /* 0x003000050010783b */ /* 0x000e220008000200 */
[----:B------:R-:W-:Y:S02]  /*27f90*/  IMAD R10, R10, 0x100, R25 ;  /* 0x000001000a0a7824 */ /* 0x000fe400078e0219 */
[----:B------:R-:W-:Y:S01]  /*27fa0*/  IMAD R11, R11, 0x100, R27 ;  /* 0x000001000b0b7824 */ /* 0x000fe200078e021b */
[----:B0-----:R-:W-:Y:S04]  /*27fb0*/  STL.64 [R1+0x90], R16 ;  /* 0x0000901001007387 */ /* 0x001fe80000100a00 */
[----:B------:R0:W-:Y:S04]  /*27fc0*/  STL.64 [R1+0x98], R18 ;  /* 0x0000981201007387 */ /* 0x0001e80000100a00 */
[----:B0-----:R-:W4:Y:S04]  /*27fd0*/  LDL.LU.64 R18, [R1+0xf98] ;  /* 0x000f980001127983 */ /* 0x001f280000300a00 */
[----:B------:R-:W4:Y:S01]  /*27fe0*/  LDL.LU.64 R16, [R1+0xf90] ;  /* 0x000f900001107983 */ /* 0x000f220000300a00 */
[----:B--2---:R-:W-:-:S02]  /*27ff0*/  IMAD R2, R2, 0x100, R24 ;  /* 0x0000010002027824 */ /* 0x004fc400078e0218 */
[----:B---3--:R-:W-:Y:S01]  /*28000*/  IMAD R3, R3, 0x100, R26 ;  /* 0x0000010003037824 */ /* 0x008fe200078e021a */
[----:B------:R-:W2:Y:S04]  /*28010*/  LDL.LU R24, [R1+0xf8c] ;  /* 0x000f8c0001187983 */ /* 0x000ea80000300800 */
[----:B------:R-:W2:Y:S04]  /*28020*/  LDL.LU R25, [R1+0xf88] ;  /* 0x000f880001197983 */ /* 0x000ea80000300800 */
[----:B------:R-:W2:Y:S04]  /*28030*/  LDL.LU R26, [R1+0xf84] ;  /* 0x000f8400011a7983 */ /* 0x000ea80000300800 */
[----:B------:R-:W2:Y:S02]  /*28040*/  LDL.LU R27, [R1+0xf80] ;  /* 0x000f8000011b7983 */ /* 0x000ea40000300800 */
[----:B--2---:R-:W-:Y:S02]  /*28050*/  HMMA.16816.F32 R24, R20, R8, R24 ;  /* 0x000000081418723c */ /* 0x004fe40000001818 */
[----:B------:R-:W2:Y:S04]  /*28060*/  LDL R22, [R1+0xe0] ;  /* 0x0000e00001167983 */ /* 0x000ea80000100800 */
[----:B------:R-:W3:-:S13]  /*28070*/  LDL R23, [R1+0xe4] ;  /* 0x0000e40001177983 */ /* 0x000eda0000100800 */
[----:B------:R4:W-:Y:S04]  /*28080*/  STL [R1+0xf00], R24 ;  /* 0x000f001801007387 */ /* 0x0009e80000100800 */
[----:B------:R0:W-:Y:S04]  /*28090*/  STL [R1+0xefc], R25 ;  /* 0x000efc1901007387 */ /* 0x0001e80000100800 */
[----:B------:R1:W-:Y:S04]  /*280a0*/  STL [R1+0xef8], R26 ;  /* 0x000ef81a01007387 */ /* 0x0003e80000100800 */
[----:B------:R1:W-:Y:S01]  /*280b0*/  STL [R1+0xef4], R27 ;  /* 0x000ef41b01007387 */ /* 0x0003e20000100800 */
[----:B----4-:R-:W-:-:S02]  /*280c0*/  IMAD.MOV.U32 R24, RZ, RZ, R19 ;  /* 0x000000ffff187224 */ /* 0x010fc400078e0013 */
[----:B0-----:R-:W-:Y:S02]  /*280d0*/  IMAD.MOV.U32 R25, RZ, RZ, R18 ;  /* 0x000000ffff197224 */ /* 0x001fe400078e0012 */
[----:B-1----:R-:W-:Y:S02]  /*280e0*/  IMAD.MOV.U32 R26, RZ, RZ, R17 ;  /* 0x000000ffff1a7224 */ /* 0x002fe400078e0011 */
[----:B------:R-:W-:Y:S02]  /*280f0*/  IMAD.MOV.U32 R27, RZ, RZ, R16 ;  /* 0x000000ffff1b7224 */ /* 0x000fe400078e0010 */
[----:B------:R-:W0:Y:S04]  /*28100*/  LDSM.16.M88.4 R16, [R0+UR5+0x4000] ;  /* 0x004000050010783b */ /* 0x000e280008000200 */
[----:B0-----:R-:W-:Y:S04]  /*28110*/  STL.64 [R1+0x80], R16 ;  /* 0x0000801001007387 */ /* 0x001fe80000100a00 */
[----:B------:R0:W-:Y:S04]  /*28120*/  STL.64 [R1+0x88], R18 ;  /* 0x0000881201007387 */ /* 0x0001e80000100a00 */
[----:B0-----:R-:W4:Y:S04]  /*28130*/  LDL.LU.64 R18, [R1+0xf78] ;  /* 0x000f780001127983 */ /* 0x001f280000300a00 */
[----:B------:R-:W4:Y:S01]  /*28140*/  LDL.LU.64 R16, [R1+0xf70] ;  /* 0x000f700001107983 */ /* 0x000f220000300a00 */
[----:B------:R-:W-:-:S02]  /*28150*/  F2FP.F16.E4M3.UNPACK_B R8, R2 ;  /* 0x00000002ff08723e */ /* 0x000fc400020006ff */
[----:B------:R-:W-:Y:S02]  /*28160*/  F2FP.F16.E4M3.UNPACK_B R9, R3 ;  /* 0x00000003ff09723e */ /* 0x000fe400020006ff */
[----:B------:R-:W-:Y:S02]  /*28170*/  F2FP.F16.E4M3.UNPACK_B R10, R10 ;  /* 0x0000000aff0a723e */ /* 0x000fe400020006ff */
[----:B------:R-:W-:Y:S02]  /*28180*/  F2FP.F16.E4M3.UNPACK_B R11, R11 ;  /* 0x0000000bff0b723e */ /* 0x000fe400020006ff */
[----:B--2---:R-:W-:Y:S02]  /*28190*/  F2FP.F16.E4M3.UNPACK_B R2, R22 ;  /* 0x00000016ff02723e */ /* 0x004fe400020006ff */
[----:B---3--:R-:W-:Y:S02]  /*281a0*/  F2FP.F16.E4M3.UNPACK_B R3, R23 ;  /* 0x00000017ff03723e */ /* 0x008fe400020006ff */
[----:B------:R-:W0:Y:S04]  /*281b0*/  LDSM.16.M88.4 R20, [R0+UR5+0x5000] ;  /* 0x005000050014783b */ /* 0x000e280008000200 */
[----:B0-----:R-:W-:Y:S04]  /*281c0*/  STL.64 [R1+0x70], R20 ;  /* 0x0000701401007387 */ /* 0x001fe80000100a00 */
[----:B------:R4:W-:Y:S02]  /*281d0*/  STL.64 [R1+0x78], R22 ;  /* 0x0000781601007387 */ /* 0x0009e40000100a00 */
[----:B----4-:R-:W-:Y:S02]  /*281e0*/  HMMA.16816.F32 R20, R8, R2, R16 ;  /* 0x000000020814723c */ /* 0x010fe40000001810 */
[----:B------:R-:W2:Y:S04]  /*281f0*/  LDL R18, [R1+0xd0] ;  /* 0x0000d00001127983 */ /* 0x000ea80000100800 */
[----:B------:R-:W3:-:S13]  /*28200*/  LDL R19, [R1+0xd4] ;  /* 0x0000d40001137983 */ /* 0x000eda0000100800 */
[----:B------:R-:W-:Y:S04]  /*28210*/  STL [R1+0xf08], R22 ;  /* 0x000f081601007387 */ /* 0x000fe80000100800 */
[----:B------:R-:W-:Y:S01]  /*28220*/  STL [R1+0xf04], R23 ;  /* 0x000f041701007387 */ /* 0x000fe20000100800 */
[----:B--2---:R-:W-:Y:S02]  /*28230*/  F2FP.F16.E4M3.UNPACK_B R2, R18 ;  /* 0x00000012ff02723e */ /* 0x004fe400020006ff */
[----:B---3--:R-:W-:Y:S02]  /*28240*/  F2FP.F16.E4M3.UNPACK_B R3, R19 ;  /* 0x00000013ff03723e */ /* 0x008fe400020006ff */
[----:B------:R-:W0:Y:S04]  /*28250*/  LDSM.16.M88.4 R16, [R0+UR5+0x6000] ;  /* 0x006000050010783b */ /* 0x000e280008000200 */
[----:B0-----:R-:W-:Y:S04]  /*28260*/  STL.64 [R1+0x60], R16 ;  /* 0x0000601001007387 */ /* 0x001fe80000100a00 */
[----:B------:R0:W-:Y:S02]  /*28270*/  STL.64 [R1+0x68], R18 ;  /* 0x0000681201007387 */ /* 0x0001e40000100a00 */
[----:B0-----:R-:W-:-:S15]  /*28280*/  HMMA.16816.F32 R16, R8, R2, R24 ;  /* 0x000000020810723c */ /* 0x001fde0000001818 */
[----:B------:R-:W-:-:S04]  /*28290*/  NOP ;  /* 0x0000000000007918 */ /* 0x000fc80000000000 */
[----:B------:R-:W-:Y:S04]  /*282a0*/  STL.64 [R1+0xf18], R18 ;  /* 0x000f181201007387 */ /* 0x000fe80000100a00 */
[----:B------:R0:W-:Y:S02]  /*282b0*/  STL.64 [R1+0xf10], R16 ;  /* 0x000f101001007387 */ /* 0x0001e40000100a00 */
[----:B0-----:R-:W-:Y:S02]  /*282c0*/  IMAD.MOV.U32 R16, RZ, RZ, R14 ;  /* 0x000000ffff107224 */ /* 0x001fe400078e000e */
[----:B------:R-:W-:Y:S01]  /*282d0*/  IMAD.MOV.U32 R17, RZ, RZ, R15 ;  /* 0x000000ffff117224 */ /* 0x000fe200078e000f */
[----:B------:R-:W2:Y:S04]  /*282e0*/  LDL.LU R14, [R1+0xf6c] ;  /* 0x000f6c00010e7983 */ /* 0x000ea80000300800 */
[----:B------:R-:W3:Y:S01]  /*282f0*/  LDL.LU R15, [R1+0xf68] ;  /* 0x000f6800010f7983 */ /* 0x000ee20000300800 */
[----:B------:R-:W-:-:S02]  /*28300*/  IMAD.MOV.U32 R18, RZ, RZ, R7 ;  /* 0x000000ffff127224 */ /* 0x000fc400078e0007 */
[----:B------:R-:W-:Y:S01]  /*28310*/  IMAD.MOV.U32 R19, RZ, RZ, R6 ;  /* 0x000000ffff137224 */ /* 0x000fe200078e0006 */
[----:B------:R-:W4:Y:S04]  /*28320*/  LDL.LU R7, [R1+0xf64] ;  /* 0x000f640001077983 */ /* 0x000f280000300800 */
[----:B------:R-:W4:Y:S04]  /*28330*/  LDL.LU R6, [R1+0xf60] ;  /* 0x000f600001067983 */ /* 0x000f280000300800 */
[----:B------:R0:W-:Y:S04]  /*28340*/  STL.64 [R1+0xf28], R18 ;  /* 0x000f281201007387 */ /* 0x0001e80000100a00 */
[----:B------:R1:W-:Y:S01]  /*28350*/  STL.64 [R1+0xf20], R16 ;  /* 0x000f201001007387 */ /* 0x0003e20000100a00 */
[----:B------:R-:W-:-:S02]  /*28360*/  F2FP.F16.E4M3.UNPACK_B R2, R13 ;  /* 0x0000000dff02723e */ /* 0x000fc400020006ff */
[----:B------:R-:W-:Y:S01]  /*28370*/  F2FP.F16.E4M3.UNPACK_B R3, R12 ;  /* 0x0000000cff03723e */ /* 0x000fe200020006ff */
[----:B0-----:R-:W-:Y:S02]  /*28380*/  IMAD.MOV.U32 R18, RZ, RZ, R29 ;  /* 0x000000ffff127224 */ /* 0x001fe400078e001d */
[----:B------:R-:W-:Y:S02]  /*28390*/  IMAD.MOV.U32 R19, RZ, RZ, R28 ;  /* 0x000000ffff137224 */ /* 0x000fe400078e001c */
[----:B-1----:R-:W-:Y:S02]  /*283a0*/  IMAD.MOV.U32 R16, RZ, RZ, R4 ;  /* 0x000000ffff107224 */ /* 0x002fe400078e0004 */
[----:B------:R-:W-:Y:S01]  /*283b0*/  IMAD.MOV.U32 R17, RZ, RZ, R5 ;  /* 0x000000ffff117224 */ /* 0x000fe200078e0005 */
[----:B------:R-:W4:Y:S04]  /*283c0*/  LDL.LU R4, [R1+0xf5c] ;  /* 0x000f5c0001047983 */ /* 0x000f280000300800 */
[----:B------:R-:W4:Y:S04]  /*283d0*/  LDL.LU R5, [R1+0xf58] ;  /* 0x000f580001057983 */ /* 0x000f280000300800 */
[----:B------:R2:W-:Y:S04]  /*283e0*/  STL.64 [R1+0xf38], R18 ;  /* 0x000f381201007387 */ /* 0x0005e80000100a00 */
[----:B------:R4:W-:Y:S01]  /*283f0*/  STL.64 [R1+0xf30], R16 ;  /* 0x000f301001007387 */ /* 0x0009e20000100a00 */
[----:B--2---:R-:W-:-:S02]  /*28400*/  IMAD.MOV.U32 R19, RZ, RZ, R14 ;  /* 0x000000ffff137224 */ /* 0x004fc400078e000e */
[----:B---3--:R-:W-:Y:S02]  /*28410*/  IMAD.MOV.U32 R18, RZ, RZ, R15 ;  /* 0x000000ffff127224 */ /* 0x008fe400078e000f */
[----:B------:R-:W0:Y:S01]  /*28420*/  LDSM.16.M88.4 R12, [R0+UR5+0x7000] ;  /* 0x00700005000c783b */ /* 0x000e220008000200 */
[----:B----4-:R-:W-:Y:S02]  /*28430*/  IMAD.MOV.U32 R17, RZ, RZ, R7 ;  /* 0x000000ffff117224 */ /* 0x010fe400078e0007 */
[----:B------:R-:W-:Y:S02]  /*28440*/  IMAD.MOV.U32 R16, RZ, RZ, R6 ;  /* 0x000000ffff107224 */ /* 0x000fe400078e0006 */
[----:B------:R-:W2:Y:S04]  /*28450*/  LDL.LU R6, [R1+0xf54] ;  /* 0x000f540001067983 */ /* 0x000ea80000300800 */
[----:B------:R-:W2:Y:S04]  /*28460*/  LDL.LU R7, [R1+0xf50] ;  /* 0x000f500001077983 */ /* 0x000ea80000300800 */
[----:B------:R-:W3:Y:S04]  /*28470*/  LDL.LU R24, [R1+0x4c4] ;  /* 0x0004c40001187983 */ /* 0x000ee80000300800 */
[----:B------:R-:W4:Y:S04]  /*28480*/  LDL.LU R25, [R1+0x4d4] ;  /* 0x0004d40001197983 */ /* 0x000f280000300800 */
[----:B------:R-:W4:Y:S04]  /*28490*/  LDL.LU R28, [R1+0x4d0] ;  /* 0x0004d000011c7983 */ /* 0x000f280000300800 */
[----:B------:R-:W2:Y:S04]  /*284a0*/  LDL.LU R26, [R1+0x4cc] ;  /* 0x0004cc00011a7983 */ /* 0x000ea80000300800 */
[----:B------:R-:W2:Y:S04]  /*284b0*/  LDL.LU R29, [R1+0x4c8] ;  /* 0x0004c800011d7983 */ /* 0x000ea80000300800 */
[----:B------:R-:W2:Y:S04]  /*284c0*/  LDL.LU R27, [R1+0x4dc] ;  /* 0x0004dc00011b7983 */ /* 0x000ea80000300800 */
[----:B0-----:R-:W-:Y:S04]  /*284d0*/  STL.64 [R1+0x50], R12 ;  /* 0x0000500c01007387 */ /* 0x001fe80000100a00 */
[----:B------:R0:W-:Y:S01]  /*284e0*/  STL.64 [R1+0x58], R14 ;  /* 0x0000580e01007387 */ /* 0x0001e20000100a00 */
[----:B------:R-:W-:-:S02]  /*284f0*/  IMAD.MOV.U32 R22, RZ, RZ, R12 ;  /* 0x000000ffff167224 */ /* 0x000fc400078e000c */
[----:B------:R-:W-:Y:S01]  /*28500*/  IMAD.MOV.U32 R23, RZ, RZ, R13 ;  /* 0x000000ffff177224 */ /* 0x000fe200078e000d */
[----:B0-----:R-:W2:Y:S04]  /*28510*/  LDL.LU.64 R14, [R1+0xf48] ;  /* 0x000f4800010e7983 */ /* 0x001ea80000300a00 */
[----:B------:R-:W2:Y:S04]  /*28520*/  LDL.LU.64 R12, [R1+0xf40] ;  /* 0x000f4000010c7983 */ /* 0x000ea80000300a00 */
[----:B------:R-:W3:Y:S01]  /*28530*/  LDL.LU R0, [R1+0x4c0] ;  /* 0x0004c00001007983 */ /* 0x000ee20000300800 */
[----:B--2---:R-:W-:Y:S03]  /*28540*/  HMMA.16816.F32 R12, R8, R2, R12 ;  /* 0x00000002080c723c */ /* 0x004fe6000000180c */
[----:B------:R-:W2:Y:S04]  /*28550*/  LDL R2, [R1+0x90] ;  /* 0x0000900001027983 */ /* 0x000ea80000100800 */
[----:B------:R-:W3:-:S12]  /*28560*/  LDL R3, [R1+0x94] ;  /* 0x0000940001037983 */ /* 0x000ed80000100800 */
[----:B------:R0:W-:Y:S04]  /*28570*/  STL [R1+0xef0], R15 ;  /* 0x000ef00f01007387 */ /* 0x0001e80000100800 */
[----:B0-----:R-:W4:Y:S01]  /*28580*/  LDL.LU R15, [R1+0x4d8] ;  /* 0x0004d800010f7983 */ /* 0x001f220000300800 */
[----:B--2---:R-:W-:Y:S02]  /*28590*/  F2FP.F16.E4M3.UNPACK_B R2, R2 ;  /* 0x00000002ff02723e */ /* 0x004fe400020006ff */
[----:B---3--:R-:W-:-:S07]  /*285a0*/  F2FP.F16.E4M3.UNPACK_B R3, R3 ;  /* 0x00000003ff03723e */ /* 0x008fce00020006ff */
[----:B------:R-:W-:Y:S01]  /*285b0*/  HMMA.16816.F32 R4, R8, R2, R4 ;  /* 0x000000020804723c */ /* 0x000fe20000001804 */
[----:B------:R-:W2:Y:S04]  /*285c0*/  LDL R2, [R1+0x80] ;  /* 0x0000800001027983 */ /* 0x000ea80000100800 */
[----:B------:R-:W3:-:S14]  /*285d0*/  LDL R3, [R1+0x84] ;  /* 0x0000840001037983 */ /* 0x000edc0000100800 */
[----:B------:R0:W-:Y:S04]  /*285e0*/  STL [R1+0xeec], R4 ;  /* 0x000eec0401007387 */ /* 0x0001e80000100800 */
[----:B0-----:R-:W4:Y:S04]  /*285f0*/  LDL R4, [R1+0x74] ;  /* 0x0000740001047983 */ /* 0x001f280000100800 */
[----:B------:R0:W-:Y:S04]  /*28600*/  STL [R1+0xee8], R5 ;  /* 0x000ee80501007387 */ /* 0x0001e80000100800 */
[----:B0-----:R-:W4:Y:S04]  /*28610*/  LDL R5, [R1+0x70] ;  /* 0x0000700001057983 */ /* 0x001f280000100800 */
[----:B------:R-:W-:Y:S04]  /*28620*/  STL [R1+0xee4], R6 ;  /* 0x000ee40601007387 */ /* 0x000fe80000100800 */
[----:B------:R-:W-:Y:S01]  /*28630*/  STL [R1+0xee0], R7 ;  /* 0x000ee00701007387 */ /* 0x000fe20000100800 */
[----:B--2---:R-:W-:-:S02]  /*28640*/  F2FP.F16.E4M3.UNPACK_B R2, R2 ;  /* 0x00000002ff02723e */ /* 0x004fc400020006ff */
[----:B---3--:R-:W-:-:S07]  /*28650*/  F2FP.F16.E4M3.UNPACK_B R3, R3 ;  /* 0x00000003ff03723e */ /* 0x008fce00020006ff */
[----:B------:R-:W-:-:S15]  /*28660*/  HMMA.16816.F32 R16, R8, R2, R16 ;  /* 0x000000020810723c */ /* 0x000fde0000001810 */
[----:B------:R-:W-:-:S04]  /*28670*/  NOP ;  /* 0x0000000000007918 */ /* 0x000fc80000000000 */
[----:B------:R-:W-:Y:S04]  /*28680*/  STL.64 [R1+0x20], R16 ;  /* 0x0000201001007387 */ /* 0x000fe80000100a00 */
[----:B------:R0:W-:Y:S04]  /*28690*/  STL.64 [R1+0x28], R18 ;  /* 0x0000281201007387 */ /* 0x0001e80000100a00 */
[----:B0-----:R-:W2:Y:S04]  /*286a0*/  LDL.LU.64 R18, [R1+0xf38] ;  /* 0x000f380001127983 */ /* 0x001ea80000300a00 */
[----:B------:R-:W2:Y:S01]  /*286b0*/  LDL.LU.64 R16, [R1+0xf30] ;  /* 0x000f300001107983 */ /* 0x000ea20000300a00 */
[----:B----4-:R-:W-:-:S02]  /*286c0*/  F2FP.F16.E4M3.UNPACK_B R2, R5 ;  /* 0x00000005ff02723e */ /* 0x010fc400020006ff */
[----:B------:R-:W-:-:S07]  /*286d0*/  F2FP.F16.E4M3.UNPACK_B R3, R4 ;  /* 0x00000004ff03723e */ /* 0x000fce00020006ff */
[----:B--2---:R-:W-:-:S15]  /*286e0*/  HMMA.16816.F32 R16, R8, R2, R16 ;  /* 0x000000020810723c */ /* 0x004fde0000001810 */
[----:B------:R-:W-:-:S04]  /*286f0*/  NOP ;  /* 0x0000000000007918 */ /* 0x000fc80000000000 */
[----:B------:R-:W-:Y:S02]  /*28700*/  IMAD.MOV.U32 R6, RZ, RZ, R18 ;  /* 0x000000ffff067224 */ /* 0x000fe400078e0012 */
[----:B------:R-:W-:Y:S02]  /*28710*/  IMAD.MOV.U32 R7, RZ, RZ, R19 ;  /* 0x000000ffff077224 */ /* 0x000fe400078e0013 */
[----:B------:R-:W-:Y:S02]  /*28720*/  IMAD.MOV.U32 R4, RZ, RZ, R16 ;  /* 0x000000ffff047224 */ /* 0x000fe400078e0010 */
[----:B------:R-:W-:Y:S01]  /*28730*/  IMAD.MOV.U32 R5, RZ, RZ, R17 ;  /* 0x000000ffff057224 */ /* 0x000fe200078e0011 */
[----:B------:R-:W2:Y:S04]  /*28740*/  LDL.LU.64 R18, [R1+0xf28] ;  /* 0x000f280001127983 */ /* 0x000ea80000300a00 */
[----:B------:R-:W2:Y:S04]  /*28750*/  LDL.LU.64 R16, [R1+0xf20] ;  /* 0x000f200001107983 */ /* 0x000ea80000300a00 */
[----:B------:R-:W3:Y:S04]  /*28760*/  LDL R2, [R1+0x60] ;  /* 0x0000600001027983 */ /* 0x000ee80000100800 */
[----:B------:R-:W4:Y:S01]  /*28770*/  LDL R3, [R1+0x64] ;  /* 0x0000640001037983 */ /* 0x000f220000100800 */
[----:B------:R-:W-:-:S02]  /*28780*/  IMAD R0, R0, 0x100, R24 ;  /* 0x0000010000007824 */ /* 0x000fc400078e0218 */
[----:B------:R-:W-:Y:S02]  /*28790*/  IMAD R28, R28, 0x100, R25 ;  /* 0x000001001c1c7824 */ /* 0x000fe400078e0219 */
[----:B------:R-:W-:Y:S02]  /*287a0*/  IMAD R29, R29, 0x100, R26 ;  /* 0x000001001d1d7824 */ /* 0x000fe400078e021a */
[----:B------:R-:W-:Y:S01]  /*287b0*/  IMAD R15, R15, 0x100, R27 ;  /* 0x000001000f0f7824 */ /* 0x000fe200078e021b */
[----:B---3--:R-:W-:Y:S02]  /*287c0*/  F2FP.F16.E4M3.UNPACK_B R2, R2 ;  /* 0x00000002ff02723e */ /* 0x008fe400020006ff */
[----:B----4-:R-:W-:-:S07]  /*287d0*/  F2FP.F16.E4M3.UNPACK_B R3, R3 ;  /* 0x00000003ff03723e */ /* 0x010fce00020006ff */
[----:B--2---:R-:W-:Y:S01]  /*287e0*/  HMMA.16816.F32 R16, R8, R2, R16 ;  /* 0x000000020810723c */ /* 0x004fe20000001810 */
[----:B------:R-:W-:Y:S02]  /*287f0*/  F2FP.F16.E4M3.UNPACK_B R2, R22 ;  /* 0x00000016ff02723e */ /* 0x000fe400020006ff */
[----:B------:R-:W-:-:S15]  /*28800*/  F2FP.F16.E4M3.UNPACK_B R3, R23 ;  /* 0x00000017ff03723e */ /* 0x000fde00020006ff */
[----:B------:R-:W-:Y:S01]  /*28810*/  NOP ;  /* 0x0000000000007918 */ /* 0x000fe20000000000 */
[----:B------:R-:W-:Y:S04]  /*28820*/  STL.64 [R1+0x30], R16 ;  /* 0x0000301001007387 */ /* 0x000fe80000100a00 */
[----:B------:R0:W-:Y:S04]  /*28830*/  STL.64 [R1+0x38], R18 ;  /* 0x0000381201007387 */ /* 0x0001e80000100a00 */
[----:B0-----:R-:W2:Y:S04]  /*28840*/  LDL.LU.64 R18, [R1+0xf18] ;  /* 0x000f180001127983 */ /* 0x001ea80000300a00 */
[----:B------:R-:W2:Y:S04]  /*28850*/  LDL.LU.64 R16, [R1+0xf10] ;  /* 0x000f100001107983 */ /* 0x000ea80000300a00 */
[----:B------:R-:W3:Y:S04]  /*28860*/  LDL.LU R22, [R1+0xf08] ;  /* 0x000f080001167983 */ /* 0x000ee80000300800 */
[----:B------:R-:W3:Y:S04]  /*28870*/  LDL.LU R23, [R1+0xf04] ;  /* 0x000f040001177983 */ /* 0x000ee80000300800 */
[----:B------:R-:W4:Y:S04]  /*28880*/  LDL.LU R24, [R1+0xf00] ;  /* 0x000f000001187983 */ /* 0x000f280000300800 */
[----:B------:R-:W4:Y:S04]  /*28890*/  LDL.LU R25, [R1+0xefc] ;  /* 0x000efc0001197983 */ /* 0x000f280000300800 */
[----:B------:R-:W4:Y:S04]  /*288a0*/  LDL.LU R26, [R1+0xef8] ;  /* 0x000ef800011a7983 */ /* 0x000f280000300800 */
[----:B------:R-:W4:Y:S02]  /*288b0*/  LDL.LU R27, [R1+0xef4] ;  /* 0x000ef400011b7983 */ /* 0x000f240000300800 */
[----:B----4-:R-:W-:Y:S02]  /*288c0*/  HMMA.16816.F32 R24, R8, R2, R24 ;  /* 0x000000020818723c */ /* 0x010fe40000001818 */
[----:B------:R-:W4:Y:S04]  /*288d0*/  LDL.LU R2, [R1+0xe0] ;  /* 0x0000e00001027983 */ /* 0x000f280000300800 */
[----:B------:R-:W2:Y:S01]  /*288e0*/  LDL.LU R3, [R1+0xe4] ;  /* 0x0000e40001037983 */ /* 0x000ea20000300800 */
[----:B------:R-:W-:-:S02]  /*288f0*/  F2FP.F16.E4M3.UNPACK_B R8, R0 ;  /* 0x00000000ff08723e */ /* 0x000fc400020006ff */
[----:B------:R-:W-:-:S10]  /*28900*/  F2FP.F16.E4M3.UNPACK_B R10, R28 ;  /* 0x0000001cff0a723e */ /* 0x000fd400020006ff */
        /* <DEDUP_REMOVED lines=8> */
[----:B------:R-:W3:Y:S04]  /*28990*/  LDL.LU R0, [R1+0xd4] ;  /* 0x0000d40001007983 */ /* 0x000ee80000300800 */
[----:B------:R-:W3:Y:S01]  /*289a0*/  LDL.LU R28, [R1+0xd0] ;  /* 0x0000d000011c7983 */ /* 0x000ee20000300800 */
[----:B------:R-:W-:-:S03]  /*289b0*/  F2FP.F16.E4M3.UNPACK_B R11, R15 ;  /* 0x0000000fff0b723e */ /* 0x000fc600020006ff */
[----:B------:R-:W3:Y:S01]  /*289c0*/  LDL.LU R15, [R1+0xef0] ;  /* 0x000ef000010f7983 */ /* 0x000ee20000300800 */
[----:B------:R-:W-:Y:S02]  /*289d0*/  F2FP.F16.E4M3.UNPACK_B R9, R29 ;  /* 0x0000001dff09723e */ /* 0x000fe400020006ff */
[----:B----4-:R-:W-:Y:S02]  /*289e0*/  F2FP.F16.E4M3.UNPACK_B R2, R2.H1 ;  /* 0x00000002ff02723e */ /* 0x010fe400030006ff */
[----:B--2---:R-:W-:-:S07]  /*289f0*/  F2FP.F16.E4M3.UNPACK_B R3, R3.H1 ;  /* 0x00000003ff03723e */ /* 0x004fce00030006ff */
[----:B---3--:R-:W-:-:S15]  /*28a00*/  HMMA.16816.F32 R20, R8, R2, R20 ;  /* 0x000000020814723c */ /* 0x008fde0000001814 */
[----:B------:R-:W-:-:S04]  /*28a10*/  NOP ;  /* 0x0000000000007918 */ /* 0x000fc80000000000 */
[----:B------:R0:W-:Y:S04]  /*28a20*/  STL.64 [R1], R20 ;  /* 0x0000001401007387 */ /* 0x0001e80000100a00 */
[----:B------:R1:W-:Y:S01]  /*28a30*/  STL.64 [R1+0x8], R22 ;  /* 0x0000081601007387 */ /* 0x0003e20000100a00 */
[----:B------:R-:W-:Y:S02]  /*28a40*/  F2FP.F16.E4M3.UNPACK_B R3, R0.H1 ;  /* 0x00000000ff03723e */ /* 0x000fe400030006ff */
[----:B------:R-:W-:-:S07]  /*28a50*/  F2FP.F16.E4M3.UNPACK_B R2, R28.H1 ;  /* 0x0000001cff02723e */ /* 0x000fce00030006ff */
[----:B------:R-:W-:Y:S01]  /*28a60*/  HMMA.16816.F32 R16, R8, R2, R16 ;  /* 0x000000020810723c */ /* 0x000fe20000001810 */
[----:B------:R-:W-:Y:S02]  /*28a70*/  F2FP.F16.E4M3.UNPACK_B R2, R27.H1 ;  /* 0x0000001bff02723e */ /* 0x000fe400030006ff */
[----:B------:R-:W-:-:S07]  /*28a80*/  F2FP.F16.E4M3.UNPACK_B R3, R26.H1 ;  /* 0x0000001aff03723e */ /* 0x000fce00030006ff */
[----:B------:R-:W-:Y:S09]  /*28a90*/  HMMA.16816.F32 R12, R8, R2, R12 ;  /* 0x00000002080c723c */ /* 0x000ff2000000180c */
[----:B------:R-:W-:Y:S04]  /*28aa0*/  STL.64 [R1+0xeb0], R18 ;  /* 0x000eb01201007387 */ /* 0x000fe80000100a00 */
[----:B------:R2:W-:Y:S04]  /*28ab0*/  STL.64 [R1+0xea8], R16 ;  /* 0x000ea81001007387 */ /* 0x0005e80000100a00 */
[----:B0-----:R-:W3:Y:S04]  /*28ac0*/  LDL.LU R20, [R1+0x20] ;  /* 0x0000200001147983 */ /* 0x001ee80000300800 */
[----:B------:R-:W3:Y:S04]  /*28ad0*/  LDL.LU R21, [R1+0x24] ;  /* 0x0000240001157983 */ /* 0x000ee80000300800 */
[----:B-1----:R-:W3:Y:S04]  /*28ae0*/  LDL.LU R22, [R1+0x28] ;  /* 0x0000280001167983 */ /* 0x002ee80000300800 */
[----:B------:R-:W3:Y:S04]  /*28af0*/  LDL.LU R23, [R1+0x2c] ;  /* 0x00002c0001177983 */ /* 0x000ee80000300800 */
[----:B------:R-:W-:Y:S01]  /*28b00*/  STL [R1+0xeb8], R15 ;  /* 0x000eb80f01007387 */ /* 0x000fe20000100800 */
[----:B--2---:R-:W-:-:S02]  /*28b10*/  IMAD.MOV.U32 R16, RZ, RZ, R4 ;  /* 0x000000ffff107224 */ /* 0x004fc400078e0004 */
[----:B------:R-:W-:Y:S01]  /*28b20*/  IMAD.MOV.U32 R17, RZ, RZ, R5 ;  /* 0x000000ffff117224 */ /* 0x000fe200078e0005 */
[----:B------:R-:W2:Y:S04]  /*28b30*/  LDL.LU R4, [R1+0xeec] ;  /* 0x000eec0001047983 */ /* 0x000ea80000300800 */
[----:B------:R-:W2:Y:S01]  /*28b40*/  LDL.LU R5, [R1+0xee8] ;  /* 0x000ee80001057983 */ /* 0x000ea20000300800 */
[----:B------:R-:W-:Y:S02]  /*28b50*/  IMAD.MOV.U32 R18, RZ, RZ, R6 ;  /* 0x000000ffff127224 */ /* 0x000fe400078e0006 */
[----:B------:R-:W-:Y:S01]  /*28b60*/  IMAD.MOV.U32 R19, RZ, RZ, R7 ;  /* 0x000000ffff137224 */ /* 0x000fe200078e0007 */
[----:B------:R-:W2:Y:S04]  /*28b70*/  LDL.LU R6, [R1+0xee4] ;  /* 0x000ee40001067983 */ /* 0x000ea80000300800 */
[----:B------:R-:W2:Y:S01]  /*28b80*/  LDL.LU R7, [R1+0xee0] ;  /* 0x000ee00001077983 */ /* 0x000ea20000300800 */
[----:B------:R-:W-:-:S02]  /*28b90*/  F2FP.F16.E4M3.UNPACK_B R3, R24.H1 ;  /* 0x00000018ff03723e */ /* 0x000fc400030006ff */
[----:B------:R-:W-:Y:S01]  /*28ba0*/  F2FP.F16.E4M3.UNPACK_B R2, R25.H1 ;  /* 0x00000019ff02723e */ /* 0x000fe200030006ff */
[----:B------:R-:W4:Y:S04]  /*28bb0*/  LDL.LU R24, [R1+0xd64] ;  /* 0x000d640001187983 */ /* 0x000f280000300800 */
[----:B------:R-:W3:Y:S04]  /*28bc0*/  LDL.LU R0, [R1+0xd60] ;  /* 0x000d600001007983 */ /* 0x000ee80000300800 */
[----:B------:R-:W4:Y:S04]  /*28bd0*/  LDL.LU R25, [R1+0xd74] ;  /* 0x000d740001197983 */ /* 0x000f280000300800 */
[----:B------:R-:W3:Y:S04]  /*28be0*/  LDL.LU R28, [R1+0xd70] ;  /* 0x000d7000011c7983 */ /* 0x000ee80000300800 */
[----:B------:R-:W3:Y:S04]  /*28bf0*/  LDL.LU R26, [R1+0xd6c] ;  /* 0x000d6c00011a7983 */ /* 0x000ee80000300800 */
[----:B------:R-:W3:Y:S04]  /*28c00*/  LDL.LU R29, [R1+0xd68] ;  /* 0x000d6800011d7983 */ /* 0x000ee80000300800 */
[----:B------:R-:W3:Y:S01]  /*28c10*/  LDL.LU R27, [R1+0xd7c] ;  /* 0x000d7c00011b7983 */ /* 0x000ee20000300800 */
[----:B--2---:R-:W-:Y:S03]  /*28c20*/  HMMA.16816.F32 R4, R8, R2, R4 ;  /* 0x000000020804723c */ /* 0x004fe60000001804 */
[----:B---3--:R-:W-:Y:S04]  /*28c30*/  STL.64 [R1+0xed8], R26 ;  /* 0x000ed81a01007387 */ /* 0x008fe80000100a00 */
[----:B----4-:R0:W-:Y:S04]  /*28c40*/  STL.64 [R1+0xed0], R24 ;  /* 0x000ed01801007387 */ /* 0x0101e80000100a00 */
[----:B0-----:R-:W2:Y:S04]  /*28c50*/  LDL.LU R24, [R1+0x30] ;  /* 0x0000300001187983 */ /* 0x001ea80000300800 */
[----:B------:R-:W2:Y:S04]  /*28c60*/  LDL.LU R25, [R1+0x34] ;  /* 0x0000340001197983 */ /* 0x000ea80000300800 */
[----:B------:R-:W2:Y:S04]  /*28c70*/  LDL.LU R26, [R1+0x38] ;  /* 0x00003800011a7983 */ /* 0x000ea80000300800 */
[----:B------:R-:W2:Y:S04]  /*28c80*/  LDL.LU R27, [R1+0x3c] ;  /* 0x00003c00011b7983 */ /* 0x000ea80000300800 */
[----:B------:R-:W3:Y:S04]  /*28c90*/  LDL.LU R15, [R1+0xd78] ;  /* 0x000d7800010f7983 */ /* 0x000ee80000300800 */
[----:B------:R-:W4:Y:S04]  /*28ca0*/  LDL.LU R2, [R1+0x80] ;  /* 0x0000800001027983 */ /* 0x000f280000300800 */
[----:B------:R-:W2:Y:S04]  /*28cb0*/  LDL.LU R3, [R1+0x84] ;  /* 0x0000840001037983 */ /* 0x000ea80000300800 */
[----:B------:R0:W-:Y:S04]  /*28cc0*/  STL [R1+0xea0], R4 ;  /* 0x000ea00401007387 */ /* 0x0001e80000100800 */
[----:B0-----:R-:W3:Y:S04]  /*28cd0*/  LDL.LU R4, [R1+0x64] ;  /* 0x0000640001047983 */ /* 0x001ee80000300800 */
[----:B------:R0:W-:Y:S04]  /*28ce0*/  STL [R1+0xe9c], R5 ;  /* 0x000e9c0501007387 */ /* 0x0001e80000100800 */
[----:B0-----:R-:W3:Y:S04]  /*28cf0*/  LDL.LU R5, [R1+0x60] ;  /* 0x0000600001057983 */ /* 0x001ee80000300800 */
[----:B------:R0:W-:Y:S04]  /*28d00*/  STL [R1+0xe98], R6 ;  /* 0x000e980601007387 */ /* 0x0001e80000100800 */
[----:B0-----:R-:W3:Y:S04]  /*28d10*/  LDL.LU R6, [R1+0x74] ;  /* 0x0000740001067983 */ /* 0x001ee80000300800 */
[----:B------:R0:W-:Y:S04]  /*28d20*/  STL [R1+0xe94], R7 ;  /* 0x000e940701007387 */ /* 0x0001e80000100800 */
[----:B0-----:R-:W3:Y:S01]  /*28d30*/  LDL.LU R7, [R1+0x70] ;  /* 0x0000700001077983 */ /* 0x001ee20000300800 */
[----:B----4-:R-:W-:-:S02]  /*28d40*/  F2FP.F16.E4M3.UNPACK_B R2, R2.H1 ;  /* 0x00000002ff02723e */ /* 0x010fc400030006ff */
[----:B--2---:R-:W-:-:S07]  /*28d50*/  F2FP.F16.E4M3.UNPACK_B R3, R3.H1 ;  /* 0x00000003ff03723e */ /* 0x004fce00030006ff */
[----:B------:R-:W-:Y:S01]  /*28d60*/  HMMA.16816.F32 R20, R8, R2, R20 ;  /* 0x000000020814723c */ /* 0x000fe20000001814 */
[----:B---3--:R-:W-:Y:S02]  /*28d70*/  F2FP.F16.E4M3.UNPACK_B R3, R6.H1 ;  /* 0x00000006ff03723e */ /* 0x008fe400030006ff */
[----:B------:R-:W-:-:S07]  /*28d80*/  F2FP.F16.E4M3.UNPACK_B R2, R7.H1 ;  /* 0x00000007ff02723e */ /* 0x000fce00030006ff */
[----:B------:R-:W-:Y:S01]  /*28d90*/  HMMA.16816.F32 R16, R8, R2, R16 ;  /* 0x000000020810723c */ /* 0x000fe20000001810 */
[----:B------:R-:W-:Y:S02]  /*28da0*/  F2FP.F16.E4M3.UNPACK_B R2, R5.H1 ;  /* 0x00000005ff02723e */ /* 0x000fe400030006ff */
[----:B------:R-:W-:-:S07]  /*28db0*/  F2FP.F16.E4M3.UNPACK_B R3, R4.H1 ;  /* 0x00000004ff03723e */ /* 0x000fce00030006ff */
[----:B------:R-:W-:Y:S01]  /*28dc0*/  HMMA.16816.F32 R24, R8, R2, R24 ;  /* 0x000000020818723c */ /* 0x000fe20000001818 */
[----:B------:R-:W-:Y:S04]  /*28dd0*/  STL [R1+0xe90], R20 ;  /* 0x000e901401007387 */ /* 0x000fe80000100800 */
[----:B------:R-:W-:Y:S04]  /*28de0*/  STL [R1+0xe8c], R21 ;  /* 0x000e8c1501007387 */ /* 0x000fe80000100800 */
[----:B------:R0:W-:Y:S04]  /*28df0*/  STL [R1+0xe88], R22 ;  /* 0x000e881601007387 */ /* 0x0001e80000100800 */
[----:B------:R1:W-:Y:S04]  /*28e00*/  STL [R1+0xe84], R23 ;  /* 0x000e841701007387 */ /* 0x0003e80000100800 */
[----:B0-----:R-:W2:Y:S04]  /*28e10*/  LDL R22, [R1+0xec] ;  /* 0x0000ec0001167983 */ /* 0x001ea80000100800 */
[----:B-1----:R-:W3:Y:S04]  /*28e20*/  LDL R23, [R1+0xe8] ;  /* 0x0000e80001177983 */ /* 0x002ee80000100800 */
[----:B------:R0:W-:Y:S04]  /*28e30*/  STL.64 [R1+0x20], R16 ;  /* 0x0000201001007387 */ /* 0x0001e80000100a00 */
[----:B------:R1:W-:Y:S01]  /*28e40*/  STL.64 [R1+0x28], R18 ;  /* 0x0000281201007387 */ /* 0x0003e20000100a00 */
[----:B------:R-:W-:-:S02]  /*28e50*/  IMAD.MOV.U32 R6, RZ, RZ, R26 ;  /* 0x000000ffff067224 */ /* 0x000fc400078e001a */
[----:B------:R-:W-:Y:S02]  /*28e60*/  IMAD.MOV.U32 R7, RZ, RZ, R27 ;  /* 0x000000ffff077224 */ /* 0x000fe400078e001b */
[----:B------:R-:W-:Y:S02]  /*28e70*/  IMAD.MOV.U32 R4, RZ, RZ, R24 ;  /* 0x000000ffff047224 */ /* 0x000fe400078e0018 */
[----:B------:R-:W-:Y:S01]  /*28e80*/  IMAD.MOV.U32 R5, RZ, RZ, R25 ;  /* 0x000000ffff057224 */ /* 0x000fe200078e0019 */
[----:B0-----:R-:W4:Y:S04]  /*28e90*/  LDL.LU R16, [R1] ;  /* 0x0000000001107983 */ /* 0x001f280000300800 */
[----:B------:R-:W4:Y:S04]  /*28ea0*/  LDL.LU R17, [R1+0x4] ;  /* 0x0000040001117983 */ /* 0x000f280000300800 */
[----:B-1----:R-:W4:Y:S04]  /*28eb0*/  LDL.LU R18, [R1+0x8] ;  /* 0x0000080001127983 */ /* 0x002f280000300800 */
[----:B------:R-:W4:Y:S04]  /*28ec0*/  LDL.LU R19, [R1+0xc] ;  /* 0x00000c0001137983 */ /* 0x000f280000300800 */
[----:B------:R-:W2:Y:S04]  /*28ed0*/  LDL R21, [R1+0xd8] ;  /* 0x0000d80001157983 */ /* 0x000ea80000100800 */
[----:B------:R-:W2:Y:S04]  /*28ee0*/  LDL R20, [R1+0xdc] ;  /* 0x0000dc0001147983 */ /* 0x000ea80000100800 */
[----:B------:R-:W2:Y:S04]  /*28ef0*/  LDL.LU.64 R26, [R1+0xed8] ;  /* 0x000ed800011a7983 */ /* 0x000ea80000300a00 */
[----:B------:R-:W2:Y:S04]  /*28f00*/  LDL.LU.64 R24, [R1+0xed0] ;  /* 0x000ed00001187983 */ /* 0x000ea80000300a00 */
[----:B------:R-:W3:Y:S04]  /*28f10*/  LDL.LU R2, [R1+0x50] ;  /* 0x0000500001027983 */ /* 0x000ee80000300800 */
[----:B------:R-:W3:Y:S01]  /*28f20*/  LDL.LU R3, [R1+0x54] ;  /* 0x0000540001037983 */ /* 0x000ee20000300800 */
[----:B--2---:R-:W-:-:S02]  /*28f30*/  IMAD R0, R0, 0x100, R24 ;  /* 0x0000010000007824 */ /* 0x004fc400078e0218 */
[----:B------:R-:W-:Y:S01]  /*28f40*/  IMAD R28, R28, 0x100, R25 ;  /* 0x000001001c1c7824 */ /* 0x000fe200078e0219 */
[----:B------:R-:W2:Y:S04]  /*28f50*/  LDL.LU R24, [R1+0xec8] ;  /* 0x000ec80001187983 */ /* 0x000ea80000300800 */
[----:B------:R-:W2:Y:S01]  /*28f60*/  LDL.LU R25, [R1+0xec4] ;  /* 0x000ec40001197983 */ /* 0x000ea20000300800 */
[----:B------:R-:W-:Y:S02]  /*28f70*/  IMAD R29, R29, 0x100, R26 ;  /* 0x000001001d1d7824 */ /* 0x000fe400078e021a */
[----:B------:R-:W-:Y:S01]  /*28f80*/  IMAD R15, R15, 0x100, R27 ;  /* 0x000001000f0f7824 */ /* 0x000fe200078e021b */
[----:B------:R-:W2:Y:S04]  /*28f90*/  LDL.LU R26, [R1+0xec0] ;  /* 0x000ec000011a7983 */ /* 0x000ea80000300800 */
[----:B------:R-:W2:Y:S01]  /*28fa0*/  LDL.LU R27, [R1+0xebc] ;  /* 0x000ebc00011b7983 */ /* 0x000ea20000300800 */
[----:B---3--:R-:W-:-:S02]  /*28fb0*/  F2FP.F16.E4M3.UNPACK_B R2, R2.H1 ;  /* 0x00000002ff02723e */ /* 0x008fc400030006ff */
[----:B------:R-:W-:-:S07]  /*28fc0*/  F2FP.F16.E4M3.UNPACK_B R3, R3.H1 ;  /* 0x00000003ff03723e */ /* 0x000fce00030006ff */
[----:B--2---:R-:W-:Y:S01]  /*28fd0*/  HMMA.16816.F32 R24, R8, R2, R24 ;  /* 0x000000020818723c */ /* 0x004fe20000001818 */
[----:B------:R-:W-:Y:S02]  /*28fe0*/  F2FP.F16.E4M3.UNPACK_B R8, R0 ;  /* 0x00000000ff08723e */ /* 0x000fe400020006ff */
[----:B------:R-:W-:Y:S02]  /*28ff0*/  F2FP.F16.E4M3.UNPACK_B R10, R28 ;  /* 0x0000001cff0a723e */ /* 0x000fe400020006ff */
[----:B------:R-:W-:Y:S02]  /*29000*/  F2FP.F16.E4M3.UNPACK_B R9, R29 ;  /* 0x0000001dff09723e */ /* 0x000fe400020006ff */
[----:B------:R-:W-:Y:S02]  /*29010*/  F2FP.F16.E4M3.UNPACK_B R11, R15 ;  /* 0x0000000fff0b723e */ /* 0x000fe400020006ff */
[----:B------:R-:W-:Y:S02]  /*29020*/  F2FP.F16.E4M3.UNPACK_B R2, R23 ;  /* 0x00000017ff02723e */ /* 0x000fe400020006ff */
[----:B------:R-:W-:-:S07]  /*29030*/  F2FP.F16.E4M3.UNPACK_B R3, R22 ;  /* 0x00000016ff03723e */ /* 0x000fce00020006ff */
[----:B----4-:R-:W-:Y:S01]  /*29040*/  HMMA.16816.F32 R16, R8, R2, R16 ;  /* 0x000000020810723c */ /* 0x010fe20000001810 */
[----:B------:R0:W-:Y:S04]  /*29050*/  STL [R1+0xe7c], R24 ;  /* 0x000e7c1801007387 */ /* 0x0001e80000100800 */
[----:B0-----:R-:W2:Y:S04]  /*29060*/  LDL R24, [R1+0x9c] ;  /* 0x00009c0001187983 */ /* 0x001ea80000100800 */
[----:B------:R0:W-:Y:S04]  /*29070*/  STL [R1+0xe78], R25 ;  /* 0x000e781901007387 */ /* 0x0001e80000100800 */
[----:B0-----:R-:W3:Y:S04]  /*29080*/  LDL R25, [R1+0x98] ;  /* 0x0000980001197983 */ /* 0x001ee80000100800 */
[----:B------:R0:W-:Y:S04]  /*29090*/  STL [R1+0xe74], R26 ;  /* 0x000e741a01007387 */ /* 0x0001e80000100800 */
[----:B0-----:R-:W4:Y:S04]  /*290a0*/  LDL R26, [R1+0xac] ;  /* 0x0000ac00011a7983 */ /* 0x001f280000100800 */
[----:B------:R0:W-:Y:S04]  /*290b0*/  STL [R1+0xe70], R27 ;  /* 0x000e701b01007387 */ /* 0x0001e80000100800 */
[----:B0-----:R-:W2:Y:S04]  /*290c0*/  LDL R27, [R1+0xa8] ;  /* 0x0000a800011b7983 */ /* 0x001ea80000100800 */
[----:B------:R-:W2:Y:S04]  /*290d0*/  LDL.LU R15, [R1+0xeb8] ;  /* 0x000eb800010f7983 */ /* 0x000ea80000300800 */
[----:B------:R-:W-:Y:S04]  /*290e0*/  STL.64 [R1+0x30], R16 ;  /* 0x0000301001007387 */ /* 0x000fe80000100a00 */
[----:B------:R0:W-:Y:S04]  /*290f0*/  STL.64 [R1+0x38], R18 ;  /* 0x0000381201007387 */ /* 0x0001e80000100a00 */
[----:B0-----:R-:W2:Y:S04]  /*29100*/  LDL.LU.64 R18, [R1+0xeb0] ;  /* 0x000eb00001127983 */ /* 0x001ea80000300a00 */
[----:B------:R-:W2:Y:S01]  /*29110*/  LDL.LU.64 R16, [R1+0xea8] ;  /* 0x000ea80001107983 */ /* 0x000ea20000300a00 */
[----:B------:R-:W-:-:S02]  /*29120*/  F2FP.F16.E4M3.UNPACK_B R2, R21 ;  /* 0x00000015ff02723e */ /* 0x000fc400020006ff */
[----:B------:R-:W-:-:S07]  /*29130*/  F2FP.F16.E4M3.UNPACK_B R3, R20 ;  /* 0x00000014ff03723e */ /* 0x000fce00020006ff */
[----:B--2---:R-:W-:Y:S01]  /*29140*/  HMMA.16816.F32 R16, R8, R2, R16 ;  /* 0x000000020810723c */ /* 0x004fe20000001810 */
[----:B------:R-:W-:Y:S02]  /*29150*/  F2FP.F16.E4M3.UNPACK_B R2, R27 ;  /* 0x0000001bff02723e */ /* 0x000fe400020006ff */
[----:B----4-:R-:W-:-:S07]  /*29160*/  F2FP.F16.E4M3.UNPACK_B R3, R26 ;  /* 0x0000001aff03723e */ /* 0x010fce00020006ff */
[----:B------:R-:W-:Y:S09]  /*29170*/  HMMA.16816.F32 R12, R8, R2, R12 ;  /* 0x00000002080c723c */ /* 0x000ff2000000180c */
[----:B------:R-:W-:Y:S02]  /*29180*/  IMAD.MOV.U32 R20, RZ, RZ, R16 ;  /* 0x000000ffff147224 */ /* 0x000fe400078e0010 */
[----:B------:R-:W-:-:S02]  /*29190*/  IMAD.MOV.U32 R21, RZ, RZ, R17 ;  /* 0x000000ffff157224 */ /* 0x000fc400078e0011 */
[----:B------:R-:W-:Y:S02]  /*291a0*/  IMAD.MOV.U32 R16, RZ, RZ, R4 ;  /* 0x000000ffff107224 */ /* 0x000fe400078e0004 */
[----:B------:R-:W-:Y:S02]  /*291b0*/  IMAD.MOV.U32 R22, RZ, RZ, R18 ;  /* 0x000000ffff167224 */ /* 0x000fe400078e0012 */
[----:B------:R-:W-:Y:S02]  /*291c0*/  IMAD.MOV.U32 R17, RZ, RZ, R5 ;  /* 0x000000ffff117224 */ /* 0x000fe400078e0005 */
[----:B------:R-:W-:Y:S02]  /*291d0*/  IMAD.MOV.U32 R23, RZ, RZ, R19 ;  /* 0x000000ffff177224 */ /* 0x000fe400078e0013 */
[----:B------:R-:W-:Y:S01]  /*291e0*/  IMAD.MOV.U32 R18, RZ, RZ, R6 ;  /* 0x000000ffff127224 */ /* 0x000fe200078e0006 */
[----:B------:R0:W-:Y:S04]  /*291f0*/  STL.64 [R1], R12 ;  /* 0x0000000c01007387 */ /* 0x0001e80000100a00 */
[----:B------:R1:W-:Y:S04]  /*29200*/  STL.64 [R1+0x8], R14 ;  /* 0x0000080e01007387 */ /* 0x0003e80000100a00 */
[----:B------:R-:W2:Y:S04]  /*29210*/  LDL.LU R4, [R1+0xea0] ;  /* 0x000ea00001047983 */ /* 0x000ea80000300800 */
[----:B------:R-:W2:Y:S04]  /*29220*/  LDL.LU R5, [R1+0xe9c] ;  /* 0x000e9c0001057983 */ /* 0x000ea80000300800 */
[----:B------:R-:W2:Y:S01]  /*29230*/  LDL.LU R6, [R1+0xe98] ;  /* 0x000e980001067983 */ /* 0x000ea20000300800 */
[----:B------:R-:W-:-:S03]  /*29240*/  IMAD.MOV.U32 R19, RZ, RZ, R7 ;  /* 0x000000ffff137224 */ /* 0x000fc600078e0007 */
[----:B------:R-:W2:Y:S01]  /*29250*/  LDL.LU R7, [R1+0xe94] ;  /* 0x000e940001077983 */ /* 0x000ea20000300800 */
[----:B------:R-:W-:-:S03]  /*29260*/  F2FP.F16.E4M3.UNPACK_B R3, R24 ;  /* 0x00000018ff03723e */ /* 0x000fc600020006ff */
[----:B0-----:R-:W4:Y:S04]  /*29270*/  LDL.LU R12, [R1+0x20] ;  /* 0x00002000010c7983 */ /* 0x001f280000300800 */
[----:B------:R-:W4:Y:S04]  /*29280*/  LDL.LU R13, [R1+0x24] ;  /* 0x00002400010d7983 */ /* 0x000f280000300800 */
[----:B-1----:R-:W4:Y:S04]  /*29290*/  LDL.LU R14, [R1+0x28] ;  /* 0x00002800010e7983 */ /* 0x002f280000300800 */
[----:B------:R-:W4:Y:S04]  /*292a0*/  LDL.LU R15, [R1+0x2c] ;  /* 0x00002c00010f7983 */ /* 0x000f280000300800 */
[----:B------:R-:W4:Y:S04]  /*292b0*/  LDL.LU R0, [R1+0xd84] ;  /* 0x000d840001007983 */ /* 0x000f280000300800 */
[----:B------:R-:W4:Y:S01]  /*292c0*/  LDL.LU R24, [R1+0xd98] ;  /* 0x000d980001187983 */ /* 0x000f220000300800 */
[----:B---3--:R-:W-:-:S07]  /*292d0*/  F2FP.F16.E4M3.UNPACK_B R2, R25 ;  /* 0x00000019ff02723e */ /* 0x008fce00020006ff */
[----:B--2---:R-:W-:Y:S01]  /*292e0*/  HMMA.16816.F32 R4, R8, R2, R4 ;  /* 0x000000020804723c */ /* 0x004fe20000001804 */
[----:B----4-:R0:W-:Y:S04]  /*292f0*/  STL [R1+0xe80], R24 ;  /* 0x000e801801007387 */ /* 0x0101e80000100800 */
[----:B0-----:R-:W2:Y:S04]  /*29300*/  LDL.LU R24, [R1+0xd88] ;  /* 0x000d880001187983 */ /* 0x001ea80000300800 */
[----:B------:R-:W3:Y:S04]  /*29310*/  LDL.LU R28, [R1+0xd80] ;  /* 0x000d8000011c7983 */ /* 0x000ee80000300800 */
[----:B------:R-:W4:Y:S04]  /*29320*/  LDL.LU R25, [R1+0xd94] ;  /* 0x000d940001197983 */ /* 0x000f280000300800 */
[----:B------:R-:W4:Y:S04]  /*29330*/  LDL.LU R29, [R1+0xd90] ;  /* 0x000d9000011d7983 */ /* 0x000f280000300800 */
[----:B------:R-:W2:Y:S04]  /*29340*/  LDL.LU R26, [R1+0xd9c] ;  /* 0x000d9c00011a7983 */ /* 0x000ea80000300800 */
[----:B------:R-:W2:Y:S04]  /*29350*/  LDL.LU R27, [R1+0xd8c] ;  /* 0x000d8c00011b7983 */ /* 0x000ea80000300800 */
[----:B------:R-:W2:Y:S04]  /*29360*/  LDL R2, [R1+0x88] ;  /* 0x0000880001027983 */ /* 0x000ea80000100800 */
[----:B------:R-:W2:Y:S04]  /*29370*/  LDL R3, [R1+0x8c] ;  /* 0x00008c0001037983 */ /* 0x000ea80000100800 */
[----:B------:R-:W-:Y:S04]  /*29380*/  STL.64 [R1+0xe48], R6 ;  /* 0x000e480601007387 */ /* 0x000fe80000100a00 */
[----:B------:R0:W-:Y:S04]  /*29390*/  STL.64 [R1+0xe40], R4 ;  /* 0x000e400401007387 */ /* 0x0001e80000100a00 */
[----:B0-----:R-:W2:Y:S04]  /*293a0*/  LDL.LU R4, [R1] ;  /* 0x0000000001047983 */ /* 0x001ea80000300800 */
[----:B------:R-:W2:Y:S04]  /*293b0*/  LDL.LU R5, [R1+0x4] ;  /* 0x0000040001057983 */ /* 0x000ea80000300800 */
[----:B------:R-:W2:Y:S04]  /*293c0*/  LDL.LU R6, [R1+0x8] ;  /* 0x0000080001067983 */ /* 0x000ea80000300800 */
[----:B------:R-:W2:Y:S04]  /*293d0*/  LDL.LU R7, [R1+0xc] ;  /* 0x00000c0001077983 */ /* 0x000ea80000300800 */
[----:B--2---:R-:W-:Y:S04]  /*293e0*/  STL.64 [R1+0xe58], R6 ;  /* 0x000e580601007387 */ /* 0x004fe80000100a00 */
[----:B------:R0:W-:Y:S02]  /*293f0*/  STL.64 [R1+0xe50], R4 ;  /* 0x000e500401007387 */ /* 0x0001e40000100a00 */
[----:B0-----:R-:W-:-:S02]  /*29400*/  IMAD.MOV.U32 R4, RZ, RZ, R20 ;  /* 0x000000ffff047224 */ /* 0x001fc400078e0014 */
[----:B------:R-:W-:Y:S01]  /*29410*/  IMAD.MOV.U32 R5, RZ, RZ, R21 ;  /* 0x000000ffff057224 */ /* 0x000fe200078e0015 */
[----:B------:R-:W2:Y:S04]  /*29420*/  LDL.LU R20, [R1+0xe90] ;  /* 0x000e900001147983 */ /* 0x000ea80000300800 */
[----:B------:R-:W2:Y:S01]  /*29430*/  LDL.LU R21, [R1+0xe8c] ;  /* 0x000e8c0001157983 */ /* 0x000ea20000300800 */
[----:B------:R-:W-:Y:S02]  /*29440*/  IMAD.MOV.U32 R6, RZ, RZ, R22 ;  /* 0x000000ffff067224 */ /* 0x000fe400078e0016 */
[----:B------:R-:W-:Y:S01]  /*29450*/  IMAD.MOV.U32 R7, RZ, RZ, R23 ;  /* 0x000000ffff077224 */ /* 0x000fe200078e0017 */
[----:B------:R-:W2:Y:S04]  /*29460*/  LDL.LU R22, [R1+0xe88] ;  /* 0x000e880001167983 */ /* 0x000ea80000300800 */
[----:B------:R-:W2:Y:S01]  /*29470*/  LDL.LU R23, [R1+0xe84] ;  /* 0x000e840001177983 */ /* 0x000ea20000300800 */
[----:B------:R-:W-:-:S02]  /*29480*/  F2FP.F16.E4M3.UNPACK_B R2, R2 ;  /* 0x00000002ff02723e */ /* 0x000fc400020006ff */
[----:B------:R-:W-:Y:S01]  /*29490*/  F2FP.F16.E4M3.UNPACK_B R3, R3 ;  /* 0x00000003ff03723e */ /* 0x000fe200020006ff */
[----:B------:R-:W-:Y:S04]  /*294a0*/  STL.64 [R1+0xe68], R6 ;  /* 0x000e680601007387 */ /* 0x000fe80000100a00 */
[----:B------:R0:W-:Y:S04]  /*294b0*/  STL.64 [R1+0xe60], R4 ;  /* 0x000e600401007387 */ /* 0x0001e80000100a00 */
[----:B0-----:R-:W3:Y:S04]  /*294c0*/  LDL.LU R4, [R1+0x30] ;  /* 0x0000300001047983 */ /* 0x001ee80000300800 */
[----:B------:R-:W3:Y:S04]  /*294d0*/  LDL.LU R5, [R1+0x34] ;  /* 0x0000340001057983 */ /* 0x000ee80000300800 */
[----:B------:R-:W3:Y:S04]  /*294e0*/  LDL.LU R6, [R1+0x38] ;  /* 0x0000380001067983 */ /* 0x000ee80000300800 */
[----:B------:R-:W3:Y:S01]  /*294f0*/  LDL.LU R7, [R1+0x3c] ;  /* 0x00003c0001077983 */ /* 0x000ee20000300800 */
[----:B--2---:R-:W-:Y:S03]  /*29500*/  HMMA.16816.F32 R20, R8, R2, R20 ;  /* 0x000000020814723c */ /* 0x004fe60000001814 */
[----:B------:R-:W2:Y:S04]  /*29510*/  LDL R2, [R1+0x78] ;  /* 0x0000780001027983 */ /* 0x000ea80000100800 */
[----:B------:R-:W3:Y:S01]  /*29520*/  LDL R3, [R1+0x7c] ;  /* 0x00007c0001037983 */ /* 0x000ee20000100800 */
[----:B--2---:R-:W-:-:S02]  /*29530*/  F2FP.F16.E4M3.UNPACK_B R2, R2 ;  /* 0x00000002ff02723e */ /* 0x004fc400020006ff */
[----:B---3--:R-:W-:-:S07]  /*29540*/  F2FP.F16.E4M3.UNPACK_B R3, R3 ;  /* 0x00000003ff03723e */ /* 0x008fce00020006ff */
[----:B------:R-:W-:Y:S01]  /*29550*/  HMMA.16816.F32 R12, R8, R2, R12 ;  /* 0x00000002080c723c */ /* 0x000fe2000000180c */
[----:B------:R-:W2:Y:S04]  /*29560*/  LDL R2, [R1+0x68] ;  /* 0x0000680001027983 */ /* 0x000ea80000100800 */
[----:B------:R-:W3:Y:S01]  /*29570*/  LDL R3, [R1+0x6c] ;  /* 0x00006c0001037983 */ /* 0x000ee20000100800 */
[----:B------:R-:W-:Y:S01]  /*29580*/  IMAD R0, R0, 0x100, R24 ;  /* 0x0000010000007824 */ /* 0x000fe200078e0218 */
[----:B--2---:R-:W-:Y:S02]  /*29590*/  F2FP.F16.E4M3.UNPACK_B R2, R2 ;  /* 0x00000002ff02723e */ /* 0x004fe400020006ff */
[----:B---3--:R-:W-:-:S07]  /*295a0*/  F2FP.F16.E4M3.UNPACK_B R3, R3 ;  /* 0x00000003ff03723e */ /* 0x008fce00020006ff */
[----:B------:R-:W-:Y:S01]  /*295b0*/  HMMA.16816.F32 R16, R8, R2, R16 ;  /* 0x000000020810723c */ /* 0x000fe20000001810 */
[----:B------:R-:W2:Y:S04]  /*295c0*/  LDL R2, [R1+0x58] ;  /* 0x0000580001027983 */ /* 0x000ea80000100800 */
[----:B------:R-:W3:Y:S04]  /*295d0*/  LDL R3, [R1+0x5c] ;  /* 0x00005c0001037983 */ /* 0x000ee80000100800 */
[----:B------:R-:W2:Y:S01]  /*295e0*/  LDL.LU R24, [R1+0xe80] ;  /* 0x000e800001187983 */ /* 0x000ea20000300800 */
[----:B------:R-:W-:-:S02]  /*295f0*/  IMAD R27, R27, 0x100, R26 ;  /* 0x000001001b1b7824 */ /* 0x000fc400078e021a */
[----:B----4-:R-:W-:Y:S02]  /*29600*/  IMAD R29, R29, 0x100, R25 ;  /* 0x000001001d1d7824 */ /* 0x010fe400078e0219 */
[----:B--2---:R-:W-:Y:S02]  /*29610*/  IMAD R28, R28, 0x100, R24 ;  /* 0x000001001c1c7824 */ /* 0x004fe400078e0218 */
[----:B------:R-:W2:Y:S04]  /*29620*/  LDL.LU R24, [R1+0xe7c] ;  /* 0x000e7c0001187983 */ /* 0x000ea80000300800 */
[----:B------:R-:W2:Y:S04]  /*29630*/  LDL.LU R25, [R1+0xe78] ;  /* 0x000e780001197983 */ /* 0x000ea80000300800 */
[----:B------:R-:W2:Y:S04]  /*29640*/  LDL.LU R26, [R1+0xe74] ;  /* 0x000e7400011a7983 */ /* 0x000ea80000300800 */
[----:B------:R0:W-:Y:S04]  /*29650*/  STL [R1+0x20], R27 ;  /* 0x0000201b01007387 */ /* 0x0001e80000100800 */
[----:B0-----:R-:W2:Y:S01]  /*29660*/  LDL.LU R27, [R1+0xe70] ;  /* 0x000e7000011b7983 */ /* 0x001ea20000300800 */
[----:B------:R-:W-:-:S02]  /*29670*/  F2FP.F16.E4M3.UNPACK_B R2, R2 ;  /* 0x00000002ff02723e */ /* 0x000fc400020006ff */
[----:B---3--:R-:W-:-:S07]  /*29680*/  F2FP.F16.E4M3.UNPACK_B R3, R3 ;  /* 0x00000003ff03723e */ /* 0x008fce00020006ff */
[----:B--2---:R-:W-:Y:S01]  /*29690*/  HMMA.16816.F32 R24, R8, R2, R24 ;  /* 0x000000020818723c */ /* 0x004fe20000001818 */
[----:B------:R-:W2:Y:S04]  /*296a0*/  LDL.LU R2, [R1+0xe8] ;  /* 0x0000e80001027983 */ /* 0x000ea80000300800 */
[----:B------:R-:W3:Y:S04]  /*296b0*/  LDL.LU R3, [R1+0xec] ;  /* 0x0000ec0001037983 */ /* 0x000ee80000300800 */
[----:B------:R-:W4:Y:S01]  /*296c0*/  LDL.LU R11, [R1+0x20] ;  /* 0x00002000010b7983 */ /* 0x000f220000300800 */
[----:B------:R-:W-:-:S02]  /*296d0*/  F2FP.F16.E4M3.UNPACK_B R8, R0 ;  /* 0x00000000ff08723e */ /* 0x000fc400020006ff */
[----:B------:R-:W-:Y:S02]  /*296e0*/  F2FP.F16.E4M3.UNPACK_B R10, R28 ;  /* 0x0000001cff0a723e */ /* 0x000fe400020006ff */
[----:B------:R-:W-:Y:S01]  /*296f0*/  F2FP.F16.E4M3.UNPACK_B R9, R29 ;  /* 0x0000001dff09723e */ /* 0x000fe200020006ff */
[----:B------:R-:W4:Y:S04]  /*29700*/  LDL.LU R0, [R1+0x6c] ;  /* 0x00006c0001007983 */ /* 0x000f280000300800 */
[----:B------:R-:W4:Y:S04]  /*29710*/  LDL.LU R28, [R1+0x68] ;  /* 0x00006800011c7983 */ /* 0x000f280000300800 */
[----:B------:R-:W4:Y:S01]  /*29720*/  LDL.LU R29, [R1+0x7c] ;  /* 0x00007c00011d7983 */ /* 0x000f220000300800 */
[----:B--2---:R-:W-:-:S02]  /*29730*/  F2FP.F16.E4M3.UNPACK_B R2, R2.H1 ;  /* 0x00000002ff02723e */ /* 0x004fc400030006ff */
[----:B---3--:R-:W-:Y:S02]  /*29740*/  F2FP.F16.E4M3.UNPACK_B R3, R3.H1 ;  /* 0x00000003ff03723e */ /* 0x008fe400030006ff */
[----:B----4-:R-:W-:-:S07]  /*29750*/  F2FP.F16.E4M3.UNPACK_B R11, R11 ;  /* 0x0000000bff0b723e */ /* 0x010fce00020006ff */
[----:B------:R-:W-:-:S15]  /*29760*/  HMMA.16816.F32 R4, R8, R2, R4 ;  /* 0x000000020804723c */ /* 0x000fde0000001804 */
[----:B------:R-:W-:-:S04]  /*29770*/  NOP ;  /* 0x0000000000007918 */ /* 0x000fc80000000000 */
[----:B------:R-:W-:Y:S04]  /*29780*/  STL.64 [R1+0x190], R4 ;  /* 0x0001900401007387 */ /* 0x000fe80000100a00 */
[----:B------:R0:W-:Y:S04]  /*29790*/  STL.64 [R1+0x198], R6 ;  /* 0x0001980601007387 */ /* 0x0001e80000100a00 */
[----:B0-----:R-:W2:Y:S04]  /*297a0*/  LDL.LU.64 R6, [R1+0xe68] ;  /* 0x000e680001067983 */ /* 0x001ea80000300a00 */
[----:B------:R-:W2:Y:S04]  /*297b0*/  LDL.LU.64 R4, [R1+0xe60] ;  /* 0x000e600001047983 */ /* 0x000ea80000300a00 */
[----:B------:R-:W3:Y:S04]  /*297c0*/  LDL.LU R2, [R1+0xd8] ;  /* 0x0000d80001027983 */ /* 0x000ee80000300800 */
[----:B------:R-:W4:Y:S01]  /*297d0*/  LDL.LU R3, [R1+0xdc] ;  /* 0x0000dc0001037983 */ /* 0x000f220000300800 */
[----:B---3--:R-:W-:-:S02]  /*297e0*/  F2FP.F16.E4M3.UNPACK_B R2, R2.H1 ;  /* 0x00000002ff02723e */ /* 0x008fc400030006ff */
[----:B----4-:R-:W-:-:S07]  /*297f0*/  F2FP.F16.E4M3.UNPACK_B R3, R3.H1 ;  /* 0x00000003ff03723e */ /* 0x010fce00030006ff */
[----:B--2---:R-:W-:-:S15]  /*29800*/  HMMA.16816.F32 R4, R8, R2, R4 ;  /* 0x000000020804723c */ /* 0x004fde0000001804 */
        /* <DEDUP_REMOVED lines=21> */
[----:B------:R0:W-:Y:S04]  /*29960*/  STL.64 [R1+0x40], R4 ;  /* 0x0000400401007387 */ /* 0x0001e80000100a00 */
[----:B------:R1:W-:Y:S04]  /*29970*/  STL.64 [R1+0x48], R6 ;  /* 0x0000480601007387 */ /* 0x0003e80000100a00 */
[----:B0-----:R-:W2:Y:S04]  /*29980*/  LDL.LU R5, [R1+0x88] ;  /* 0x0000880001057983 */ /* 0x001ea80000300800 */
[----:B-1----:R-:W3:Y:S04]  /*29990*/  LDL.LU R6, [R1+0x8c] ;  /* 0x00008c0001067983 */ /* 0x002ee80000300800 */
[----:B------:R-:W4:Y:S01]  /*299a0*/  LDL.LU R7, [R1+0x78] ;  /* 0x0000780001077983 */ /* 0x000f220000300800 */
[----:B--2---:R-:W-:-:S02]  /*299b0*/  F2FP.F16.E4M3.UNPACK_B R2, R5.H1 ;  /* 0x00000005ff02723e */ /* 0x004fc400030006ff */
[----:B---3--:R-:W-:-:S07]  /*299c0*/  F2FP.F16.E4M3.UNPACK_B R3, R6.H1 ;  /* 0x00000006ff03723e */ /* 0x008fce00030006ff */
[----:B------:R-:W-:-:S15]  /*299d0*/  HMMA.16816.F32 R20, R8, R2, R20 ;  /* 0x000000020814723c */ /* 0x000fde0000001814 */
[----:B------:R-:W-:-:S04]  /*299e0*/  NOP ;  /* 0x0000000000007918 */ /* 0x000fc80000000000 */
[----:B------:R-:W-:Y:S04]  /*299f0*/  STL.64 [R1+0x10], R20 ;  /* 0x0000101401007387 */ /* 0x000fe80000100a00 */
[----:B------:R0:W-:Y:S04]  /*29a00*/  STL.64 [R1+0x18], R22 ;  /* 0x0000181601007387 */ /* 0x0001e80000100a00 */
[----:B0-----:R-:W2:Y:S04]  /*29a10*/  LDL.LU R22, [R1+0x58] ;  /* 0x0000580001167983 */ /* 0x001ea80000300800 */
[----:B------:R-:W3:Y:S01]  /*29a20*/  LDL.LU R23, [R1+0x5c] ;  /* 0x00005c0001177983 */ /* 0x000ee20000300800 */
[----:B----4-:R-:W-:-:S02]  /*29a30*/  F2FP.F16.E4M3.UNPACK_B R2, R7.H1 ;  /* 0x00000007ff02723e */ /* 0x010fc400030006ff */
[----:B------:R-:W-:Y:S02]  /*29a40*/  F2FP.F16.E4M3.UNPACK_B R3, R29.H1 ;  /* 0x0000001dff03723e */ /* 0x000fe400030006ff */
[----:B------:R-:W-:-:S05]  /*29a50*/  F2FP.F16.E4M3.UNPACK_B R4, R28.H1 ;  /* 0x0000001cff04723e */ /* 0x000fca00030006ff */
[----:B------:R-:W-:Y:S01]  /*29a60*/  HMMA.16816.F32 R12, R8, R2, R12 ;  /* 0x00000002080c723c */ /* 0x000fe2000000180c */
[----:B------:R-:W-:-:S07]  /*29a70*/  F2FP.F16.E4M3.UNPACK_B R5, R0.H1 ;  /* 0x00000000ff05723e */ /* 0x000fce00030006ff */
[----:B------:R-:W-:Y:S11]  /*29a80*/  HMMA.16816.F32 R16, R8, R4, R16 ;  /* 0x000000040810723c */ /* 0x000ff60000001810 */
[----:B------:R0:W-:Y:S04]  /*29a90*/  STL.64 [R1+0x30], R12 ;  /* 0x0000300c01007387 */ /* 0x0001e80000100a00 */
[----:B------:R1:W-:Y:S04]  /*29aa0*/  STL.64 [R1+0x38], R14 ;  /* 0x0000380e01007387 */ /* 0x0003e80000100a00 */
[----:B0-----:R-:W4:Y:S04]  /*29ab0*/  LDL.LU R12, [R1+0xcec] ;  /* 0x000cec00010c7983 */ /* 0x001f280000300800 */
[----:B------:R-:W4:Y:S04]  /*29ac0*/  LDL.LU R13, [R1+0x4e0] ;  /* 0x0004e000010d7983 */ /* 0x000f280000300800 */
        /* <DEDUP_REMOVED lines=9> */
[----:B------:R0:W-:Y:S04]  /*29b60*/  STL.64 [R1+0x20], R16 ;  /* 0x0000201001007387 */ /* 0x0001e80000100a00 */
[----:B------:R1:W-:Y:S04]  /*29b70*/  STL.64 [R1+0x28], R18 ;  /* 0x0000281201007387 */ /* 0x0003e80000100a00 */
[----:B0-----:R-:W4:Y:S04]  /*29b80*/  LDL.LU R16, [R1+0xcf8] ;  /* 0x000cf80001107983 */ /* 0x001f280000300800 */
[----:B------:R-:W4:Y:S04]  /*29b90*/  LDL.LU R17, [R1+0xcf4] ;  /* 0x000cf40001117983 */ /* 0x000f280000300800 */
[----:B-1----:R-:W4:Y:S04]  /*29ba0*/  LDL.LU R18, [R1+0xcf0] ;  /* 0x000cf00001127983 */ /* 0x002f280000300800 */
[----:B------:R-:W4:Y:S01]  /*29bb0*/  LDL.LU R19, [R1+0xd04] ;  /* 0x000d040001137983 */ /* 0x000f220000300800 */
[----:B--2---:R-:W-:-:S02]  /*29bc0*/  F2FP.F16.E4M3.UNPACK_B R2, R22.H1 ;  /* 0x00000016ff02723e */ /* 0x004fc400030006ff */
[----:B---3--:R-:W-:-:S07]  /*29bd0*/  F2FP.F16.E4M3.UNPACK_B R3, R23.H1 ;  /* 0x00000017ff03723e */ /* 0x008fce00030006ff */
[----:B------:R-:W-:Y:S01]  /*29be0*/  HMMA.16816.F32 R20, R8, R2, R24 ;  /* 0x000000020814723c */ /* 0x000fe20000001818 */
[----:B------:R-:W2:Y:S04]  /*29bf0*/  LDL.LU R26, [R1+0xd08] ;  /* 0x000d0800011a7983 */ /* 0x000ea80000300800 */
[----:B------:R-:W3:Y:S01]  /*29c00*/  LDL.LU R27, [R1+0x57c] ;  /* 0x00057c00011b7983 */ /* 0x000ee20000300800 */
[----:B------:R-:W-:-:S04]  /*29c10*/  USHF.L.U32 UR12, UR16, 0x7, URZ ;  /* 0x00000007100c7899 */ /* 0x000fc800080006ff */
[----:B------:R-:W-:-:S09]  /*29c20*/  USHF.R.S32.HI UR13, URZ, 0x1f, UR12 ;  /* 0x0000001fff0d7899 */ /* 0x000fd2000801140c */
[----:B------:R-:W-:Y:S04]  /*29c30*/  STL [R1+0xdb4], R20 ;  /* 0x000db41401007387 */ /* 0x000fe80000100800 */
[----:B------:R-:W-:Y:S04]  /*29c40*/  STL [R1+0xdb0], R21 ;  /* 0x000db01501007387 */ /* 0x000fe80000100800 */
[----:B------:R-:W-:Y:S04]  /*29c50*/  STL [R1+0xdac], R22 ;  /* 0x000dac1601007387 */ /* 0x000fe80000100800 */
[----:B------:R0:W-:Y:S01]  /*29c60*/  STL [R1+0xda8], R23 ;  /* 0x000da81701007387 */ /* 0x0001e20000100800 */
[----:B----4-:R-:W-:-:S02]  /*29c70*/  IADD3 R4, P6, PT, R4, UR12, RZ ;  /* 0x0000000c04047c10 */ /* 0x010fc4000ffde0ff */
[----:B------:R-:W-:Y:S02]  /*29c80*/  IADD3 R5, P0, PT, R5, UR12, RZ ;  /* 0x0000000c05057c10 */ /* 0x000fe4000ff1e0ff */
[----:B------:R-:W-:Y:S02]  /*29c90*/  IADD3.X R15, PT, PT, R15, UR13, RZ, P6, !PT ;  /* 0x0000000d0f0f7c10 */ /* 0x000fe4000b7fe4ff */
[----:B------:R-:W-:Y:S02]  /*29ca0*/  IADD3 R6, P6, PT, R6, UR12, RZ ;  /* 0x0000000c06067c10 */ /* 0x000fe4000ffde0ff */
[----:B------:R-:W-:Y:S02]  /*29cb0*/  IADD3 R16, P1, PT, R16, UR12, RZ ;  /* 0x0000000c10107c10 */ /* 0x000fe4000ff3e0ff */
[----:B------:R-:W-:Y:S02]  /*29cc0*/  IADD3 R17, P2, PT, R17, UR12, RZ ;  /* 0x0000000c11117c10 */ /* 0x000fe4000ff5e0ff */
[----:B------:R-:W-:-:S02]  /*29cd0*/  IADD3 R18, P3, PT, R18, UR12, RZ ;  /* 0x0000000c12127c10 */ /* 0x000fc4000ff7e0ff */
[----:B------:R-:W-:Y:S02]  /*29ce0*/  IADD3.X R7, PT, PT, R7, UR13, RZ, P0, !PT ;  /* 0x0000000d07077c10 */ /* 0x000fe400087fe4ff */
[----:B--2---:R-:W-:Y:S02]  /*29cf0*/  IADD3 R26, P4, PT, R26, UR12, RZ ;  /* 0x0000000c1a1a7c10 */ /* 0x004fe4000ff9e0ff */
[----:B---3--:R-:W-:-:S03]  /*29d00*/  IADD3 R27, P5, PT, R27, UR12, RZ ;  /* 0x0000000c1b1b7c10 */ /* 0x008fc6000ffbe0ff */
[----:B------:R-:W-:Y:S04]  /*29d10*/  STL [R1+0xd08], R26 ;  /* 0x000d081a01007387 */ /* 0x000fe80000100800 */
[----:B------:R-:W-:Y:S04]  /*29d20*/  STL [R1+0x57c], R27 ;  /* 0x00057c1b01007387 */ /* 0x000fe80000100800 */
[----:B------:R-:W-:Y:S01]  /*29d30*/  STL [R1+0xd00], R4 ;  /* 0x000d000401007387 */ /* 0x000fe20000100800 */
[----:B------:R-:W-:-:S03]  /*29d40*/  IADD3.X R19, PT, PT, R19, UR13, RZ, P4, !PT ;  /* 0x0000000d13137c10 */ /* 0x000fc6000a7fe4ff */
[----:B------:R-:W-:Y:S01]  /*29d50*/  STL [R1+0xcfc], R5 ;  /* 0x000cfc0501007387 */ /* 0x000fe20000100800 */
[----:B------:R-:W-:-:S03]  /*29d60*/  IADD3 R12, P4, PT, R12, UR12, RZ ;  /* 0x0000000c0c0c7c10 */ /* 0x000fc6000ff9e0ff */
[----:B------:R-:W-:Y:S01]  /*29d70*/  STL [R1+0xcf8], R16 ;  /* 0x000cf81001007387 */ /* 0x000fe20000100800 */
[----:B------:R-:W-:-:S03]  /*29d80*/  IADD3.X R13, PT, PT, R13, UR13, RZ, P5, !PT ;  /* 0x0000000d0d0d7c10 */ /* 0x000fc6000affe4ff */
[----:B------:R-:W-:Y:S01]  /*29d90*/  STL [R1+0xcf4], R17 ;  /* 0x000cf41101007387 */ /* 0x000fe20000100800 */
[----:B------:R-:W-:-:S03]  /*29da0*/  IADD3 R14, P5, PT, R14, UR12, RZ ;  /* 0x0000000c0e0e7c10 */ /* 0x000fc6000ffbe0ff */
        /* <DEDUP_REMOVED lines=8> */
[----:B0-----:R-:W2:Y:S01]  /*29e30*/  LDL.LU R23, [R1+0x568] ;  /* 0x0005680001177983 */ /* 0x001ea20000300800 */
[----:B------:R-:W-:-:S02]  /*29e40*/  IADD3 R29, P0, PT, R29, UR12, RZ ;  /* 0x0000000c1d1d7c10 */ /* 0x000fc4000ff1e0ff */
[----:B------:R-:W-:-:S03]  /*29e50*/  IADD3.X R28, PT, PT, R28, UR13, RZ, P1, !PT ;  /* 0x0000000d1c1c7c10 */ /* 0x000fc60008ffe4ff */
[----:B------:R-:W-:Y:S04]  /*29e60*/  STL [R1+0xcd8], R29 ;  /* 0x000cd81d01007387 */ /* 0x000fe80000100800 */
[----:B--2---:R0:W-:Y:S04]  /*29e70*/  STL [R1+0xe38], R23 ;  /* 0x000e381701007387 */ /* 0x0041e80000100800 */
[----:B------:R-:W-:Y:S04]  /*29e80*/  STL [R1+0x570], R28 ;  /* 0x0005701c01007387 */ /* 0x000fe80000100800 */
[----:B0-----:R-:W2:Y:S01]  /*29e90*/  LDL.LU R23, [R1+0xcc8] ;  /* 0x000cc80001177983 */ /* 0x001ea20000300800 */
[----:B------:R-:W-:-:S05]  /*29ea0*/  IADD3 R0, P1, PT, R0, UR12, RZ ;  /* 0x0000000c00007c10 */ /* 0x000fca000ff3e0ff */
[----:B------:R-:W-:Y:S04]  /*29eb0*/  STL [R1+0xcd0], R0 ;  /* 0x000cd00001007387 */ /* 0x000fe80000100800 */
[----:B--2---:R0:W-:Y:S04]  /*29ec0*/  STL [R1+0xe3c], R23 ;  /* 0x000e3c1701007387 */ /* 0x0041e80000100800 */
[----:B0-----:R-:W2:Y:S04]  /*29ed0*/  LDL.LU R23, [R1+0x56c] ;  /* 0x00056c0001177983 */ /* 0x001ea80000300800 */
[----:B------:R-:W3:Y:S04]  /*29ee0*/  LDL.LU R22, [R1+0xcc0] ;  /* 0x000cc00001167983 */ /* 0x000ee80000300800 */
[----:B------:R-:W4:Y:S04]  /*29ef0*/  LDL.LU R21, [R1+0x564] ;  /* 0x0005640001157983 */ /* 0x000f280000300800 */
        /* <DEDUP_REMOVED lines=26> */
[----:B--2---:R-:W-:-:S05]  /*2a0a0*/  IADD3.X R23, PT, PT, R23, UR13, RZ, P2, !PT ;  /* 0x0000000d17177c10 */ /* 0x004fca00097fe4ff */
[----:B------:R0:W-:Y:S04]  /*2a0b0*/  STL [R1+0x56c], R23 ;  /* 0x00056c1701007387 */ /* 0x0001e80000100800 */
[----:B0-----:R-:W2:Y:S02]  /*2a0c0*/  LDL.LU R23, [R1+0xe3c] ;  /* 0x000e3c0001177983 */ /* 0x001ea40000300800 */
[----:B--2---:R-:W-:-:S05]  /*2a0d0*/  IADD3 R23, P2, PT, R23, UR12, RZ ;  /* 0x0000000c17177c10 */ /* 0x004fca000ff5e0ff */
[----:B------:R0:W-:Y:S04]  /*2a0e0*/  STL [R1+0xcc8], R23 ;  /* 0x000cc81701007387 */ /* 0x0001e80000100800 */
[----:B0-----:R-:W2:Y:S01]  /*2a0f0*/  LDL.LU R23, [R1+0xe38] ;  /* 0x000e380001177983 */ /* 0x001ea20000300800 */
[----:B----4-:R-:W-:Y:S02]  /*2a100*/  IADD3.X R21, PT, PT, R21, UR13, RZ, P4, !PT ;  /* 0x0000000d15157c10 */ /* 0x010fe4000a7fe4ff */
[----:B---3--:R-:W-:Y:S02]  /*2a110*/  IADD3 R20, P4, PT, R20, UR12, RZ ;  /* 0x0000000c14147c10 */ /* 0x008fe4000ff9e0ff */
[----:B------:R-:W-:Y:S02]  /*2a120*/  IADD3.X R8, PT, PT, R8, UR13, RZ, P5, !PT ;  /* 0x0000000d08087c10 */ /* 0x000fe4000affe4ff */
[----:B------:R-:W-:-:S02]  /*2a130*/  IADD3 R9, P5, PT, R9, UR12, RZ ;  /* 0x0000000c09097c10 */ /* 0x000fc4000ffbe0ff */
[----:B------:R-:W-:Y:S02]  /*2a140*/  IADD3.X R10, PT, PT, R10, UR13, RZ, P6, !PT ;  /* 0x0000000d0a0a7c10 */ /* 0x000fe4000b7fe4ff */
[----:B------:R-:W-:Y:S02]  /*2a150*/  IADD3 R11, P6, PT, R11, UR12, RZ ;  /* 0x0000000c0b0b7c10 */ /* 0x000fe4000ffde0ff */
[----:B------:R-:W-:Y:S02]  /*2a160*/  IADD3.X R2, PT, PT, R2, UR13, RZ, P0, !PT ;  /* 0x0000000d02027c10 */ /* 0x000fe400087fe4ff */
[----:B------:R-:W-:Y:S02]  /*2a170*/  IADD3 R3, P0, PT, R3, UR12, RZ ;  /* 0x0000000c03037c10 */ /* 0x000fe4000ff1e0ff */
        /* <DEDUP_REMOVED lines=14> */
[----:B--2---:R-:W-:Y:S02]  /*2a260*/  IADD3.X R23, PT, PT, R23, UR13, RZ, P3, !PT ;  /* 0x0000000d17177c10 */ /* 0x004fe40009ffe4ff */
[----:B------:R-:W-:-:S03]  /*2a270*/  IADD3 R22, P3, PT, R22, UR12, RZ ;  /* 0x0000000c16167c10 */ /* 0x000fc6000ff7e0ff */
        /* <DEDUP_REMOVED lines=29> */
[----:B------:R-:W-:-:S02]  /*2a450*/  IADD3.X R29, PT, PT, R29, UR13, RZ, P2, !PT ;  /* 0x0000000d1d1d7c10 */ /* 0x000fc400097fe4ff */
[----:B------:R-:W-:-:S03]  /*2a460*/  IADD3 R28, P2, PT, R28, UR12, RZ ;  /* 0x0000000c1c1c7c10 */ /* 0x000fc6000ff5e0ff */
[----:B------:R-:W-:Y:S04]  /*2a470*/  STL [R1+0xc8c], R29 ;  /* 0x000c8c1d01007387 */ /* 0x000fe80000100800 */
[----:B--2---:R0:W-:Y:S04]  /*2a480*/  STL [R1+0xe30], R23 ;  /* 0x000e301701007387 */ /* 0x0041e80000100800 */
[----:B------:R-:W-:Y:S04]  /*2a490*/  STL [R1+0xc58], R28 ;  /* 0x000c581c01007387 */ /* 0x000fe80000100800 */
[----:B0-----:R-:W2:Y:S01]  /*2a4a0*/  LDL.LU R23, [R1+0xc7c] ;  /* 0x000c7c0001177983 */ /* 0x001ea20000300800 */
[----:B------:R-:W-:-:S05]  /*2a4b0*/  IADD3.X R0, PT, PT, R0, UR13, RZ, P3, !PT ;  /* 0x0000000d00007c10 */ /* 0x000fca0009ffe4ff */
        /* <DEDUP_REMOVED lines=31> */
[----:B--2---:R-:W-:-:S05]  /*2a6b0*/  IADD3 R23, P3, PT, R23, UR12, RZ ;  /* 0x0000000c17177c10 */ /* 0x004fca000ff7e0ff */
[----:B------:R0:W-:Y:S04]  /*2a6c0*/  STL [R1+0xc50], R23 ;  /* 0x000c501701007387 */ /* 0x0001e80000100800 */
[----:B0-----:R-:W2:Y:S02]  /*2a6d0*/  LDL.LU R23, [R1+0xe34] ;  /* 0x000e340001177983 */ /* 0x001ea40000300800 */
[----:B--2---:R-:W-:-:S05]  /*2a6e0*/  IADD3.X R23, PT, PT, R23, UR13, RZ, P4, !PT ;  /* 0x0000000d17177c10 */ /* 0x004fca000a7fe4ff */
[----:B------:R0:W-:Y:S04]  /*2a6f0*/  STL [R1+0xc7c], R23 ;  /* 0x000c7c1701007387 */ /* 0x0001e80000100800 */
[----:B0-----:R-:W2:Y:S01]  /*2a700*/  LDL.LU R23, [R1+0xe30] ;  /* 0x000e300001177983 */ /* 0x001ea20000300800 */
[----:B---3--:R-:W-:Y:S02]  /*2a710*/  IADD3.X R22, PT, PT, R22, UR13, RZ, P5, !PT ;  /* 0x0000000d16167c10 */ /* 0x008fe4000affe4ff */
[----:B----4-:R-:W-:Y:S02]  /*2a720*/  IADD3 R21, P5, PT, R21, UR12, RZ ;  /* 0x0000000c15157c10 */ /* 0x010fe4000ffbe0ff */
        /* <DEDUP_REMOVED lines=21> */
[----:B--2---:R-:W-:-:S05]  /*2a880*/  IADD3 R23, P4, PT, R23, UR12, RZ ;  /* 0x0000000c17177c10 */ /* 0x004fca000ff9e0ff */
        /* <DEDUP_REMOVED lines=1346> */
[----:B------:R-:W-:Y:S01]  /*2fcb0*/  IADD3.X R5, PT, PT, R5, UR13, RZ, P5, !PT ;  /* 0x0000000d05057c10 */ /* 0x000fe2000affe4ff */
[----:B------:R-:W-:Y:S01]  /*2fcc0*/  USHF.L.U32 UR7, UR10, 0x7, URZ ;  /* 0x000000070a077899 */ /* 0x000fe200080006ff */
        /* <DEDUP_REMOVED lines=80> */
[----:B0-----:R-:W2:Y:S01]  /*301d0*/  LDL.LU R20, [R1+0xdbc] ;  /* 0x000dbc0001147983 */ /* 0x001ea20000300800 */
[----:B------:R-:W-:-:S04]  /*301e0*/  UIADD3 UR5, UPT, UPT, UR11, 0x7f, URZ ;  /* 0x0000007f0b057890 */ /* 0x000fc8000fffe0ff */
[----:B------:R-:W-:Y:S01]  /*301f0*/  USHF.R.S32.HI UR6, URZ, 0x1f, UR5 ;  /* 0x0000001fff067899 */ /* 0x000fe20008011405 */
[----:B--2---:R-:W-:-:S05]  /*30200*/  IADD3.X R20, PT, PT, R20, UR13, RZ, P0, !PT ;  /* 0x0000000d14147c10 */ /* 0x004fca00087fe4ff */
[----:B------:R0:W-:Y:S04]  /*30210*/  STL [R1+0xd3c], R20 ;  /* 0x000d3c1401007387 */ /* 0x0001e80000100800 */
[----:B0-----:R-:W2:Y:S01]  /*30220*/  LDL.LU R20, [R1+0xdb8] ;  /* 0x000db80001147983 */ /* 0x001ea20000300800 */
[----:B------:R-:W-:Y:S02]  /*30230*/  ULEA.HI UR6, UR6, UR5, URZ, 0x7 ;  /* 0x0000000506067291 */ /* 0x000fe4000f8f38ff */
[----:B------:R-:W-:Y:S02]  /*30240*/  USHF.R.S32.HI UR5, URZ, 0x1f, UR7 ;  /* 0x0000001fff057899 */ /* 0x000fe40008011407 */
[----:B---3--:R-:W-:Y:S02]  /*30250*/  IADD3 R21, P5, PT, R21, UR7, RZ ;  /* 0x0000000715157c10 */ /* 0x008fe4000ffbe0ff */
[----:B------:R-:W-:-:S02]  /*30260*/  IADD3 R23, P0, PT, R23, UR7, RZ ;  /* 0x0000000717177c10 */ /* 0x000fc4000ff1e0ff */
[----:B------:R-:W-:Y:S02]  /*30270*/  IADD3 R8, P4, PT, R8, UR7, RZ ;  /* 0x0000000708087c10 */ /* 0x000fe4000ff9e0ff */
[----:B------:R-:W-:Y:S02]  /*30280*/  IADD3.X R9, PT, PT, R9, UR5, RZ, P2, !PT ;  /* 0x0000000509097c10 */ /* 0x000fe400097fe4ff */
[----:B------:R-:W-:Y:S02]  /*30290*/  IADD3 R10, P2, PT, R10, UR7, RZ ;  /* 0x000000070a0a7c10 */ /* 0x000fe4000ff5e0ff */
[----:B------:R-:W-:Y:S02]  /*302a0*/  IADD3.X R11, PT, PT, R11, UR5, RZ, P3, !PT ;  /* 0x000000050b0b7c10 */ /* 0x000fe40009ffe4ff */
[----:B------:R-:W-:Y:S02]  /*302b0*/  IADD3 R2, P3, PT, R2, UR7, RZ ;  /* 0x0000000702027c10 */ /* 0x000fe4000ff7e0ff */
[----:B------:R-:W-:-:S02]  /*302c0*/  IADD3.X R3, PT, PT, R3, UR5, RZ, P5, !PT ;  /* 0x0000000503037c10 */ /* 0x000fc4000affe4ff */
        /* <DEDUP_REMOVED lines=12> */
[----:B------:R-:W-:Y:S02]  /*30390*/  IADD3.X R7, PT, PT, R7, UR5, RZ, P4, !PT ;  /* 0x0000000507077c10 */ /* 0x000fe4000a7fe4ff */
[----:B------:R-:W-:Y:S02]  /*303a0*/  IADD3.X R29, PT, PT, R29, UR5, RZ, P2, !PT ;  /* 0x000000051d1d7c10 */ /* 0x000fe400097fe4ff */
[----:B------:R-:W-:Y:S02]  /*303b0*/  IADD3.X R0, PT, PT, R0, UR5, RZ, P5, !PT ;  /* 0x0000000500007c10 */ /* 0x000fe4000affe4ff */
[----:B------:R-:W-:Y:S01]  /*303c0*/  IADD3.X R28, PT, PT, R28, UR5, RZ, P3, !PT ;  /* 0x000000051c1c7c10 */ /* 0x000fe20009ffe4ff */
[----:B------:R-:W-:Y:S02]  /*303d0*/  UIADD3 UR4, UPT, UPT, UR4, 0x1, URZ ;  /* 0x0000000104047890 */ /* 0x000fe4000fffe0ff */
[----:B------:R-:W-:-:S04]  /*303e0*/  USHF.R.S32.HI UR6, URZ, 0x7, UR6 ;  /* 0x00000007ff067899 */ /* 0x000fc80008011406 */
[----:B------:R-:W-:Y:S01]  /*303f0*/  UISETP.NE.U32.AND UP0, UPT, UR4, UR6, UPT ;  /* 0x000000060400728c */ /* 0x000fe2000bf05070 */
[----:B--2---:R-:W-:Y:S02]  /*30400*/  IADD3.X R20, PT, PT, R20, UR5, RZ, P1, !PT ;  /* 0x0000000514147c10 */ /* 0x004fe40008ffe4ff */
[----:B----4-:R-:W-:-:S03]  /*30410*/  IADD3 R22, P1, PT, R22, UR7, RZ ;  /* 0x0000000716167c10 */ /* 0x010fc6000ff3e0ff */
[----:B------:R0:W-:Y:S01]  /*30420*/  STL [R1+0x54c], R20 ;  /* 0x00054c1401007387 */ /* 0x0001e20000100800 */
[----:B------:R-:W-:-:S03]  /*30430*/  IADD3.X R25, PT, PT, R25, UR5, RZ, P1, !PT ;  /* 0x0000000519197c10 */ /* 0x000fc60008ffe4ff */
[----:B0-----:R0:W5:Y:S04]  /*30440*/  LDL.LU R20, [R1+0xdb4] ;  /* 0x000db40001147983 */ /* 0x0011680000300800 */
[----:B------:R1:W-:Y:S01]  /*30450*/  STL [R1+0x560], R21 ;  /* 0x0005601501007387 */ /* 0x0003e20000100800 */
[----:B------:R-:W-:-:S03]  /*30460*/  IADD3 R26, P1, PT, R26, UR7, RZ ;  /* 0x000000071a1a7c10 */ /* 0x000fc6000ff3e0ff */
[----:B-1----:R0:W5:Y:S04]  /*30470*/  LDL.LU R21, [R1+0xdb0] ;  /* 0x000db00001157983 */ /* 0x0021680000300800 */
[----:B------:R1:W-:Y:S04]  /*30480*/  STL [R1+0x554], R22 ;  /* 0x0005541601007387 */ /* 0x0003e80000100800 */
[----:B-1----:R0:W5:Y:S04]  /*30490*/  LDL.LU R22, [R1+0xdac] ;  /* 0x000dac0001167983 */ /* 0x0021680000300800 */
[----:B------:R1:W-:Y:S04]  /*304a0*/  STL [R1+0x548], R23 ;  /* 0x0005481701007387 */ /* 0x0003e80000100800 */
[----:B-1----:R0:W5:Y:S04]  /*304b0*/  LDL.LU R23, [R1+0xda8] ;  /* 0x000da80001177983 */ /* 0x0021680000300800 */
[----:B------:R0:W-:Y:S04]  /*304c0*/  STL [R1+0x540], R8 ;  /* 0x0005400801007387 */ /* 0x0001e80000100800 */
        /* <DEDUP_REMOVED lines=13> */
[----:B------:R0:W-:Y:S01]  /*305a0*/  STL [R1+0x500], R18 ;  /* 0x0005001201007387 */ /* 0x0001e20000100800 */
[----:B------:R-:W-:-:S03]  /*305b0*/  IADD3.X R15, PT, PT, R15, UR5, RZ, P1, !PT ;  /* 0x000000050f0f7c10 */ /* 0x000fc60008ffe4ff */
        /* <DEDUP_REMOVED lines=10> */
[----:B------:R-:W-:Y:S05]  /*30660*/  BRA.U UP0, `(.L_x_2) ;  /* 0xfffffe8d00bc7547 */ /* 0x000fea000b83ffff */
.L_x_1:
[----:B-----5:R3:W-:Y:S01]  /*30670*/  STL [R1+0xdc8], R20 ;  /* 0x000dc81401007387 */ /* 0x0207e20000100800 */
[----:B------:R-:W4:Y:S01]  /*30680*/  S2UR UR5, SR_CgaCtaId ;  /* 0x00000000000579c3 */ /* 0x000f220000008800 */
[----:B------:R-:W-:Y:S01]  /*30690*/  UMOV UR4, 0x400 ;  /* 0x0000040000047882 */ /* 0x000fe20000000000 */
[----:B------:R-:W0:Y:S01]  /*306a0*/  LDCU UR6, c[0x0][0x3b4] ;  /* 0x00007680ff0677ac */ /* 0x000e220008000800 */
[----:B------:R-:W1:Y:S01]  /*306b0*/  LDCU.128 UR12, c[0x0][0x390] ;  /* 0x00007200ff0c77ac */ /* 0x000e620008000c00 */
[----:B---3--:R-:W3:Y:S04]  /*306c0*/  LDL.LU R20, [R1+0x190] ;  /* 0x0001900001147983 */ /* 0x008ee80000300800 */
[----:B0-----:R-:W3:Y:S04]  /*306d0*/  LDL.LU R3, [R1+0x194] ;  /* 0x0001940001037983 */ /* 0x001ee80000300800 */
[----:B------:R0:W-:Y:S04]  /*306e0*/  STL [R1+0xdc4], R21 ;  /* 0x000dc41501007387 */ /* 0x0001e80000100800 */
[----:B0-2---:R-:W2:Y:S04]  /*306f0*/  LDL.LU R21, [R1+0x198] ;  /* 0x0001980001157983 */ /* 0x005ea80000300800 */
[----:B------:R-:W2:Y:S04]  /*30700*/  LDL.LU R0, [R1+0x19c] ;  /* 0x00019c0001007983 */ /* 0x000ea80000300800 */
[----:B------:R0:W-:Y:S04]  /*30710*/  STL [R1+0xdc0], R22 ;  /* 0x000dc01601007387 */ /* 0x0001e80000100800 */
[----:B0-----:R-:W4:Y:S04]  /*30720*/  LDL.LU R22, [R1+0x180] ;  /* 0x0001800001167983 */ /* 0x001f280000300800 */
[----:B------:R-:W4:Y:S04]  /*30730*/  LDL.LU R2, [R1+0x184] ;  /* 0x0001840001027983 */ /* 0x000f280000300800 */
[----:B------:R0:W-:Y:S04]  /*30740*/  STL [R1+0xdbc], R23 ;  /* 0x000dbc1701007387 */ /* 0x0001e80000100800 */
[----:B0-----:R-:W4:Y:S04]  /*30750*/  LDL.LU R23, [R1+0x188] ;  /* 0x0001880001177983 */ /* 0x001f280000300800 */
[----:B------:R-:W4:Y:S04]  /*30760*/  LDL.LU R4, [R1+0x18c] ;  /* 0x00018c0001047983 */ /* 0x000f280000300800 */
[----:B------:R-:W4:Y:S04]  /*30770*/  LDL.LU R5, [R1+0x170] ;  /* 0x0001700001057983 */ /* 0x000f280000300800 */
        /* <DEDUP_REMOVED lines=20> */
[----:B---3--:R-:W-:-:S03]  /*308c0*/  F2FP.SATFINITE.E4M3.F32.PACK_AB_MERGE_C R3, R3, R20, RZ ;  /* 0x000000140303723e */ /* 0x008fc600048070ff */
[----:B------:R-:W3:Y:S01]  /*308d0*/  LDL.LU R20, [R1+0xdc8] ;  /* 0x000dc80001147983 */ /* 0x000ee20000300800 */
[----:B--2---:R-:W-:-:S03]  /*308e0*/  F2FP.SATFINITE.E4M3.F32.PACK_AB_MERGE_C R0, R0, R21, RZ ;  /* 0x000000150000723e */ /* 0x004fc600048070ff */
[----:B------:R-:W3:Y:S01]  /*308f0*/  LDL.LU R21, [R1+0xdc4] ;  /* 0x000dc40001157983 */ /* 0x000ee20000300800 */
[----:B----4-:R-:W-:-:S03]  /*30900*/  F2FP.SATFINITE.E4M3.F32.PACK_AB_MERGE_C R2, R2, R22, RZ ;  /* 0x000000160202723e */ /* 0x010fc600048070ff */
[----:B------:R-:W2:Y:S01]  /*30910*/  LDL.LU R22, [R1+0xdc0] ;  /* 0x000dc00001167983 */ /* 0x000ea20000300800 */
[----:B------:R-:W-:-:S03]  /*30920*/  F2FP.SATFINITE.E4M3.F32.PACK_AB_MERGE_C R4, R4, R23, RZ ;  /* 0x000000170404723e */ /* 0x000fc600048070ff */
[----:B------:R-:W2:Y:S01]  /*30930*/  LDL.LU R23, [R1+0xdbc] ;  /* 0x000dbc0001177983 */ /* 0x000ea20000300800 */
[----:B------:R-:W-:Y:S02]  /*30940*/  F2FP.SATFINITE.E4M3.F32.PACK_AB_MERGE_C R6, R6, R5, RZ ;  /* 0x000000050606723e */ /* 0x000fe400048070ff */
[----:B------:R-:W0:Y:S01]  /*30950*/  S2R R5, SR_TID.X ;  /* 0x0000000000057919 */ /* 0x000e220000002100 */
[----:B------:R-:W-:Y:S01]  /*30960*/  F2FP.SATFINITE.E4M3.F32.PACK_AB_MERGE_C R7, R7, R29, RZ ;  /* 0x0000001d0707723e */ /* 0x000fe200048070ff */
[----:B------:R-:W-:Y:S01]  /*30970*/  ULEA UR4, UR5, UR4, 0x18 ;  /* 0x0000000405047291 */ /* 0x000fe2000f8ec0ff */
[----:B------:R-:W-:Y:S02]  /*30980*/  F2FP.SATFINITE.E4M3.F32.PACK_AB_MERGE_C R8, R8, R28, RZ ;  /* 0x0000001c0808723e */ /* 0x000fe400048070ff */
[----:B------:R-:W-:Y:S01]  /*30990*/  F2FP.SATFINITE.E4M3.F32.PACK_AB_MERGE_C R9, R9, R27, RZ ;  /* 0x0000001b0909723e */ /* 0x000fe200048070ff */
[----:B------:R-:W1:Y:S01]  /*309a0*/  LDC R28, c[0x0][0x3b8] ;  /* 0x0000ee00ff1c7b82 */ /* 0x000e620000000800 */
[----:B------:R-:W-:-:S02]  /*309b0*/  F2FP.SATFINITE.E4M3.F32.PACK_AB_MERGE_C R10, R10, R26, RZ ;  /* 0x0000001a0a0a723e */ /* 0x000fc400048070ff */
[----:B------:R-:W4:Y:S04]  /*309c0*/  LDL.LU R26, [R1+0xda4] ;  /* 0x000da400011a7983 */ /* 0x000f280000300800 */
[----:B------:R-:W4:Y:S01]  /*309d0*/  LDL.LU R29, [R1+0xf0] ;  /* 0x0000f000011d7983 */ /* 0x000f220000300800 */
[----:B------:R-:W-:Y:S02]  /*309e0*/  LOP3.LUT R10, R10, 0xffff, RZ, 0xc0, !PT ;  /* 0x0000ffff0a0a7812 */ /* 0x000fe400078ec0ff */
[----:B------:R-:W-:Y:S02]  /*309f0*/  LOP3.LUT R3, R3, 0xffff, RZ, 0xc0, !PT ;  /* 0x0000ffff03037812 */ /* 0x000fe400078ec0ff */
[----:B------:R-:W-:Y:S02]  /*30a00*/  F2FP.SATFINITE.E4M3.F32.PACK_AB_MERGE_C R11, R11, R25, RZ ;  /* 0x000000190b0b723e */ /* 0x000fe400048070ff */
[----:B------:R-:W-:-:S02]  /*30a10*/  F2FP.SATFINITE.E4M3.F32.PACK_AB_MERGE_C R12, R12, R24, RZ ;  /* 0x000000180c0c723e */ /* 0x000fc400048070ff */
[----:B------:R-:W-:Y:S02]  /*30a20*/  LOP3.LUT R2, R2, 0xffff, RZ, 0xc0, !PT ;  /* 0x0000ffff02027812 */ /* 0x000fe400078ec0ff */
[----:B------:R-:W-:Y:S02]  /*30a30*/  LOP3.LUT R6, R6, 0xffff, RZ, 0xc0, !PT ;  /* 0x0000ffff06067812 */ /* 0x000fe400078ec0ff */
[----:B0-----:R-:W-:Y:S02]  /*30a40*/  LOP3.LUT R24, R5, 0x60, RZ, 0xc0, !PT ;  /* 0x0000006005187812 */ /* 0x001fe400078ec0ff */
[----:B------:R-:W-:Y:S02]  /*30a50*/  F2FP.SATFINITE.E4M3.F32.PACK_AB_MERGE_C R13, R13, R19, RZ ;  /* 0x000000130d0d723e */ /* 0x000fe400048070ff */
[----:B------:R-:W-:-:S04]  /*30a60*/  F2FP.SATFINITE.E4M3.F32.PACK_AB_MERGE_C R14, R14, R18, RZ ;  /* 0x000000120e0e723e */ /* 0x000fc800048070ff */
[----:B------:R-:W-:Y:S02]  /*30a70*/  LOP3.LUT R14, R14, 0xffff, RZ, 0xc0, !PT ;  /* 0x0000ffff0e0e7812 */ /* 0x000fe400078ec0ff */
[----:B------:R-:W-:Y:S02]  /*30a80*/  F2FP.SATFINITE.E4M3.F32.PACK_AB_MERGE_C R15, R15, R17, RZ ;  /* 0x000000110f0f723e */ /* 0x000fe400048070ff */
[----:B------:R-:W-:Y:S02]  /*30a90*/  LOP3.LUT R17, R12, 0xffff, RZ, 0xc0, !PT ;  /* 0x0000ffff0c117812 */ /* 0x000fe400078ec0ff */
[----:B------:R-:W-:Y:S02]  /*30aa0*/  LOP3.LUT R16, R16, 0x60, RZ, 0xc0, !PT ;  /* 0x0000006010107812 */ /* 0x000fe400078ec0ff */
[----:B------:R-:W-:Y:S02]  /*30ab0*/  PRMT R12, R14, 0x3340, R1 ;  /* 0x000033400e0c7816 */ /* 0x000fe40000000001 */
[----:B------:R-:W-:-:S02]  /*30ac0*/  PRMT R19, R10, 0x3340, R17 ;  /* 0x000033400a137816 */ /* 0x000fc40000000011 */
[----:B------:R-:W-:Y:S02]  /*30ad0*/  LOP3.LUT R0, R0, 0xffff, RZ, 0xc0, !PT ;  /* 0x0000ffff00007812 */ /* 0x000fe400078ec0ff */
[----:B------:R-:W-:Y:S02]  /*30ae0*/  LOP3.LUT R4, R4, 0xffff, RZ, 0xc0, !PT ;  /* 0x0000ffff04047812 */ /* 0x000fe400078ec0ff */
[----:B------:R-:W-:Y:S02]  /*30af0*/  LOP3.LUT R7, R7, 0xffff, RZ, 0xc0, !PT ;  /* 0x0000ffff07077812 */ /* 0x000fe400078ec0ff */
[----:B------:R-:W-:Y:S01]  /*30b00*/  PRMT R18, R6, 0x3340, R1 ;  /* 0x0000334006127816 */ /* 0x000fe20000000001 */
[----:B------:R-:W-:Y:S01]  /*30b10*/  IMAD R16, R24, 0x8, R16 ;  /* 0x0000000818107824 */ /* 0x000fe200078e0210 */
[----:B------:R-:W-:Y:S02]  /*30b20*/  LOP3.LUT R11, R11, 0xffff, RZ, 0xc0, !PT ;  /* 0x0000ffff0b0b7812 */ /* 0x000fe400078ec0ff */
[----:B------:R-:W-:-:S02]  /*30b30*/  LOP3.LUT R13, R13, 0xffff, RZ, 0xc0, !PT ;  /* 0x0000ffff0d0d7812 */ /* 0x000fc400078ec0ff */
[----:B------:R-:W-:Y:S02]  /*30b40*/  LOP3.LUT R15, R15, 0xffff, RZ, 0xc0, !PT ;  /* 0x0000ffff0f0f7812 */ /* 0x000fe400078ec0ff */
[----:B------:R-:W-:Y:S02]  /*30b50*/  PRMT R12, R19, 0x5410, R12 ;  /* 0x00005410130c7816 */ /* 0x000fe4000000000c */
[----:B------:R-:W-:Y:S02]  /*30b60*/  PRMT R19, R7, 0x3340, R1 ;  /* 0x0000334007137816 */ /* 0x000fe40000000001 */
[----:B------:R-:W-:Y:S02]  /*30b70*/  PRMT R24, R0, 0x3340, R4 ;  /* 0x0000334000187816 */ /* 0x000fe40000000004 */
[----:B------:R-:W-:Y:S02]  /*30b80*/  SHF.R.U32.HI R6, RZ, 0x8, R6 ;  /* 0x00000008ff067819 */ /* 0x000fe40000011606 */
[----:B------:R-:W-:-:S02]  /*30b90*/  PRMT R19, R24, 0x5410, R19 ;  /* 0x0000541018137816 */ /* 0x000fc40000000013 */
[----:B------:R-:W-:Y:S02]  /*30ba0*/  SHF.R.S32.HI R24, RZ, 0x4, R5 ;  /* 0x00000004ff187819 */ /* 0x000fe40000011405 */
[----:B------:R-:W-:Y:S02]  /*30bb0*/  LOP3.LUT R6, R6, 0xffff, RZ, 0xc0, !PT ;  /* 0x0000ffff06067812 */ /* 0x000fe400078ec0ff */
[----:B------:R-:W-:Y:S02]  /*30bc0*/  SHF.R.U32.HI R17, RZ, 0x8, R17 ;  /* 0x00000008ff117819 */ /* 0x000fe40000011611 */
[----:B------:R-:W-:Y:S02]  /*30bd0*/  SHF.R.U32.HI R10, RZ, 0x8, R10 ;  /* 0x00000008ff0a7819 */ /* 0x000fe4000001160a */
[----:B------:R-:W-:Y:S02]  /*30be0*/  SHF.R.U32.HI R14, RZ, 0x8, R14 ;  /* 0x00000008ff0e7819 */ /* 0x000fe4000001160e */
[----:B------:R-:W-:-:S02]  /*30bf0*/  SGXT R24, R24, 0x1 ;  /* 0x000000011818781a */ /* 0x000fc40000000200 */
[----:B------:R-:W-:Y:S02]  /*30c00*/  LOP3.LUT R17, R17, 0xffff, RZ, 0xc0, !PT ;  /* 0x0000ffff11117812 */ /* 0x000fe400078ec0ff */
[----:B------:R-:W-:Y:S02]  /*30c10*/  LOP3.LUT R10, R10, 0xffff, RZ, 0xc0, !PT ;  /* 0x0000ffff0a0a7812 */ /* 0x000fe400078ec0ff */
[----:B------:R-:W-:Y:S02]  /*30c20*/  LOP3.LUT R14, R14, 0xffff, RZ, 0xc0, !PT ;  /* 0x0000ffff0e0e7812 */ /* 0x000fe400078ec0ff */
[----:B------:R-:W-:Y:S02]  /*30c30*/  LOP3.LUT R25, R24, 0x420, RZ, 0xc0, !PT ;  /* 0x0000042018197812 */ /* 0x000fe400078ec0ff */
[----:B------:R-:W-:Y:S02]  /*30c40*/  SHF.R.U32.HI R0, RZ, 0x8, R0 ;  /* 0x00000008ff007819 */ /* 0x000fe40000011600 */
[----:B------:R-:W-:-:S02]  /*30c50*/  PRMT R10, R10, 0x3340, R17 ;  /* 0x000033400a0a7816 */ /* 0x000fc40000000011 */
[----:B------:R-:W-:Y:S02]  /*30c60*/  SHF.R.U32.HI R4, RZ, 0x8, R4 ;  /* 0x00000008ff047819 */ /* 0x000fe40000011604 */
[----:B------:R-:W-:Y:S02]  /*30c70*/  SHF.R.U32.HI R7, RZ, 0x8, R7 ;  /* 0x00000008ff077819 */ /* 0x000fe40000011607 */
[----:B------:R-:W-:Y:S02]  /*30c80*/  PRMT R17, R14, 0x3340, R1 ;  /* 0x000033400e117816 */ /* 0x000fe40000000001 */
[----:B------:R-:W-:Y:S02]  /*30c90*/  LOP3.LUT R4, R4, 0xffff, RZ, 0xc0, !PT ;  /* 0x0000ffff04047812 */ /* 0x000fe400078ec0ff */
[----:B---3--:R-:W-:Y:S02]  /*30ca0*/  F2FP.SATFINITE.E4M3.F32.PACK_AB_MERGE_C R20, R21, R20, RZ ;  /* 0x000000141514723e */ /* 0x008fe400048070ff */
[----:B------:R-:W-:-:S02]  /*30cb0*/  PRMT R21, R3, 0x3340, R2 ;  /* 0x0000334003157816 */ /* 0x000fc40000000002 */
[----:B------:R-:W-:Y:S02]  /*30cc0*/  SHF.R.U32.HI R3, RZ, 0x8, R3 ;  /* 0x00000008ff037819 */ /* 0x000fe40000011603 */
[----:B------:R-:W-:Y:S02]  /*30cd0*/  PRMT R18, R21, 0x5410, R18 ;  /* 0x0000541015127816 */ /* 0x000fe40000000012 */
[----:B------:R-:W-:Y:S02]  /*30ce0*/  SHF.R.U32.HI R2, RZ, 0x8, R2 ;  /* 0x00000008ff027819 */ /* 0x000fe40000011602 */
[----:B------:R-:W-:Y:S02]  /*30cf0*/  PRMT R21, R15, 0x3340, R1 ;  /* 0x000033400f157816 */ /* 0x000fe40000000001 */
[----:B------:R-:W-:Y:S02]  /*30d00*/  LOP3.LUT R2, R2, 0xffff, RZ, 0xc0, !PT ;  /* 0x0000ffff02027812 */ /* 0x000fe400078ec0ff */
[----:B------:R-:W-:-:S04]  /*30d10*/  LOP3.LUT R3, R3, 0xffff, RZ, 0xc0, !PT ;  /* 0x0000ffff03037812 */ /* 0x000fc800078ec0ff */
[----:B------:R-:W-:Y:S02]  /*30d20*/  PRMT R2, R3, 0x3340, R2 ;  /* 0x0000334003027816 */ /* 0x000fe40000000002 */
[----:B------:R-:W-:Y:S02]  /*30d30*/  PRMT R3, R6, 0x3340, R1 ;  /* 0x0000334006037816 */ /* 0x000fe40000000001 */
[----:B------:R-:W-:Y:S02]  /*30d40*/  LOP3.LUT R6, R5, 0xc, RZ, 0xc0, !PT ;  /* 0x0000000c05067812 */ /* 0x000fe400078ec0ff */
[----:B--2---:R-:W-:Y:S02]  /*30d50*/  F2FP.SATFINITE.E4M3.F32.PACK_AB_MERGE_C R22, R23, R22, RZ ;  /* 0x000000161716723e */ /* 0x004fe400048070ff */
[----:B------:R-:W-:-:S04]  /*30d60*/  PRMT R23, R11, 0x3340, R13 ;  /* 0x000033400b177816 */ /* 0x000fc8000000000d */
[----:B------:R-:W-:Y:S01]  /*30d70*/  PRMT R21, R23, 0x5410, R21 ;  /* 0x0000541017157816 */ /* 0x000fe20000000015 */
[----:B------:R-:W-:Y:S01]  /*30d80*/  IMAD.SHL.U32 R23, R5, 0x8, RZ ;  /* 0x0000000805177824 */ /* 0x000fe200078e00ff */
[----:B------:R-:W-:-:S04]  /*30d90*/  SHF.R.U32.HI R11, RZ, 0x8, R11 ;  /* 0x00000008ff0b7819 */ /* 0x000fc8000001160b */
[----:B------:R-:W-:Y:S02]  /*30da0*/  LOP3.LUT R23, R23, 0xf8, RZ, 0xc0, !PT ;  /* 0x000000f817177812 */ /* 0x000fe400078ec0ff */
[----:B------:R-:W-:Y:S02]  /*30db0*/  SHF.R.U32.HI R13, RZ, 0x8, R13 ;  /* 0x00000008ff0d7819 */ /* 0x000fe4000001160d */
[----:B------:R-:W-:Y:S01]  /*30dc0*/  SHF.R.U32.HI R15, RZ, 0x8, R15 ;  /* 0x00000008ff0f7819 */ /* 0x000fe2000001160f */
[----:B------:R-:W-:Y:S01]  /*30dd0*/  IMAD R14, R6, 0x100, R23 ;  /* 0x00000100060e7824 */ /* 0x000fe200078e0217 */
[----:B------:R-:W-:Y:S01]  /*30de0*/  LOP3.LUT R23, R0, 0xffff, RZ, 0xc0, !PT ;  /* 0x0000ffff00177812 */ /* 0x000fe200078ec0ff */
[----:B------:R-:W-:Y:S01]  /*30df0*/  IMAD R25, R6, 0x2, R25 ;  /* 0x0000000206197824 */ /* 0x000fe200078e0219 */
[----:B------:R-:W-:Y:S02]  /*30e00*/  LOP3.LUT R0, R7, 0xffff, RZ, 0xc0, !PT ;  /* 0x0000ffff07007812 */ /* 0x000fe400078ec0ff */
[----:B------:R-:W-:-:S02]  /*30e10*/  LOP3.LUT R13, R13, 0xffff, RZ, 0xc0, !PT ;  /* 0x0000ffff0d0d7812 */ /* 0x000fc400078ec0ff */
[----:B------:R-:W-:Y:S02]  /*30e20*/  LOP3.LUT R6, R11, 0xffff, RZ, 0xc0, !PT ;  /* 0x0000ffff0b067812 */ /* 0x000fe400078ec0ff */
[----:B------:R-:W-:Y:S02]  /*30e30*/  LOP3.LUT R24, R15, 0xffff, RZ, 0xc0, !PT ;  /* 0x0000ffff0f187812 */ /* 0x000fe400078ec0ff */
[----:B------:R-:W-:Y:S02]  /*30e40*/  PRMT R4, R23, 0x3340, R4 ;  /* 0x0000334017047816 */ /* 0x000fe40000000004 */
[----:B------:R-:W-:Y:S02]  /*30e50*/  PRMT R7, R0, 0x3340, R1 ;  /* 0x0000334000077816 */ /* 0x000fe40000000001 */
[----:B------:R-:W-:Y:S02]  /*30e60*/  PRMT R6, R6, 0x3340, R13 ;  /* 0x0000334006067816 */ /* 0x000fe4000000000d */
[----:B------:R-:W-:-:S02]  /*30e70*/  PRMT R13, R24, 0x3340, R1 ;  /* 0x00003340180d7816 */ /* 0x000fc40000000001 */
[----:B------:R-:W-:Y:S02]  /*30e80*/  PRMT R2, R2, 0x5410, R3 ;  /* 0x0000541002027816 */ /* 0x000fe40000000003 */
[----:B------:R-:W-:Y:S02]  /*30e90*/  PRMT R3, R10, 0x5410, R17 ;  /* 0x000054100a037816 */ /* 0x000fe40000000011 */
[----:B------:R-:W-:Y:S02]  /*30ea0*/  LOP3.LUT R20, R20, 0xffff, RZ, 0xc0, !PT ;  /* 0x0000ffff14147812 */ /* 0x000fe400078ec0ff */
[----:B------:R-:W-:Y:S02]  /*30eb0*/  LOP3.LUT R11, R8, 0xffff, RZ, 0xc0, !PT ;  /* 0x0000ffff080b7812 */ /* 0x000fe400078ec0ff */
[----:B------:R-:W-:Y:S02]  /*30ec0*/  PRMT R7, R4, 0x5410, R7 ;  /* 0x0000541004077816 */ /* 0x000fe40000000007 */
[----:B------:R-:W-:-:S02]  /*30ed0*/  LOP3.LUT R0, R9, 0xffff, RZ, 0xc0, !PT ;  /* 0x0000ffff09007812 */ /* 0x000fc400078ec0ff */
[----:B------:R-:W-:Y:S02]  /*30ee0*/  LOP3.LUT R25, R25, R16, RZ, 0x3c, !PT ;  /* 0x0000001019197212 */ /* 0x000fe400078e3cff */
[----:B------:R-:W-:Y:S02]  /*30ef0*/  PRMT R13, R6, 0x5410, R13 ;  /* 0x00005410060d7816 */ /* 0x000fe4000000000d */
[----:B------:R-:W-:Y:S02]  /*30f00*/  LOP3.LUT R22, R22, 0xffff, RZ, 0xc0, !PT ;  /* 0x0000ffff16167812 */ /* 0x000fe400078ec0ff */
[--C-:B------:R-:W-:Y:S02]  /*30f10*/  PRMT R17, R12, 0x4210, R20.reuse ;  /* 0x000042100c117816 */ /* 0x100fe40000000014 */
[----:B------:R-:W-:Y:S02]  /*30f20*/  PRMT R3, R3, 0x5210, R20 ;  /* 0x0000521003037816 */ /* 0x000fe40000000014 */
[--C-:B------:R-:W-:Y:S01]  /*30f30*/  PRMT R16, R18, 0x4210, R11.reuse ;  /* 0x0000421012107816 */ /* 0x100fe2000000000b */
[----:B------:R-:W-:Y:S01]  /*30f40*/  BAR.SYNC.DEFER_BLOCKING 0x0 ;  /* 0x0000000000007b1d */ /* 0x000fe20000010000 */
[----:B------:R-:W-:-:S02]  /*30f50*/  PRMT R2, R2, 0x5210, R11 ;  /* 0x0000521002027816 */ /* 0x000fc4000000000b */
[--C-:B------:R-:W-:Y:S02]  /*30f60*/  PRMT R20, R19, 0x4210, R0.reuse ;  /* 0x0000421013147816 */ /* 0x100fe40000000000 */
[----:B------:R-:W-:Y:S02]  /*30f70*/  PRMT R12, R7, 0x5210, R0 ;  /* 0x00005210070c7816 */ /* 0x000fe40000000000 */
[--C-:B------:R-:W-:Y:S02]  /*30f80*/  PRMT R21, R21, 0x4210, R22.reuse ;  /* 0x0000421015157816 */ /* 0x100fe40000000016 */
[----:B------:R-:W-:Y:S02]  /*30f90*/  LOP3.LUT R0, R25, 0x40, RZ, 0x3c, !PT ;  /* 0x0000004019007812 */ /* 0x000fe400078e3cff */
[----:B------:R-:W-:Y:S01]  /*30fa0*/  PRMT R13, R13, 0x5210, R22 ;  /* 0x000052100d0d7816 */ /* 0x000fe20000000016 */
[----:B------:R-:W-:Y:S04]  /*30fb0*/  STS.64 [R25+UR4], R16 ;  /* 0x0000001019007988 */ /* 0x000fe80008000a04 */
[----:B------:R4:W-:Y:S04]  /*30fc0*/  STS.64 [R25+UR4+0x80], R2 ;  /* 0x0000800219007988 */ /* 0x0009e80008000a04 */
[----:B------:R-:W-:Y:S04]  /*30fd0*/  STS.64 [R0+UR4+0x800], R20 ;  /* 0x0008001400007988 */ /* 0x000fe80008000a04 */
[----:B------:R-:W-:Y:S01]  /*30fe0*/  STS.64 [R0+UR4+0x880], R12 ;  /* 0x0008800c00007988 */ /* 0x000fe20008000a04 */
[--C-:B------:R-:W-:Y:S01]  /*30ff0*/  LOP3.LUT R6, R14, 0x60, R5.reuse, 0x78, !PT ;  /* 0x000000600e067812 */ /* 0x100fe200078e7805 */
[----:B------:R-:W-:Y:S06]  /*31000*/  BAR.SYNC.DEFER_BLOCKING 0x0 ;  /* 0x0000000000007b1d */ /* 0x000fec0000010000 */
[----:B------:R-:W0:Y:S04]  /*31010*/  LDS.64 R14, [R6+UR4] ;  /* 0x00000004060e7984 */ /* 0x000e280008000a00 */
[----:B------:R-:W2:Y:S04]  /*31020*/  LDS.64 R16, [R6+UR4+0x100] ;  /* 0x0001000406107984 */ /* 0x000ea80008000a00 */
[----:B------:R-:W3:Y:S01]  /*31030*/  LDS.64 R12, [R6+UR4+0x200] ;  /* 0x00020004060c7984 */ /* 0x000ee20008000a00 */
[----:B------:R-:W-:-:S02]  /*31040*/  SHF.R.U32.HI R8, RZ, 0x4, R5 ;  /* 0x00000004ff087819 */ /* 0x000fc40000011605 */
[----:B------:R-:W-:-:S04]  /*31050*/  SHF.R.U32.HI R5, RZ, 0x4, R5 ;  /* 0x00000004ff057819 */ /* 0x000fc80000011605 */
[C-C-:B----4-:R-:W-:Y:S02]  /*31060*/  LOP3.LUT R3, R29.reuse, 0xf8, R5.reuse, 0xfe, !PT ;  /* 0x000000f81d037812 */ /* 0x150fe400078efe05 */
[C---:B------:R-:W-:Y:S02]  /*31070*/  LOP3.LUT R2, R29.reuse, 0xb8, R5, 0xfe, !PT ;  /* 0x000000b81d027812 */ /* 0x040fe400078efe05 */
[----:B------:R-:W-:Y:S01]  /*31080*/  SGXT.U32 R8, R8, 0x3 ;  /* 0x000000030808781a */ /* 0x000fe20000000000 */
[----:B------:R-:W-:Y:S03]  /*31090*/  STL [R1+0xc], R3 ;  /* 0x00000c0301007387 */ /* 0x000fe60000100800 */
[C-C-:B------:R-:W-:Y:S01]  /*310a0*/  LOP3.LUT R7, R29.reuse, 0x88, R8.reuse, 0xfe, !PT ;  /* 0x000000881d077812 */ /* 0x140fe200078efe08 */
[----:B------:R-:W-:Y:S01]  /*310b0*/  STL [R1+0x8], R2 ;  /* 0x0000080201007387 */ /* 0x000fe20000100800 */
[----:B------:R-:W-:-:S03]  /*310c0*/  LOP3.LUT R10, R29, 0xa8, R8, 0xfe, !PT ;  /* 0x000000a81d0a7812 */ /* 0x000fc600078efe08 */
[----:B0-----:R0:W-:Y:S04]  /*310d0*/  STL [R1+0xdb0], R15 ;  /* 0x000db00f01007387 */ /* 0x0011e80000100800 */
[----:B--2---:R2:W-:Y:S01]  /*310e0*/  STL [R1+0xdac], R17 ;  /* 0x000dac1101007387 */ /* 0x0045e20000100800 */
[----:B0-----:R-:W-:-:S03]  /*310f0*/  LOP3.LUT R15, R29, 0x90, R8, 0xfe, !PT ;  /* 0x000000901d0f7812 */ /* 0x001fc600078efe08 */
[----:B---3--:R-:W-:Y:S01]  /*31100*/  STL [R1+0xda8], R13 ;  /* 0x000da80d01007387 */ /* 0x008fe20000100800 */
[----:B--2---:R-:W-:-:S03]  /*31110*/  LOP3.LUT R17, R29, 0x98, R8, 0xfe, !PT ;  /* 0x000000981d117812 */ /* 0x004fc600078efe08 */
[----:B------:R0:W-:Y:S04]  /*31120*/  STL [R1+0x10], R7 ;  /* 0x0000100701007387 */ /* 0x0001e80000100800 */
[----:B------:R2:W-:Y:S04]  /*31130*/  STL [R1+0xdb8], R15 ;  /* 0x000db80f01007387 */ /* 0x0005e80000100800 */
[----:B------:R-:W-:Y:S01]  /*31140*/  STL [R1+0xdb4], R17 ;  /* 0x000db41101007387 */ /* 0x000fe20000100800 */
[----:B0-----:R-:W-:-:S03]  /*31150*/  LOP3.LUT R7, R29, 0xc0, R8, 0xfe, !PT ;  /* 0x000000c01d077812 */ /* 0x001fc600078efe08 */
[----:B------:R0:W-:Y:S01]  /*31160*/  STL [R1+0x30], R10 ;  /* 0x0000300a01007387 */ /* 0x0001e20000100800 */
[----:B--2---:R-:W-:-:S05]  /*31170*/  LOP3.LUT R15, R29, 0xb0, R8, 0xfe, !PT ;  /* 0x000000b01d0f7812 */ /* 0x004fca00078efe08 */
[----:B------:R2:W-:Y:S01]  /*31180*/  STL [R1+0x34], R15 ;  /* 0x0000340f01007387 */ /* 0x0005e20000100800 */
[----:B0-----:R-:W-:-:S03]  /*31190*/  LOP3.LUT R10, R29, 0xc8, R8, 0xfe, !PT ;  /* 0x000000c81d0a7812 */ /* 0x001fc600078efe08 */
[----:B------:R-:W-:Y:S04]  /*311a0*/  STL [R1+0x38], R7 ;  /* 0x0000380701007387 */ /* 0x000fe80000100800 */
[----:B------:R0:W-:Y:S01]  /*311b0*/  STL [R1+0x3c], R10 ;  /* 0x00003c0a01007387 */ /* 0x0001e20000100800 */
[--C-:B--2---:R-:W-:Y:S01]  /*311c0*/  LOP3.LUT R15, R29, 0xd0, R8.reuse, 0xfe, !PT ;  /* 0x000000d01d0f7812 */ /* 0x104fe200078efe08 */
[----:B------:R-:W-:Y:S01]  /*311d0*/  VIADD R4, R5, 0x38 ;  /* 0x0000003805047836 */ /* 0x000fe20000000000 */
[--C-:B------:R-:W-:Y:S01]  /*311e0*/  LOP3.LUT R17, R29, 0xe0, R8.reuse, 0xfe, !PT ;  /* 0x000000e01d117812 */ /* 0x100fe200078efe08 */
[----:B------:R-:W-:Y:S01]  /*311f0*/  VIADD R9, R5, 0x78 ;  /* 0x0000007805097836 */ /* 0x000fe20000000000 */
[C---:B------:R-:W-:Y:S01]  /*31200*/  LOP3.LUT R18, R29.reuse, R8, RZ, 0xfc, !PT ;  /* 0x000000081d127212 */ /* 0x040fe200078efcff */
[C---:B------:R-:W-:Y:S01]  /*31210*/  IMAD R11, R26.reuse, UR6, RZ ;  /* 0x000000061a0b7c24 */ /* 0x040fe2000f8e02ff */
[----:B------:R-:W-:Y:S01]  /*31220*/  ISETP.GE.AND P0, PT, R26, UR14, PT ;  /* 0x0000000e1a007c0c */ /* 0x000fe2000bf06270 */
[----:B------:R-:W2:Y:S01]  /*31230*/  LDS.64 R6, [R6+UR4+0x300] ;  /* 0x0003000406067984 */ /* 0x000ea20008000a00 */
[----:B0-----:R-:W-:-:S03]  /*31240*/  LOP3.LUT R10, R29, 0xd8, R8, 0xfe, !PT ;  /* 0x000000d81d0a7812 */ /* 0x001fc600078efe08 */
[----:B------:R0:W-:Y:S04]  /*31250*/  STL [R1+0x40], R15 ;  /* 0x0000400f01007387 */ /* 0x0001e80000100800 */
[----:B------:R3:W-:Y:S01]  /*31260*/  STL [R1+0x1c], R10 ;  /* 0x00001c0a01007387 */ /* 0x0007e20000100800 */
[C---:B------:R-:W-:Y:S02]  /*31270*/  LOP3.LUT R0, R29.reuse, R4, RZ, 0xfc, !PT ;  /* 0x000000041d007212 */ /* 0x040fe400078efcff */
[C-C-:B0-----:R-:W-:Y:S01]  /*31280*/  LOP3.LUT R15, R29.reuse, 0xe8, R8.reuse, 0xfe, !PT ;  /* 0x000000e81d0f7812 */ /* 0x141fe200078efe08 */
[----:B------:R-:W-:Y:S01]  /*31290*/  STL [R1+0x20], R17 ;  /* 0x0000201101007387 */ /* 0x000fe20000100800 */
[----:B---3--:R-:W-:-:S03]  /*312a0*/  LOP3.LUT R10, R29, 0xf0, R8, 0xfe, !PT ;  /* 0x000000f01d0a7812 */ /* 0x008fc600078efe08 */
[----:B------:R-:W-:Y:S01]  /*312b0*/  STL [R1+0x24], R15 ;  /* 0x0000240f01007387 */ /* 0x000fe20000100800 */
[C-C-:B------:R-:W-:Y:S02]  /*312c0*/  LOP3.LUT R21, R29.reuse, 0x8, R8.reuse, 0xfe, !PT ;  /* 0x000000081d157812 */ /* 0x140fe400078efe08 */
[C-C-:B------:R-:W-:Y:S01]  /*312d0*/  LOP3.LUT R27, R29.reuse, 0x10, R8.reuse, 0xfe, !PT ;  /* 0x000000101d1b7812 */ /* 0x140fe200078efe08 */
[----:B------:R1:W-:Y:S01]  /*312e0*/  STL [R1+0x28], R10 ;  /* 0x0000280a01007387 */ /* 0x0003e20000100800 */
[C-C-:B------:R-:W-:Y:S02]  /*312f0*/  LOP3.LUT R26, R29.reuse, 0x18, R8.reuse, 0xfe, !PT ;  /* 0x000000181d1a7812 */ /* 0x140fe400078efe08 */
[C-C-:B------:R-:W-:Y:S02]  /*31300*/  LOP3.LUT R25, R29.reuse, 0x20, R8.reuse, 0xfe, !PT ;  /* 0x000000201d197812 */ /* 0x140fe400078efe08 */
[C-C-:B------:R-:W-:Y:S02]  /*31310*/  LOP3.LUT R22, R29.reuse, 0x28, R8.reuse, 0xfe, !PT ;  /* 0x000000281d167812 */ /* 0x140fe400078efe08 */
[----:B------:R-:W-:-:S02]  /*31320*/  LOP3.LUT R5, R29, 0x30, R8, 0xfe, !PT ;  /* 0x000000301d057812 */ /* 0x000fc400078efe08 */
[C-C-:B------:R-:W-:Y:S01]  /*31330*/  LOP3.LUT R4, R29.reuse, 0x40, R8.reuse, 0xfe, !PT ;  /* 0x000000401d047812 */ /* 0x140fe200078efe08 */
[----:B-1----:R-:W-:Y:S01]  /*31340*/  IMAD R10, R18, R28, RZ ;  /* 0x0000001c120a7224 */ /* 0x002fe200078e02ff */
[C-C-:B------:R-:W-:Y:S02]  /*31350*/  LOP3.LUT R3, R29.reuse, 0x48, R8.reuse, 0xfe, !PT ;  /* 0x000000481d037812 */ /* 0x140fe400078efe08 */
[C-C-:B------:R-:W-:Y:S02]  /*31360*/  LOP3.LUT R2, R29.reuse, 0x50, R8.reuse, 0xfe, !PT ;  /* 0x000000501d027812 */ /* 0x140fe400078efe08 */
[C-C-:B------:R-:W-:Y:S02]  /*31370*/  LOP3.LUT R23, R29.reuse, 0x58, R8.reuse, 0xfe, !PT ;  /* 0x000000581d177812 */ /* 0x140fe400078efe08 */
[C-C-:B------:R-:W-:Y:S02]  /*31380*/  LOP3.LUT R24, R29.reuse, 0x60, R8.reuse, 0xfe, !PT ;  /* 0x000000601d187812 */ /* 0x140fe400078efe08 */
[----:B------:R-:W-:-:S02]  /*31390*/  LOP3.LUT R19, R29, 0x80, R8, 0xfe, !PT ;  /* 0x000000801d137812 */ /* 0x000fc400078efe08 */
[C-C-:B------:R-:W-:Y:S02]  /*313a0*/  LOP3.LUT R13, R29.reuse, 0xa0, R8.reuse, 0xfe, !PT ;  /* 0x000000a01d0d7812 */ /* 0x140fe400078efe08 */
[C-C-:B------:R-:W-:Y:S02]  /*313b0*/  LOP3.LUT R17, R29.reuse, 0x70, R8.reuse, 0xfe, !PT ;  /* 0x000000701d117812 */ /* 0x140fe400078efe08 */
[C---:B------:R-:W-:Y:S02]  /*313c0*/  LOP3.LUT R15, R29.reuse, 0x68, R8, 0xfe, !PT ;  /* 0x000000681d0f7812 */ /* 0x040fe400078efe08 */
[----:B------:R-:W-:Y:S02]  /*313d0*/  LOP3.LUT R8, R29, R9, RZ, 0xfc, !PT ;  /* 0x000000091d087212 */ /* 0x000fe400078efcff */
[----:B------:R-:W-:Y:S02]  /*313e0*/  IADD3 R9, P1, PT, R11, UR12, RZ ;  /* 0x0000000c0b097c10 */ /* 0x000fe4000ff3e0ff */
[----:B------:R-:W-:-:S02]  /*313f0*/  ISETP.LT.AND P3, PT, R18, UR15, !P0 ;  /* 0x0000000f12007c0c */ /* 0x000fc4000c761270 */
[----:B------:R-:W-:Y:S02]  /*31400*/  LEA.HI.X.SX32 R11, R11, UR13, 0x1, P1 ;  /* 0x0000000d0b0b7c11 */ /* 0x000fe400088f0eff */
[C---:B------:R-:W-:Y:S02]  /*31410*/  IADD3 R18, P5, PT, R10.reuse, R9, RZ ;  /* 0x000000090a127210 */ /* 0x040fe40007fbe0ff */
[----:B------:R-:W-:Y:S02]  /*31420*/  ISETP.LT.AND P4, PT, R19, UR15, !P0 ;  /* 0x0000000f13007c0c */ /* 0x000fe4000c781270 */
[C---:B------:R-:W-:Y:S01]  /*31430*/  ISETP.LT.AND P1, PT, R27.reuse, UR15, !P0 ;  /* 0x0000000f1b007c0c */ /* 0x040fe2000c721270 */
[----:B------:R-:W-:Y:S01]  /*31440*/  IMAD R27, R27, R28, RZ ;  /* 0x0000001c1b1b7224 */ /* 0x000fe200078e02ff */
[----:B------:R-:W-:Y:S02]  /*31450*/  LEA.HI.X.SX32 R19, R10, R11, 0x1, P5 ;  /* 0x0000000b0a137211 */ /* 0x000fe400028f0eff */
[----:B------:R-:W-:-:S05]  /*31460*/  PRMT R29, R14, 0x7770, RZ ;  /* 0x000077700e1d7816 */ /* 0x000fca00000000ff */
[----:B------:R0:W-:Y:S01]  /*31470*/  @P3 STG.E.U8 desc[UR8][R18.64], R29 ;  /* 0x0000001d12003986 */ /* 0x0001e2000c101108 */
[C---:B------:R-:W-:Y:S01]  /*31480*/  ISETP.LT.AND P2, PT, R21.reuse, UR15, !P0 ;  /* 0x0000000f15007c0c */ /* 0x040fe2000c741270 */
[----:B------:R-:W-:Y:S01]  /*31490*/  IMAD R21, R21, R28, RZ ;  /* 0x0000001c15157224 */ /* 0x000fe200078e02ff */
[C---:B0-----:R-:W-:Y:S01]  /*314a0*/  IADD3 R18, P3, PT, R27.reuse, R9, RZ ;  /* 0x000000091b127210 */ /* 0x041fe20007f7e0ff */
[----:B------:R-:W0:Y:S03]  /*314b0*/  LDC R29, c[0x0][0x3b8] ;  /* 0x0000ee00ff1d7b82 */ /* 0x000e260000000800 */
[----:B------:R-:W-:-:S05]  /*314c0*/  LEA.HI.X.SX32 R19, R27, R11, 0x1, P3 ;  /* 0x0000000b1b137211 */ /* 0x000fca00018f0eff */
[----:B------:R-:W1:Y:S01]  /*314d0*/  LDC R27, c[0x0][0x3b8] ;  /* 0x0000ee00ff1b7b82 */ /* 0x000e620000000800 */
[C---:B------:R-:W-:Y:S02]  /*314e0*/  IADD3 R20, P6, PT, R21.reuse, R9, RZ ;  /* 0x0000000915147210 */ /* 0x040fe40007fde0ff */
[----:B------:R-:W-:Y:S02]  /*314f0*/  PRMT R28, R16, 0x7770, RZ ;  /* 0x00007770101c7816 */ /* 0x000fe400000000ff */
[----:B------:R-:W-:-:S05]  /*31500*/  LEA.HI.X.SX32 R21, R21, R11, 0x1, P6 ;  /* 0x0000000b15157211 */ /* 0x000fca00030f0eff */
[----:B------:R3:W-:Y:S01]  /*31510*/  @P2 STG.E.U8 desc[UR8][R20.64], R28 ;  /* 0x0000001c14002986 */ /* 0x0007e2000c101108 */
[C---:B------:R-:W-:Y:S02]  /*31520*/  ISETP.LT.AND P2, PT, R26.reuse, UR15, !P0 ;  /* 0x0000000f1a007c0c */ /* 0x040fe4000c741270 */
[C---:B------:R-:W-:Y:S01]  /*31530*/  ISETP.LT.AND P3, PT, R25.reuse, UR15, !P0 ;  /* 0x0000000f19007c0c */ /* 0x040fe2000c761270 */
[----:B0-----:R-:W-:Y:S01]  /*31540*/  IMAD R26, R26, R29, RZ ;  /* 0x0000001d1a1a7224 */ /* 0x001fe200078e02ff */
[----:B---3--:R-:W-:Y:S01]  /*31550*/  PRMT R21, R12, 0x7770, RZ ;  /* 0x000077700c157816 */ /* 0x008fe200000000ff */
[----:B------:R-:W3:Y:S01]  /*31560*/  LDL.LU R28, [R1+0x10] ;  /* 0x00001000011c7983 */ /* 0x000ee20000300800 */
[----:B-1----:R-:W-:Y:S02]  /*31570*/  IMAD R25, R25, R27, RZ ;  /* 0x0000001b19197224 */ /* 0x002fe400078e02ff */
[----:B------:R-:W-:Y:S01]  /*31580*/  IADD3 R20, P5, PT, R26, R9, RZ ;  /* 0x000000091a147210 */ /* 0x000fe20007fbe0ff */
[----:B------:R0:W-:Y:S01]  /*31590*/  @P1 STG.E.U8 desc[UR8][R18.64], R21 ;  /* 0x0000001512001986 */ /* 0x0001e2000c101108 */
[C---:B------:R-:W-:Y:S01]  /*315a0*/  ISETP.LT.AND P1, PT, R22.reuse, UR15, !P0 ;  /* 0x0000000f16007c0c */ /* 0x040fe2000c721270 */
[----:B------:R-:W-:Y:S01]  /*315b0*/  IMAD R22, R22, R27, RZ ;  /* 0x0000001b16167224 */ /* 0x000fe200078e02ff */
[----:B0-----:R-:W-:-:S02]  /*315c0*/  IADD3 R18, P6, PT, R25, R9, RZ ;  /* 0x0000000919127210 */ /* 0x001fc40007fde0ff */
[-C--:B------:R-:W-:Y:S02]  /*315d0*/  LEA.HI.X.SX32 R21, R26, R11.reuse, 0x1, P5 ;  /* 0x0000000b1a157211 */ /* 0x080fe400028f0eff */
[----:B--2---:R-:W-:Y:S02]  /*315e0*/  PRMT R26, R6, 0x7770, RZ ;  /* 0x00007770061a7816 */ /* 0x004fe400000000ff */
[----:B------:R-:W-:Y:S02]  /*315f0*/  LEA.HI.X.SX32 R19, R25, R11, 0x1, P6 ;  /* 0x0000000b19137211 */ /* 0x000fe400030f0eff */
[----:B------:R-:W-:Y:S01]  /*31600*/  PRMT R25, R14, 0x7771, RZ ;  /* 0x000077710e197816 */ /* 0x000fe200000000ff */
[----:B------:R0:W-:Y:S01]  /*31610*/  @P2 STG.E.U8 desc[UR8][R20.64], R26 ;  /* 0x0000001a14002986 */ /* 0x0001e2000c101108 */
[C---:B------:R-:W-:Y:S01]  /*31620*/  ISETP.LT.AND P2, PT, R5.reuse, UR15, !P0 ;  /* 0x0000000f05007c0c */ /* 0x040fe2000c741270 */
[-C--:B------:R-:W-:Y:S02]  /*31630*/  IMAD R5, R5, R27.reuse, RZ ;  /* 0x0000001b05057224 */ /* 0x080fe400078e02ff */
[----:B------:R1:W-:Y:S01]  /*31640*/  @P3 STG.E.U8 desc[UR8][R18.64], R25 ;  /* 0x0000001912003986 */ /* 0x0003e2000c101108 */
[C---:B------:R-:W-:Y:S01]  /*31650*/  ISETP.LT.AND P3, PT, R0.reuse, UR15, !P0 ;  /* 0x0000000f00007c0c */ /* 0x040fe2000c761270 */
[----:B------:R-:W-:Y:S01]  /*31660*/  IMAD R0, R0, R27, RZ ;  /* 0x0000001b00007224 */ /* 0x000fe200078e02ff */
[----:B0-----:R-:W-:-:S04]  /*31670*/  IADD3 R20, P5, PT, R22, R9, RZ ;  /* 0x0000000916147210 */ /* 0x001fc80007fbe0ff */
[----:B------:R-:W-:Y:S02]  /*31680*/  LEA.HI.X.SX32 R21, R22, R11, 0x1, P5 ;  /* 0x0000000b16157211 */ /* 0x000fe400028f0eff */
[----:B-1----:R-:W-:Y:S02]  /*31690*/  PRMT R19, R16, 0x7771, RZ ;  /* 0x0000777110137816 */ /* 0x002fe400000000ff */
[-C--:B------:R-:W-:Y:S02]  /*316a0*/  IADD3 R18, P5, PT, R5, R9.reuse, RZ ;  /* 0x0000000905127210 */ /* 0x080fe40007fbe0ff */
[----:B------:R-:W-:Y:S01]  /*316b0*/  PRMT R22, R12, 0x7771, RZ ;  /* 0x000077710c167816 */ /* 0x000fe200000000ff */
[----:B------:R0:W-:Y:S01]  /*316c0*/  @P1 STG.E.U8 desc[UR8][R20.64], R19 ;  /* 0x0000001314001986 */ /* 0x0001e2000c101108 */
[----:B------:R-:W-:Y:S02]  /*316d0*/  ISETP.LT.AND P1, PT, R4, UR15, !P0 ;  /* 0x0000000f04007c0c */ /* 0x000fe4000c721270 */
[----:B0-----:R-:W-:-:S02]  /*316e0*/  IADD3 R20, P6, PT, R0, R9, RZ ;  /* 0x0000000900147210 */ /* 0x001fc40007fde0ff */
[----:B------:R-:W-:Y:S01]  /*316f0*/  LEA.HI.X.SX32 R19, R5, R11, 0x1, P5 ;  /* 0x0000000b05137211 */ /* 0x000fe200028f0eff */
[----:B------:R-:W-:Y:S01]  /*31700*/  IMAD R5, R4, R27, RZ ;  /* 0x0000001b04057224 */ /* 0x000fe200078e02ff */
[----:B------:R-:W-:Y:S02]  /*31710*/  LEA.HI.X.SX32 R21, R0, R11, 0x1, P6 ;  /* 0x0000000b00157211 */ /* 0x000fe400030f0eff */
[----:B------:R-:W-:Y:S01]  /*31720*/  PRMT R0, R6, 0x7771, RZ ;  /* 0x0000777106007816 */ /* 0x000fe200000000ff */
[----:B------:R0:W-:Y:S01]  /*31730*/  @P2 STG.E.U8 desc[UR8][R18.64], R22 ;  /* 0x0000001612002986 */ /* 0x0001e2000c101108 */
[----:B------:R-:W-:Y:S02]  /*31740*/  IADD3 R4, P5, PT, R5, R9, RZ ;  /* 0x0000000905047210 */ /* 0x000fe40007fbe0ff */
[C---:B------:R-:W-:Y:S01]  /*31750*/  ISETP.LT.AND P2, PT, R3.reuse, UR15, !P0 ;  /* 0x0000000f03007c0c */ /* 0x040fe2000c741270 */
[----:B------:R-:W-:Y:S01]  /*31760*/  IMAD R3, R3, R27, RZ ;  /* 0x0000001b03037224 */ /* 0x000fe200078e02ff */
[----:B------:R1:W-:Y:S01]  /*31770*/  @P3 STG.E.U8 desc[UR8][R20.64], R0 ;  /* 0x0000000014003986 */ /* 0x0003e2000c101108 */
[----:B------:R-:W-:-:S02]  /*31780*/  LEA.HI.X.SX32 R5, R5, R11, 0x1, P5 ;  /* 0x0000000b05057211 */ /* 0x000fc400028f0eff */
[----:B------:R-:W-:Y:S02]  /*31790*/  ISETP.LT.AND P3, PT, R2, UR15, !P0 ;  /* 0x0000000f02007c0c */ /* 0x000fe4000c761270 */
[----:B0-----:R-:W-:Y:S01]  /*317a0*/  PRMT R18, R14, 0x7772, RZ ;  /* 0x000077720e127816 */ /* 0x001fe200000000ff */
[----:B-1----:R-:W-:Y:S01]  /*317b0*/  IMAD R0, R2, R27, RZ ;  /* 0x0000001b02007224 */ /* 0x002fe200078e02ff */
[----:B------:R-:W-:-:S03]  /*317c0*/  IADD3 R2, P6, PT, R3, R9, RZ ;  /* 0x0000000903027210 */ /* 0x000fc60007fde0ff */
[----:B------:R0:W-:Y:S01]  /*317d0*/  @P1 STG.E.U8 desc[UR8][R4.64], R18 ;  /* 0x0000001204001986 */ /* 0x0001e2000c101108 */
[C---:B------:R-:W-:Y:S01]  /*317e0*/  ISETP.LT.AND P5, PT, R23.reuse, UR15, !P0 ;  /* 0x0000000f17007c0c */ /* 0x040fe2000c7a1270 */
[----:B------:R-:W-:Y:S01]  /*317f0*/  IMAD R23, R23, R27, RZ ;  /* 0x0000001b17177224 */ /* 0x000fe200078e02ff */
[----:B------:R-:W-:Y:S02]  /*31800*/  LEA.HI.X.SX32 R3, R3, R11, 0x1, P6 ;  /* 0x0000000b03037211 */ /* 0x000fe400030f0eff */
[----:B0-----:R-:W-:Y:S02]  /*31810*/  IADD3 R4, P1, PT, R0, R9, RZ ;  /* 0x0000000900047210 */ /* 0x001fe40007f3e0ff */
[----:B------:R-:W-:Y:S02]  /*31820*/  PRMT R18, R16, 0x7772, RZ ;  /* 0x0000777210127816 */ /* 0x000fe400000000ff */
[----:B------:R-:W-:Y:S02]  /*31830*/  LEA.HI.X.SX32 R5, R0, R11, 0x1, P1 ;  /* 0x0000000b00057211 */ /* 0x000fe400008f0eff */
[----:B------:R-:W-:Y:S01]  /*31840*/  PRMT R0, R12, 0x7772, RZ ;  /* 0x000077720c007816 */ /* 0x000fe200000000ff */
[----:B------:R0:W-:Y:S04]  /*31850*/  @P2 STG.E.U8 desc[UR8][R2.64], R18 ;  /* 0x0000001202002986 */ /* 0x0001e8000c101108 */
[----:B------:R1:W-:Y:S01]  /*31860*/  @P3 STG.E.U8 desc[UR8][R4.64], R0 ;  /* 0x0000000004003986 */ /* 0x0003e2000c101108 */
[----:B0-----:R-:W-:-:S04]  /*31870*/  IADD3 R2, P1, PT, R23, R9, RZ ;  /* 0x0000000917027210 */ /* 0x001fc80007f3e0ff */
[----:B------:R-:W-:Y:S01]  /*31880*/  LEA.HI.X.SX32 R3, R23, R11, 0x1, P1 ;  /* 0x0000000b17037211 */ /* 0x000fe200008f0eff */
[CC--:B-1----:R-:W-:Y:S01]  /*31890*/  IMAD R0, R15.reuse, R27.reuse, RZ ;  /* 0x0000001b0f007224 */ /* 0x0c2fe200078e02ff */
[----:B------:R-:W-:Y:S02]  /*318a0*/  ISETP.LT.AND P1, PT, R15, UR15, !P0 ;  /* 0x0000000f0f007c0c */ /* 0x000fe4000c721270 */
[----:B------:R-:W2:Y:S01]  /*318b0*/  LDL.LU R15, [R1+0xdb8] ;  /* 0x000db800010f7983 */ /* 0x000ea20000300800 */
[----:B------:R-:W-:Y:S02]  /*318c0*/  PRMT R5, R6, 0x7772, RZ ;  /* 0x0000777206057816 */ /* 0x000fe400000000ff */
[----:B------:R-:W-:Y:S01]  /*318d0*/  PRMT R18, R14, 0x7773, RZ ;  /* 0x000077730e127816 */ /* 0x000fe200000000ff */
[----:B------:R-:W4:Y:S01]  /*318e0*/  LDL.LU R29, [R1+0x30] ;  /* 0x00003000011d7983 */ /* 0x000f220000300800 */
[----:B------:R-:W-:-:S03]  /*318f0*/  IMAD R14, R17, R27, RZ ;  /* 0x0000001b110e7224 */ /* 0x000fc600078e02ff */
[----:B------:R0:W-:Y:S01]  /*31900*/  @P5 STG.E.U8 desc[UR8][R2.64], R5 ;  /* 0x0000000502005986 */ /* 0x0001e2000c101108 */
[----:B------:R-:W-:-:S03]  /*31910*/  ISETP.LT.AND P5, PT, R17, UR15, !P0 ;  /* 0x0000000f11007c0c */ /* 0x000fc6000c7a1270 */
[----:B------:R-:W3:Y:S01]  /*31920*/  LDL.LU R17, [R1+0xdb4] ;  /* 0x000db40001117983 */ /* 0x000ee20000300800 */
[C---:B------:R-:W-:Y:S01]  /*31930*/  ISETP.LT.AND P2, PT, R24.reuse, UR15, !P0 ;  /* 0x0000000f18007c0c */ /* 0x040fe2000c741270 */
[----:B------:R-:W-:Y:S01]  /*31940*/  IMAD R24, R24, R27, RZ ;  /* 0x0000001b18187224 */ /* 0x000fe200078e02ff */
[----:B------:R-:W-:Y:S01]  /*31950*/  ISETP.LT.AND P6, PT, R8, UR15, !P0 ;  /* 0x0000000f08007c0c */ /* 0x000fe2000c7c1270 */
[----:B------:R-:W3:Y:S03]  /*31960*/  LDL.LU R25, [R1+0x34] ;  /* 0x0000340001197983 */ /* 0x000ee60000300800 */
[----:B------:R-:W-:Y:S01]  /*31970*/  IADD3 R4, P3, PT, R24, R9, RZ ;  /* 0x0000000918047210 */ /* 0x000fe20007f7e0ff */
[----:B------:R-:W-:-:S03]  /*31980*/  IMAD R8, R8, R27, RZ ;  /* 0x0000001b08087224 */ /* 0x000fc600078e02ff */
[----:B0-----:R-:W-:-:S05]  /*31990*/  LEA.HI.X.SX32 R5, R24, R11, 0x1, P3 ;  /* 0x0000000b18057211 */ /* 0x001fca00018f0eff */
[----:B------:R0:W-:Y:S02]  /*319a0*/  @P2 STG.E.U8 desc[UR8][R4.64], R18 ;  /* 0x0000001204002986 */ /* 0x0001e4000c101108 */
[----:B0-----:R-:W-:-:S04]  /*319b0*/  IADD3 R4, P2, PT, R8, R9, RZ ;  /* 0x0000000908047210 */ /* 0x001fc80007f5e0ff */
[----:B------:R-:W-:Y:S02]  /*319c0*/  LEA.HI.X.SX32 R5, R8, R11, 0x1, P2 ;  /* 0x0000000b08057211 */ /* 0x000fe400010f0eff */
[----:B------:R-:W-:Y:S02]  /*319d0*/  IADD3 R2, P3, PT, R0, R9, RZ ;  /* 0x0000000900027210 */ /* 0x000fe40007f7e0ff */
[----:B------:R-:W-:Y:S02]  /*319e0*/  PRMT R16, R16, 0x7773, RZ ;  /* 0x0000777310107816 */ /* 0x000fe400000000ff */
[----:B------:R-:W-:Y:S02]  /*319f0*/  LEA.HI.X.SX32 R3, R0, R11, 0x1, P3 ;  /* 0x0000000b00037211 */ /* 0x000fe400018f0eff */
[----:B--2---:R-:W-:Y:S02]  /*31a00*/  ISETP.LT.AND P2, PT, R15, UR15, !P0 ;  /* 0x0000000f0f007c0c */ /* 0x004fe4000c741270 */
[----:B------:R-:W2:Y:S04]  /*31a10*/  LDL.LU R15, [R1+0xdb0] ;  /* 0x000db000010f7983 */ /* 0x000ea80000300800 */
[----:B------:R0:W-:Y:S02]  /*31a20*/  @P1 STG.E.U8 desc[UR8][R2.64], R16 ;  /* 0x0000001002001986 */ /* 0x0001e4000c101108 */
[----:B0-----:R-:W0:Y:S01]  /*31a30*/  LDC R16, c[0x0][0x3b8] ;  /* 0x0000ee00ff107b82 */ /* 0x001e220000000800 */
[----:B------:R-:W-:-:S02]  /*31a40*/  IADD3 R2, P3, PT, R14, R9, RZ ;  /* 0x000000090e027210 */ /* 0x000fc40007f7e0ff */
[----:B------:R-:W-:Y:S02]  /*31a50*/  PRMT R21, R12, 0x7773, RZ ;  /* 0x000077730c157816 */ /* 0x000fe400000000ff */
[----:B------:R-:W-:Y:S02]  /*31a60*/  LEA.HI.X.SX32 R3, R14, R11, 0x1, P3 ;  /* 0x0000000b0e037211 */ /* 0x000fe400018f0eff */
[----:B---3--:R-:W-:Y:S02]  /*31a70*/  ISETP.LT.AND P3, PT, R17, UR15, !P0 ;  /* 0x0000000f11007c0c */ /* 0x008fe4000c761270 */
[----:B------:R-:W3:Y:S04]  /*31a80*/  LDL.LU R17, [R1+0xdac] ;  /* 0x000dac0001117983 */ /* 0x000ee80000300800 */
[----:B------:R1:W-:Y:S04]  /*31a90*/  @P5 STG.E.U8 desc[UR8][R2.64], R21 ;  /* 0x0000001502005986 */ /* 0x0003e8000c101108 */
[----:B------:R-:W3:Y:S04]  /*31aa0*/  LDL.LU R22, [R1+0x38] ;  /* 0x0000380001167983 */ /* 0x000ee80000300800 */
[----:B------:R-:W3:Y:S01]  /*31ab0*/  LDL.LU R26, [R1+0x8] ;  /* 0x00000800011a7983 */ /* 0x000ee20000300800 */
[----:B0-----:R-:W-:-:S05]  /*31ac0*/  IMAD R10, R16, 0x80, R10 ;  /* 0x00000080100a7824 */ /* 0x001fca00078e020a */
[----:B-1----:R-:W-:-:S04]  /*31ad0*/  IADD3 R2, P5, PT, R10, R9, RZ ;  /* 0x000000090a027210 */ /* 0x002fc80007fbe0ff */
[----:B------:R-:W-:Y:S02]  /*31ae0*/  LEA.HI.X.SX32 R3, R10, R11, 0x1, P5 ;  /* 0x0000000b0a037211 */ /* 0x000fe400028f0eff */
[----:B------:R-:W-:Y:S02]  /*31af0*/  ISETP.LT.AND P5, PT, R13, UR15, !P0 ;  /* 0x0000000f0d007c0c */ /* 0x000fe4000c7a1270 */
[----:B------:R-:W3:Y:S01]  /*31b00*/  LDL.LU R13, [R1+0xda8] ;  /* 0x000da800010d7983 */ /* 0x000ee20000300800 */
[----:B------:R-:W-:Y:S02]  /*31b10*/  PRMT R23, R6, 0x7773, RZ ;  /* 0x0000777306177816 */ /* 0x000fe400000000ff */
[----:B------:R-:W-:Y:S01]  /*31b20*/  ISETP.LT.AND P1, PT, R28, UR15, !P0 ;  /* 0x0000000f1c007c0c */ /* 0x000fe2000c721270 */
[----:B------:R-:W3:Y:S04]  /*31b30*/  LDL.LU R27, [R1+0x3c] ;  /* 0x00003c00011b7983 */ /* 0x000ee80000300800 */
[----:B------:R0:W-:Y:S01]  /*31b40*/  @P6 STG.E.U8 desc[UR8][R4.64], R23 ;  /* 0x0000001704006986 */ /* 0x0001e2000c101108 */
[----:B--2---:R-:W-:-:S05]  /*31b50*/  PRMT R19, R15, 0x7770, RZ ;  /* 0x000077700f137816 */ /* 0x004fca00000000ff */
[----:B------:R1:W-:Y:S01]  /*31b60*/  @P4 STG.E.U8 desc[UR8][R2.64], R19 ;  /* 0x0000001302004986 */ /* 0x0003e2000c101108 */
[----:B----4-:R-:W-:-:S03]  /*31b70*/  ISETP.LT.AND P4, PT, R29, UR15, !P0 ;  /* 0x0000000f1d007c0c */ /* 0x010fc6000c781270 */
[----:B------:R-:W2:Y:S04]  /*31b80*/  LDL.LU R29, [R1+0x40] ;  /* 0x00004000011d7983 */ /* 0x000ea80000300800 */
[----:B------:R-:W4:Y:S01]  /*31b90*/  LDL.LU R28, [R1+0x1c] ;  /* 0x00001c00011c7983 */ /* 0x000f220000300800 */
[----:B------:R-:W-:Y:S01]  /*31ba0*/  IMAD R0, R16, 0x8, R10 ;  /* 0x0000000810007824 */ /* 0x000fe200078e020a */
[----:B---3--:R-:W-:-:S03]  /*31bb0*/  PRMT R21, R17, 0x7770, RZ ;  /* 0x0000777011157816 */ /* 0x008fc600000000ff */
[----:B------:R-:W-:Y:S01]  /*31bc0*/  IMAD R6, R16, 0x8, R0 ;  /* 0x0000000810067824 */ /* 0x000fe200078e0200 */
[C---:B0-----:R-:W-:Y:S01]  /*31bd0*/  IADD3 R4, P6, PT, R0.reuse, R9, RZ ;  /* 0x0000000900047210 */ /* 0x041fe20007fde0ff */
[----:B------:R-:W3:Y:S03]  /*31be0*/  LDL.LU R18, [R1+0xc] ;  /* 0x00000c0001127983 */ /* 0x000ee60000300800 */
[----:B------:R-:W-:Y:S01]  /*31bf0*/  LEA.HI.X.SX32 R5, R0, R11, 0x1, P6 ;  /* 0x0000000b00057211 */ /* 0x000fe200030f0eff */
[----:B------:R-:W-:Y:S01]  /*31c00*/  IMAD R0, R16, 0x8, R6 ;  /* 0x0000000810007824 */ /* 0x000fe200078e0206 */
[C---:B-1----:R-:W-:Y:S01]  /*31c10*/  IADD3 R2, P6, PT, R6.reuse, R9, RZ ;  /* 0x0000000906027210 */ /* 0x042fe20007fde0ff */
[----:B------:R-:W3:Y:S03]  /*31c20*/  LDL.LU R24, [R1+0x20] ;  /* 0x0000200001187983 */ /* 0x000ee60000300800 */
[----:B------:R-:W-:Y:S01]  /*31c30*/  LEA.HI.X.SX32 R3, R6, R11, 0x1, P6 ;  /* 0x0000000b06037211 */ /* 0x000fe200030f0eff */
[----:B------:R0:W-:Y:S01]  /*31c40*/  @P1 STG.E.U8 desc[UR8][R4.64], R21 ;  /* 0x0000001504001986 */ /* 0x0001e2000c101108 */
[----:B------:R-:W-:Y:S01]  /*31c50*/  IMAD R6, R16, 0x8, R0 ;  /* 0x0000000810067824 */ /* 0x000fe200078e0200 */
[----:B------:R-:W-:-:S02]  /*31c60*/  ISETP.LT.AND P1, PT, R25, UR15, !P0 ;  /* 0x0000000f19007c0c */ /* 0x000fc4000c721270 */
[----:B------:R-:W-:Y:S02]  /*31c70*/  PRMT R25, R7, 0x7770, RZ ;  /* 0x0000777007197816 */ /* 0x000fe400000000ff */
[C---:B0-----:R-:W-:Y:S02]  /*31c80*/  IADD3 R4, P6, PT, R0.reuse, R9, RZ ;  /* 0x0000000900047210 */ /* 0x041fe40007fde0ff */
[----:B------:R-:W-:Y:S02]  /*31c90*/  PRMT R23, R13, 0x7770, RZ ;  /* 0x000077700d177816 */ /* 0x000fe400000000ff */
[----:B------:R-:W-:Y:S01]  /*31ca0*/  LEA.HI.X.SX32 R5, R0, R11, 0x1, P6 ;  /* 0x0000000b00057211 */ /* 0x000fe200030f0eff */
[----:B------:R-:W-:Y:S02]  /*31cb0*/  IMAD R0, R16, 0x8, R6 ;  /* 0x0000000810007824 */ /* 0x000fe400078e0206 */
[----:B------:R0:W-:Y:S04]  /*31cc0*/  @P2 STG.E.U8 desc[UR8][R2.64], R23 ;  /* 0x0000001702002986 */ /* 0x0001e8000c101108 */
[----:B------:R1:W-:Y:S01]  /*31cd0*/  @P3 STG.E.U8 desc[UR8][R4.64], R25 ;  /* 0x0000001904003986 */ /* 0x0003e2000c101108 */
[----:B0-----:R-:W-:-:S04]  /*31ce0*/  IADD3 R2, P6, PT, R6, R9, RZ ;  /* 0x0000000906027210 */ /* 0x001fc80007fde0ff */
[----:B------:R-:W-:Y:S02]  /*31cf0*/  LEA.HI.X.SX32 R3, R6, R11, 0x1, P6 ;  /* 0x0000000b06037211 */ /* 0x000fe400030f0eff */
[C---:B-1----:R-:W-:Y:S02]  /*31d00*/  IADD3 R4, P6, PT, R0.reuse, R9, RZ ;  /* 0x0000000900047210 */ /* 0x042fe40007fde0ff */
[----:B------:R-:W-:Y:S02]  /*31d10*/  PRMT R19, R15, 0x7771, RZ ;  /* 0x000077710f137816 */ /* 0x000fe400000000ff */
[----:B------:R-:W-:Y:S02]  /*31d20*/  PRMT R21, R17, 0x7771, RZ ;  /* 0x0000777111157816 */ /* 0x000fe400000000ff */
[----:B------:R-:W-:Y:S01]  /*31d30*/  LEA.HI.X.SX32 R5, R0, R11, 0x1, P6 ;  /* 0x0000000b00057211 */ /* 0x000fe200030f0eff */
[----:B------:R-:W-:Y:S01]  /*31d40*/  IMAD R0, R16, 0x8, R0 ;  /* 0x0000000810007824 */ /* 0x000fe200078e0200 */
[----:B------:R-:W-:Y:S04]  /*31d50*/  @P5 STG.E.U8 desc[UR8][R2.64], R19 ;  /* 0x0000001302005986 */ /* 0x000fe8000c101108 */
[----:B------:R0:W-:Y:S01]  /*31d60*/  @P4 STG.E.U8 desc[UR8][R4.64], R21 ;  /* 0x0000001504004986 */ /* 0x0001e2000c101108 */
[C---:B------:R-:W-:Y:S01]  /*31d70*/  ISETP.LT.AND P3, PT, R26.reuse, UR15, !P0 ;  /* 0x0000000f1a007c0c */ /* 0x040fe2000c761270 */
[----:B------:R-:W-:-:S02]  /*31d80*/  IMAD R6, R26, R16, RZ ;  /* 0x000000101a067224 */ /* 0x000fc400078e02ff */
[----:B------:R-:W3:Y:S01]  /*31d90*/  LDL.LU R26, [R1+0x24] ;  /* 0x00002400011a7983 */ /* 0x000ee20000300800 */
[----:B0-----:R-:W-:-:S04]  /*31da0*/  IADD3 R4, P4, PT, R0, R9, RZ ;  /* 0x0000000900047210 */ /* 0x001fc80007f9e0ff */
[----:B------:R-:W-:Y:S02]  /*31db0*/  LEA.HI.X.SX32 R5, R0, R11, 0x1, P4 ;  /* 0x0000000b00057211 */ /* 0x000fe400020f0eff */
[----:B----4-:R-:W-:Y:S02]  /*31dc0*/  ISETP.LT.AND P4, PT, R28, UR15, !P0 ;  /* 0x0000000f1c007c0c */ /* 0x010fe4000c781270 */
[----:B------:R-:W4:Y:S01]  /*31dd0*/  LDL.LU R28, [R1+0x28] ;  /* 0x00002800011c7983 */ /* 0x000f220000300800 */
[----:B------:R-:W-:Y:S01]  /*31de0*/  IADD3 R2, P5, PT, R6, R9, RZ ;  /* 0x0000000906027210 */ /* 0x000fe20007fbe0ff */
[----:B------:R-:W-:-:S03]  /*31df0*/  IMAD R0, R16, 0x10, R0 ;  /* 0x0000001010007824 */ /* 0x000fc600078e0200 */
[----:B------:R-:W-:Y:S02]  /*31e00*/  LEA.HI.X.SX32 R3, R6, R11, 0x1, P5 ;  /* 0x0000000b06037211 */ /* 0x000fe400028f0eff */
[----:B--2---:R-:W-:Y:S02]  /*31e10*/  ISETP.LT.AND P5, PT, R29, UR15, !P0 ;  /* 0x0000000f1d007c0c */ /* 0x004fe4000c7a1270 */
[----:B------:R-:W-:Y:S01]  /*31e20*/  PRMT R29, R13, 0x7771, RZ ;  /* 0x000077710d1d7816 */ /* 0x000fe200000000ff */
[----:B------:R-:W-:Y:S01]  /*31e30*/  IMAD R6, R16, 0x8, R0 ;  /* 0x0000000810067824 */ /* 0x000fe200078e0200 */
[----:B------:R-:W-:-:S03]  /*31e40*/  PRMT R19, R7, 0x7771, RZ ;  /* 0x0000777107137816 */ /* 0x000fc600000000ff */
[----:B------:R-:W-:Y:S01]  /*31e50*/  @P1 STG.E.U8 desc[UR8][R4.64], R29 ;  /* 0x0000001d04001986 */ /* 0x000fe2000c101108 */
[-C--:B------:R-:W-:Y:S02]  /*31e60*/  IADD3 R20, P1, PT, R0, R9.reuse, RZ ;  /* 0x0000000900147210 */ /* 0x080fe40007f3e0ff */
[----:B------:R-:W-:Y:S01]  /*31e70*/  ISETP.LT.AND P2, PT, R22, UR15, !P0 ;  /* 0x0000000f16007c0c */ /* 0x000fe2000c741270 */
[----:B------:R0:W-:Y:S01]  /*31e80*/  @P3 STG.E.U8 desc[UR8][R2.64], R19 ;  /* 0x0000001302003986 */ /* 0x0001e2000c101108 */
[----:B------:R-:W-:Y:S02]  /*31e90*/  IADD3 R22, P3, PT, R6, R9, RZ ;  /* 0x0000000906167210 */ /* 0x000fe40007f7e0ff */
[-C--:B------:R-:W-:Y:S01]  /*31ea0*/  LEA.HI.X.SX32 R21, R0, R11.reuse, 0x1, P1 ;  /* 0x0000000b00157211 */ /* 0x080fe200008f0eff */
[----:B------:R-:W-:Y:S01]  /*31eb0*/  IMAD R0, R16, 0x8, R6 ;  /* 0x0000000810007824 */ /* 0x000fe200078e0206 */
[----:B------:R-:W-:Y:S02]  /*31ec0*/  LEA.HI.X.SX32 R23, R6, R11, 0x1, P3 ;  /* 0x0000000b06177211 */ /* 0x000fe400018f0eff */
[----:B------:R-:W-:Y:S01]  /*31ed0*/  ISETP.LT.AND P6, PT, R27, UR15, !P0 ;  /* 0x0000000f1b007c0c */ /* 0x000fe2000c7c1270 */
[----:B------:R-:W-:Y:S01]  /*31ee0*/  IMAD R6, R16, 0x8, R0 ;  /* 0x0000000810067824 */ /* 0x000fe200078e0200 */
[----:B------:R-:W-:-:S03]  /*31ef0*/  PRMT R25, R15, 0x7772, RZ ;  /* 0x000077720f197816 */ /* 0x000fc600000000ff */
[----:B------:R-:W-:Y:S02]  /*31f00*/  IMAD R8, R16, 0x8, R6 ;  /* 0x0000000810087824 */ /* 0x000fe400078e0206 */
[----:B------:R1:W-:Y:S01]  /*31f10*/  @P2 STG.E.U8 desc[UR8][R20.64], R25 ;  /* 0x0000001914002986 */ /* 0x0003e2000c101108 */
[----:B0-----:R-:W-:Y:S01]  /*31f20*/  IADD3 R2, P2, PT, R0, R9, RZ ;  /* 0x0000000900027210 */ /* 0x001fe20007f5e0ff */
[----:B------:R-:W-:Y:S01]  /*31f30*/  IMAD R10, R16, 0x8, R8 ;  /* 0x00000008100a7824 */ /* 0x000fe200078e0208 */
[----:B------:R-:W-:Y:S02]  /*31f40*/  PRMT R27, R17, 0x7772, RZ ;  /* 0x00007772111b7816 */ /* 0x000fe400000000ff */
[----:B------:R-:W-:Y:S01]  /*31f50*/  LEA.HI.X.SX32 R3, R0, R11, 0x1, P2 ;  /* 0x0000000b00037211 */ /* 0x000fe200010f0eff */
[----:B------:R-:W-:Y:S01]  /*31f60*/  IMAD R0, R16, 0x8, R10 ;  /* 0x0000000810007824 */ /* 0x000fe200078e020a */
[-C--:B------:R-:W-:Y:S01]  /*31f70*/  IADD3 R4, P2, PT, R8, R9.reuse, RZ ;  /* 0x0000000908047210 */ /* 0x080fe20007f5e0ff */
[----:B------:R0:W-:Y:S01]  /*31f80*/  @P6 STG.E.U8 desc[UR8][R22.64], R27 ;  /* 0x0000001b16006986 */ /* 0x0001e2000c101108 */
[C---:B---3--:R-:W-:Y:S01]  /*31f90*/  ISETP.LT.AND P1, PT, R18.reuse, UR15, !P0 ;  /* 0x0000000f12007c0c */ /* 0x048fe2000c721270 */
[----:B------:R-:W-:Y:S01]  /*31fa0*/  IMAD R12, R18, R16, RZ ;  /* 0x00000010120c7224 */ /* 0x000fe200078e02ff */
[----:B------:R-:W-:-:S02]  /*31fb0*/  IADD3 R18, P3, PT, R6, R9, RZ ;  /* 0x0000000906127210 */ /* 0x000fc40007f7e0ff */
[----:B-1----:R-:W-:Y:S02]  /*31fc0*/  IADD3 R20, P6, PT, R10, R9, RZ ;  /* 0x000000090a147210 */ /* 0x002fe40007fde0ff */
[----:B------:R-:W-:Y:S02]  /*31fd0*/  LEA.HI.X.SX32 R5, R8, R11, 0x1, P2 ;  /* 0x0000000b08057211 */ /* 0x000fe400010f0eff */
[----:B------:R-:W-:Y:S02]  /*31fe0*/  IADD3 R8, P2, PT, R0, R9, RZ ;  /* 0x0000000900087210 */ /* 0x000fe40007f5e0ff */
[-C--:B------:R-:W-:Y:S02]  /*31ff0*/  LEA.HI.X.SX32 R21, R10, R11.reuse, 0x1, P6 ;  /* 0x0000000b0a157211 */ /* 0x080fe400030f0eff */
[----:B------:R-:W-:Y:S02]  /*32000*/  LEA.HI.X.SX32 R19, R6, R11, 0x1, P3 ;  /* 0x0000000b06137211 */ /* 0x000fe400018f0eff */
[----:B------:R-:W-:-:S02]  /*32010*/  IADD3 R10, P6, PT, R12, R9, RZ ;  /* 0x000000090c0a7210 */ /* 0x000fc40007fde0ff */
[----:B------:R-:W-:Y:S02]  /*32020*/  ISETP.LT.AND P3, PT, R24, UR15, !P0 ;  /* 0x0000000f18007c0c */ /* 0x000fe4000c761270 */
[----:B------:R-:W-:Y:S02]  /*32030*/  LEA.HI.X.SX32 R9, R0, R11, 0x1, P2 ;  /* 0x0000000b00097211 */ /* 0x000fe400010f0eff */
[----:B0-----:R-:W-:Y:S02]  /*32040*/  PRMT R23, R13, 0x7772, RZ ;  /* 0x000077720d177816 */ /* 0x001fe400000000ff */
[----:B------:R-:W-:Y:S02]  /*32050*/  PRMT R25, R7, 0x7772, RZ ;  /* 0x0000777207197816 */ /* 0x000fe400000000ff */
[----:B------:R-:W-:Y:S02]  /*32060*/  PRMT R15, R15, 0x7773, RZ ;  /* 0x000077730f0f7816 */ /* 0x000fe400000000ff */
[----:B------:R-:W-:-:S02]  /*32070*/  PRMT R17, R17, 0x7773, RZ ;  /* 0x0000777311117816 */ /* 0x000fc400000000ff */
[----:B------:R-:W-:Y:S01]  /*32080*/  ISETP.LT.AND P2, PT, R26, UR15, !P0 ;  /* 0x0000000f1a007c0c */ /* 0x000fe2000c741270 */
[----:B------:R0:W-:Y:S01]  /*32090*/  @P5 STG.E.U8 desc[UR8][R2.64], R23 ;  /* 0x0000001702005986 */ /* 0x0001e2000c101108 */
[----:B------:R-:W-:-:S03]  /*320a0*/  PRMT R13, R13, 0x7773, RZ ;  /* 0x000077730d0d7816 */ /* 0x000fc600000000ff */
[----:B------:R0:W-:Y:S04]  /*320b0*/  @P4 STG.E.U8 desc[UR8][R18.64], R25 ;  /* 0x0000001912004986 */ /* 0x0001e8000c101108 */
[----:B------:R0:W-:Y:S04]  /*320c0*/  @P3 STG.E.U8 desc[UR8][R4.64], R15 ;  /* 0x0000000f04003986 */ /* 0x0001e8000c101108 */
[----:B------:R0:W-:Y:S01]  /*320d0*/  @P2 STG.E.U8 desc[UR8][R20.64], R17 ;  /* 0x0000001114002986 */ /* 0x0001e2000c101108 */
[----:B------:R-:W-:Y:S02]  /*320e0*/  LEA.HI.X.SX32 R11, R12, R11, 0x1, P6 ;  /* 0x0000000b0c0b7211 */ /* 0x000fe400030f0eff */
[----:B------:R-:W-:-:S02]  /*320f0*/  PRMT R7, R7, 0x7773, RZ ;  /* 0x0000777307077816 */ /* 0x000fc400000000ff */
[----:B----4-:R-:W-:-:S13]  /*32100*/  ISETP.LT.AND P0, PT, R28, UR15, !P0 ;  /* 0x0000000f1c007c0c */ /* 0x010fda000c701270 */
[----:B------:R0:W-:Y:S01]  /*32110*/  @P0 STG.E.U8 desc[UR8][R8.64], R13 ;  /* 0x0000000d08000986 */ /* 0x0001e2000c101108 */
[----:B------:R-:W-:Y:S05]  /*32120*/  @!P1 EXIT ;  /* 0x000000000000994d */ /* 0x000fea0003800000 */
[----:B------:R-:W-:Y:S01]  /*32130*/  STG.E.U8 desc[UR8][R10.64], R7 ;  /* 0x000000070a007986 */ /* 0x000fe2000c101108 */
[----:B------:R-:W-:Y:S05]  /*32140*/  EXIT ;  /* 0x000000000000794d */ /* 0x000fea0003800000 */
.L_x_3:
[----:B------:R-:W-:-:S00]  /*32150*/  BRA `(.L_x_3) ;  /* 0xfffffffc00fc7947 */ /* 0x000fc0000383ffff */
[----:B------:R-:W-:-:S00]  /*32160*/  NOP ;  /* 0x0000000000007918 */ /* 0x000fc00000000000 */
        /* <DEDUP_REMOVED lines=9> */
.L_x_4:


//--------------------- .nv.shared.matmul_kernel  --------------------------
	.section	.nv.shared.matmul_kernel,"aw",@nobits
	.sectionflags	@""
	.align	16
	.zero		1024


//--------------------- .nv.shared.reserved.0     --------------------------
	.section	.nv.shared.reserved.0,"aw",@nobits
	.weak		__nv_reservedSMEM_offset_0_alias
	.size		__nv_reservedSMEM_offset_0_alias, 0, 64
	.other		__nv_reservedSMEM_offset_0_alias,@"STO_CUDA_RESERVED_SHARED STV_DEFAULT"
__nv_reservedSMEM_offset_0_alias:
	.zero		0
	.zero		64


//--------------------- .nv.constant0.matmul_kernel --------------------------
	.section	.nv.constant0.matmul_kernel,"a",@progbits
	.sectionflags	@""
	.align	4
.nv.constant0.matmul_kernel:
	.zero		976


//--------------------- SYMBOLS --------------------------

	.type		.nv.reservedSmem.offset0,@object
	.size		.nv.reservedSmem.offset0,0x4
	.type		.nv.reservedSmem.cap,@object
	.size		.nv.reservedSmem.cap,0x4
